def matmul_kernel(
    a_ptr,
    b_ptr,
    c_ptr,
    M,
    N,
    K,
    stride_am,
    stride_ak,
    stride_bk,
    stride_bn,
    stride_cm,
    stride_cn,
    BLOCK_M: tl.constexpr,
    BLOCK_N: tl.constexpr,
    BLOCK_K: tl.constexpr,
    GROUP_M: tl.constexpr,
):
    pid = tl.program_id(axis=0)
    num_pid_m = tl.cdiv(M, BLOCK_M)
    num_pid_n = tl.cdiv(N, BLOCK_N)
    num_pid_in_group = GROUP_M * num_pid_n
    group_id = pid // num_pid_in_group
    first_pid_m = group_id * GROUP_M
    group_size_m = min(num_pid_m - first_pid_m, GROUP_M)
    pid_m = first_pid_m + ((pid % num_pid_in_group) % group_size_m)
    pid_n = (pid % num_pid_in_group) // group_size_m

    offs_am = (pid_m * BLOCK_M + tl.arange(0, BLOCK_M)) % M
    offs_bn = (pid_n * BLOCK_N + tl.arange(0, BLOCK_N)) % N
    offs_k = tl.arange(0, BLOCK_K)
    a_ptrs = a_ptr + offs_am[:, None] * stride_am + offs_k[None, :] * stride_ak
    b_ptrs = b_ptr + offs_k[:, None] * stride_bk + offs_bn[None, :] * stride_bn

    acc = tl.zeros((BLOCK_M, BLOCK_N), dtype=tl.float32)
    for kk in range(0, tl.cdiv(K, BLOCK_K)):
        a = tl.load(a_ptrs, mask=offs_k[None, :] < K - kk * BLOCK_K, other=0.0)
        b = tl.load(b_ptrs, mask=offs_k[:, None] < K - kk * BLOCK_K, other=0.0)
        acc = tl.dot(a, b, acc)
        a_ptrs += BLOCK_K * stride_ak
        b_ptrs += BLOCK_K * stride_bk

    c = acc.to(c_ptr.dtype.element_ty)
    offs_cm = pid_m * BLOCK_M + tl.arange(0, BLOCK_M)
    offs_cn = pid_n * BLOCK_N + tl.arange(0, BLOCK_N)
    c_ptrs = c_ptr + offs_cm[:, None] * stride_cm + offs_cn[None, :] * stride_cn
    mask = (offs_cm[:, None] < M) & (offs_cn[None, :] < N)
    tl.store(c_ptrs, c, mask=mask)

# config = {"BLOCK_K": 128, "BLOCK_M": 512, "BLOCK_N": 128, "GROUP_M": 8, "arch": "sm_100", "dtype": "fp8e4m3", "num_ctas": 1, "num_stages": 2, "num_warps": 8}
# arch = sm_100


// ===== COMPILED SASS (sm_100a) =====

	.target	sm_100a

	.elftype	@"ET_EXEC"


//--------------------- .note.nv.tkinfo           --------------------------
	.section	.note.nv.tkinfo,"",@"SHT_NOTE"
	.sectionflags	@"SHF_NOTE_NV_TKINFO"
	.tkinfo
        /*0018*/ 	.word	0x00000081
        /*0030*/ 	.string	""
        /*0030*/ 	.string	"ptxas-blackwell"
        /*0030*/ 	.string	"Cuda compilation tools, release 12.9, V12.9.86"
        /*0030*/ 	.string	"Build cuda_12.9.r12.9/compiler.36037853_0"
        /*0030*/ 	.string	"-v  -suppress-debug-info  -lineinfo  -arch sm_100a "



//--------------------- .note.nv.cuver            --------------------------
	.section	.note.nv.cuver,"",@"SHT_NOTE"
	.sectionflags	@"SHF_NOTE_NV_CUVER"
        /*0018*/ 	.short	0x0001
        /*001a*/ 	.short	0x0064
        /*001c*/ 	.short	0x0001
        /*001e*/ 	.short	0x0000
        /*0020*/ 	.short	0x0001
        /*0022*/ 	.short	0x0000


//--------------------- .nv.info                  --------------------------
	.section	.nv.info,"",@"SHT_CUDA_INFO"
	.align	4


	//----- nvinfo : EIATTR_REGCOUNT
	.align		4
        /*0000*/ 	.byte	0x04, 0x2f
        /*0002*/ 	.short	(.L_4 - .L_3)
	.align		4
.L_3:
        /*0004*/ 	.word	index@(matmul_kernel)
        /*0008*/ 	.word	0x00000080


	//----- nvinfo : EIATTR_FRAME_SIZE
	.align		4
.L_4:
        /*000c*/ 	.byte	0x04, 0x11
        /*000e*/ 	.short	(.L_6 - .L_5)
	.align		4
.L_5:
        /*0010*/ 	.word	index@($__internal_2_$__cuda_sm10x_tcgen05_guardrail_trap_unallocated_columns_being_dealloced)
        /*0014*/ 	.word	0x00000e70


	//----- nvinfo : EIATTR_FRAME_SIZE
	.align		4
.L_6:
        /*0018*/ 	.byte	0x04, 0x11
        /*001a*/ 	.short	(.L_8 - .L_7)
	.align		4
.L_7:
        /*001c*/ 	.word	index@($__internal_1_$__cuda_sm10x_tcgen05_guardrail_trap_phase_invalid_during_alloc)
        /*0020*/ 	.word	0x00000e70


	//----- nvinfo : EIATTR_FRAME_SIZE
	.align		4
.L_8:
        /*0024*/ 	.byte	0x04, 0x11
        /*0026*/ 	.short	(.L_10 - .L_9)
	.align		4
.L_9:
        /*0028*/ 	.word	index@($__internal_0_$__cuda_sm10x_tcgen05_guardrail_trap_col_being_dealloced_not_returned_by_alloc)
        /*002c*/ 	.word	0x00000e70


	//----- nvinfo : EIATTR_FRAME_SIZE
	.align		4
.L_10:
        /*0030*/ 	.byte	0x04, 0x11
        /*0032*/ 	.short	(.L_12 - .L_11)
	.align		4
.L_11:
        /*0034*/ 	.word	index@(matmul_kernel)
        /*0038*/ 	.word	0x00000e70


	//----- nvinfo : EIATTR_MIN_STACK_SIZE
	.align		4
.L_12:
        /*003c*/ 	.byte	0x04, 0x12
        /*003e*/ 	.short	(.L_14 - .L_13)
	.align		4
.L_13:
        /*0040*/ 	.word	index@(matmul_kernel)
        /*0044*/ 	.word	0x00000e70
.L_14:


//--------------------- .nv.info.matmul_kernel    --------------------------
	.section	.nv.info.matmul_kernel,"",@"SHT_CUDA_INFO"
	.sectionflags	@""
	.align	4


	//----- nvinfo : EIATTR_CUDA_API_VERSION
	.align		4
        /*0000*/ 	.byte	0x04, 0x37
        /*0002*/ 	.short	(.L_16 - .L_15)
.L_15:
        /*0004*/ 	.word	0x00000081


	//----- nvinfo : EIATTR_KPARAM_INFO
	.align		4
.L_16:
        /*0008*/ 	.byte	0x04, 0x17
        /*000a*/ 	.short	(.L_18 - .L_17)
.L_17:
        /*000c*/ 	.word	0x00000000
        /*0010*/ 	.short	0x000d
        /*0012*/ 	.short	0x0048
        /*0014*/ 	.byte	0x00, 0xf4, 0x21, 0x00


	//----- nvinfo : EIATTR_KPARAM_INFO
	.align		4
.L_18:
        /*0018*/ 	.byte	0x04, 0x17
        /*001a*/ 	.short	(.L_20 - .L_19)
.L_19:
        /*001c*/ 	.word	0x00000000
        /*0020*/ 	.short	0x000c
        /*0022*/ 	.short	0x0040
        /*0024*/ 	.byte	0x00, 0xf4, 0x21, 0x00


	//----- nvinfo : EIATTR_KPARAM_INFO
	.align		4
.L_20:
        /*0028*/ 	.byte	0x04, 0x17
        /*002a*/ 	.short	(.L_22 - .L_21)
.L_21:
        /*002c*/ 	.word	0x00000000
        /*0030*/ 	.short	0x000b
        /*0032*/ 	.short	0x0038
        /*0034*/ 	.byte	0x00, 0xf0, 0x11, 0x00


	//----- nvinfo : EIATTR_KPARAM_INFO
	.align		4
.L_22:
        /*0038*/ 	.byte	0x04, 0x17
        /*003a*/ 	.short	(.L_24 - .L_23)
.L_23:
        /*003c*/ 	.word	0x00000000
        /*0040*/ 	.short	0x000a
        /*0042*/ 	.short	0x0034
        /*0044*/ 	.byte	0x00, 0xf0, 0x11, 0x00


	//----- nvinfo : EIATTR_KPARAM_INFO
	.align		4
.L_24:
        /*0048*/ 	.byte	0x04, 0x17
        /*004a*/ 	.short	(.L_26 - .L_25)
.L_25:
        /*004c*/ 	.word	0x00000000
        /*0050*/ 	.short	0x0009
        /*0052*/ 	.short	0x0030
        /*0054*/ 	.byte	0x00, 0xf0, 0x11, 0x00


	//----- nvinfo : EIATTR_KPARAM_INFO
	.align		4
.L_26:
        /*0058*/ 	.byte	0x04, 0x17
        /*005a*/ 	.short	(.L_28 - .L_27)
.L_27:
        /*005c*/ 	.word	0x00000000
        /*0060*/ 	.short	0x0008
        /*0062*/ 	.short	0x002c
        /*0064*/ 	.byte	0x00, 0xf0, 0x11, 0x00


	//----- nvinfo : EIATTR_KPARAM_INFO
	.align		4
.L_28:
        /*0068*/ 	.byte	0x04, 0x17
        /*006a*/ 	.short	(.L_30 - .L_29)
.L_29:
        /*006c*/ 	.word	0x00000000
        /*0070*/ 	.short	0x0007
        /*0072*/ 	.short	0x0028
        /*0074*/ 	.byte	0x00, 0xf0, 0x11, 0x00


	//----- nvinfo : EIATTR_KPARAM_INFO
	.align		4
.L_30:
        /*0078*/ 	.byte	0x04, 0x17
        /*007a*/ 	.short	(.L_32 - .L_31)
.L_31:
        /*007c*/ 	.word	0x00000000
        /*0080*/ 	.short	0x0006
        /*0082*/ 	.short	0x0024
        /*0084*/ 	.byte	0x00, 0xf0, 0x11, 0x00


	//----- nvinfo : EIATTR_KPARAM_INFO
	.align		4
.L_32:
        /*0088*/ 	.byte	0x04, 0x17
        /*008a*/ 	.short	(.L_34 - .L_33)
.L_33:
        /*008c*/ 	.word	0x00000000
        /*0090*/ 	.short	0x0005
        /*0092*/ 	.short	0x0020
        /*0094*/ 	.byte	0x00, 0xf0, 0x11, 0x00


	//----- nvinfo : EIATTR_KPARAM_INFO
	.align		4
.L_34:
        /*0098*/ 	.byte	0x04, 0x17
        /*009a*/ 	.short	(.L_36 - .L_35)
.L_35:
        /*009c*/ 	.word	0x00000000
        /*00a0*/ 	.short	0x0004
        /*00a2*/ 	.short	0x001c
        /*00a4*/ 	.byte	0x00, 0xf0, 0x11, 0x00


	//----- nvinfo : EIATTR_KPARAM_INFO
	.align		4
.L_36:
        /*00a8*/ 	.byte	0x04, 0x17
        /*00aa*/ 	.short	(.L_38 - .L_37)
.L_37:
        /*00ac*/ 	.word	0x00000000
        /*00b0*/ 	.short	0x0003
        /*00b2*/ 	.short	0x0018
        /*00b4*/ 	.byte	0x00, 0xf0, 0x11, 0x00


	//----- nvinfo : EIATTR_KPARAM_INFO
	.align		4
.L_38:
        /*00b8*/ 	.byte	0x04, 0x17
        /*00ba*/ 	.short	(.L_40 - .L_39)
.L_39:
        /*00bc*/ 	.word	0x00000000
        /*00c0*/ 	.short	0x0002
        /*00c2*/ 	.short	0x0010
        /*00c4*/ 	.byte	0x00, 0xf4, 0x21, 0x00


	//----- nvinfo : EIATTR_KPARAM_INFO
	.align		4
.L_40:
        /*00c8*/ 	.byte	0x04, 0x17
        /*00ca*/ 	.short	(.L_42 - .L_41)
.L_41:
        /*00cc*/ 	.word	0x00000000
        /*00d0*/ 	.short	0x0001
        /*00d2*/ 	.short	0x0008
        /*00d4*/ 	.byte	0x00, 0xf4, 0x21, 0x00


	//----- nvinfo : EIATTR_KPARAM_INFO
	.align		4
.L_42:
        /*00d8*/ 	.byte	0x04, 0x17
        /*00da*/ 	.short	(.L_44 - .L_43)
.L_43:
        /*00dc*/ 	.word	0x00000000
        /*00e0*/ 	.short	0x0000
        /*00e2*/ 	.short	0x0000
        /*00e4*/ 	.byte	0x00, 0xf4, 0x21, 0x00


	//----- nvinfo : EIATTR_AT_ENTRY_FRAGMENTS
	.align		4
.L_44:
        /*00e8*/ 	.byte	0x04, 0x4f
        /*00ea*/ 	.short	(.L_46 - .L_45)


	//   ....[0]....
.L_45:
        /*00ec*/ 	.word	0x00000004


	//----- nvinfo : EIATTR_RESERVED_SMEM_USED
	.align		4
.L_46:
        /*00f0*/ 	.byte	0x01, 0x41
	.zero		2


	//----- nvinfo : EIATTR_SPARSE_MMA_MASK
	.align		4
        /*00f4*/ 	.byte	0x03, 0x50
        /*00f6*/ 	.short	0x0000


	//----- nvinfo : EIATTR_TCGEN05_1CTA_USED
	.align		4
        /*00f8*/ 	.byte	0x01, 0x51
	.zero		2


	//----- nvinfo : EIATTR_MAXREG_COUNT
	.align		4
        /*00fc*/ 	.byte	0x03, 0x1b
        /*00fe*/ 	.short	0x00ff


	//----- nvinfo : EIATTR_NUM_BARRIERS
	.align		4
        /*0100*/ 	.byte	0x02, 0x4c
        /*0102*/ 	.byte	0x01
	.zero		1


	//----- nvinfo : EIATTR_ANNOTATIONS
	.align		4
        /*0104*/ 	.byte	0x04, 0x55
        /*0106*/ 	.short	(.L_48 - .L_47)


	//   ....[0]....
.L_47:
        /*0108*/ 	.word	0x00000001
        /*010c*/ 	.byte	0x30, 0x0c, 0x00, 0x00, 0x01, 0x00, 0x00, 0x00, 0x70, 0x0c, 0x00, 0x00, 0x01, 0x00, 0x00, 0x00
        /* <DEDUP_REMOVED lines=1853> */
        /*74ec*/ 	.byte	0xf0, 0xa2, 0x02, 0x00


	//----- nvinfo : EIATTR_INT_WARP_WIDE_INSTR_OFFSETS
	.align		4
.L_48:
        /*74f0*/ 	.byte	0x04, 0x31
        /*74f2*/ 	.short	(.L_50 - .L_49)


	//   ....[0]....
.L_49:
        /*74f4*/ 	.word	0x00000c40


	//   ....[1]....
        /*74f8*/ 	.word	0x00000c50


	//   ....[2]....
        /*74fc*/ 	.word	0x0000ae20


	//   ....[3]....
        /*7500*/ 	.word	0x00032f80


	//   ....[4]....
        /*7504*/ 	.word	0x00032fd0


	//----- nvinfo : EIATTR_COOP_GROUP_MASK_REGIDS
	.align		4
.L_50:
        /*7508*/ 	.byte	0x04, 0x29
        /*750a*/ 	.short	(.L_52 - .L_51)


	//   ....[0]....
.L_51:
        /*750c*/ 	.word	0xffffffff


	//   ....[1]....
        /*7510*/ 	.word	0xffffffff


	//   ....[2]....
        /*7514*/ 	.word	0xffffffff


	//   ....[3]....
        /*7518*/ 	.word	0xffffffff


	//----- nvinfo : EIATTR_COOP_GROUP_INSTR_OFFSETS
	.align		4
.L_52:
        /*751c*/ 	.byte	0x04, 0x28
        /*751e*/ 	.short	(.L_54 - .L_53)


	//   ....[0]....
.L_53:
        /*7520*/ 	.word	0x00000070


	//   ....[1]....
        /*7524*/ 	.word	0x00000330


	//   ....[2]....
        /*7528*/ 	.word	0x00032e10


	//   ....[3]....
        /*752c*/ 	.word	0x00033080


	//----- nvinfo : EIATTR_VRC_CTA_INIT_COUNT
	.align		4
.L_54:
        /*7530*/ 	.byte	0x02, 0x4a
        /*7532*/ 	.byte	0x80
	.zero		1


	//----- nvinfo : EIATTR_MBARRIER_INSTR_OFFSETS
	.align		4
        /*7534*/ 	.byte	0x04, 0x39
        /*7536*/ 	.short	(.L_56 - .L_55)


	//   ....[0]....
.L_55:
        /*7538*/ 	.word	0x00001080
        /*753c*/ 	.word	0x000000ff
        /*7540*/ 	.word	0x00000000
        /*7544*/ 	.short	0x0100
        /*7546*/ 	.byte	0x06
	.zero		1


	//   ....[1]....
        /*7548*/ 	.word	0x0000ae60
        /*754c*/ 	.word	0x000000ff
        /*7550*/ 	.word	0x00028008
        /*7554*/ 	.short	0x0100
        /*7556*/ 	.byte	0x04
	.zero		1


	//   ....[2]....
        /*7558*/ 	.word	0x0001cb60
        /*755c*/ 	.word	0x000000ff
        /*7560*/ 	.word	0x00000000
        /*7564*/ 	.short	0x010a
        /*7566*/ 	.byte	0x06
	.zero		1


	//   ....[3]....
        /*7568*/ 	.word	0x000287f0
        /*756c*/ 	.word	0x000000ff
        /*7570*/ 	.word	0x00000000
        /*7574*/ 	.short	0x010a
        /*7576*/ 	.byte	0x06
	.zero		1


	//   ....[4]....
        /*7578*/ 	.word	0x000288b0
        /*757c*/ 	.word	0x000000ff
        /*7580*/ 	.word	0x00028000
        /*7584*/ 	.short	0x0108
        /*7586*/ 	.byte	0x04
	.zero		1


	//   ....[5]....
        /*7588*/ 	.word	0x00028930
        /*758c*/ 	.word	0x000000ff
        /*7590*/ 	.word	0x00028008
        /*7594*/ 	.short	0x0108
        /*7596*/ 	.byte	0x04
	.zero		1


	//   ....[6]....
        /*7598*/ 	.word	0x000330a0
        /*759c*/ 	.word	0x000000ff
        /*75a0*/ 	.word	0x00000000
        /*75a4*/ 	.short	0x010a
        /*75a6*/ 	.byte	0x06
	.zero		1


	//   ....[7]....
        /*75a8*/ 	.word	0x000330d0
        /*75ac*/ 	.word	0x000000ff
        /*75b0*/ 	.word	0x00000000
        /*75b4*/ 	.short	0x010a
        /*75b6*/ 	.byte	0x06
	.zero		1


	//----- nvinfo : EIATTR_NUM_MBARRIERS
	.align		4
.L_56:
        /*75b8*/ 	.byte	0x03, 0x38
        /*75ba*/ 	.short	0x0002


	//----- nvinfo : EIATTR_EXIT_INSTR_OFFSETS
	.align		4
        /*75bc*/ 	.byte	0x04, 0x1c
        /*75be*/ 	.short	(.L_58 - .L_57)


	//   ....[0]....
.L_57:
        /*75c0*/ 	.word	0x00033090


	//----- nvinfo : EIATTR_REQNTID
	.align		4
.L_58:
        /*75c4*/ 	.byte	0x04, 0x10
        /*75c6*/ 	.short	(.L_60 - .L_59)
.L_59:
        /*75c8*/ 	.word	0x00000100
        /*75cc*/ 	.word	0x00000001
        /*75d0*/ 	.word	0x00000001


	//----- nvinfo : EIATTR_CRS_STACK_SIZE
	.align		4
.L_60:
        /*75d4*/ 	.byte	0x04, 0x1e
        /*75d6*/ 	.short	(.L_62 - .L_61)
.L_61:
        /*75d8*/ 	.word	0x00000000


	//----- nvinfo : EIATTR_CBANK_PARAM_SIZE
	.align		4
.L_62:
        /*75dc*/ 	.byte	0x03, 0x19
        /*75de*/ 	.short	0x0050


	//----- nvinfo : EIATTR_PARAM_CBANK
	.align		4
        /*75e0*/ 	.byte	0x04, 0x0a
        /*75e2*/ 	.short	(.L_64 - .L_63)
	.align		4
.L_63:
        /*75e4*/ 	.word	index@(.nv.constant0.matmul_kernel)
        /*75e8*/ 	.short	0x0380
        /*75ea*/ 	.short	0x0050


	//----- nvinfo : EIATTR_SW_WAR
	.align		4
.L_64:
        /*75ec*/ 	.byte	0x04, 0x36
        /*75ee*/ 	.short	(.L_66 - .L_65)
.L_65:
        /*75f0*/ 	.word	0x00000008
.L_66:


//--------------------- .nv.compat                --------------------------
	.section	.nv.compat,"",@"SHT_CUDA_COMPAT_INFO"
	.align	4
        /*0000*/ 	.byte	0x02, 0x02, 0x02, 0x00, 0x02, 0x05, 0x05, 0x00, 0x02, 0x03, 0x00, 0x00, 0x02, 0x06, 0x01, 0x00


//--------------------- .nv.callgraph             --------------------------
	.section	.nv.callgraph,"",@"SHT_CUDA_CALLGRAPH"
	.align	4
	.sectionentsize	8
	.align		4
        /*0000*/ 	.word	0x00000000
	.align		4
        /*0004*/ 	.word	0xffffffff
	.align		4
        /*0008*/ 	.word	0x00000000
	.align		4
        /*000c*/ 	.word	0xfffffffe
	.align		4
        /*0010*/ 	.word	0x00000000
	.align		4
        /*0014*/ 	.word	0xfffffffd
	.align		4
        /*0018*/ 	.word	0x00000000
	.align		4
        /*001c*/ 	.word	0xfffffffc


//--------------------- .text.matmul_kernel       --------------------------
	.section	.text.matmul_kernel,"ax",@progbits
	.align	128
        .global         matmul_kernel
        .type           matmul_kernel,@function
        .size           matmul_kernel,(.L_x_20 - matmul_kernel)
        .other          matmul_kernel,@"STO_CUDA_ENTRY STV_DEFAULT"
matmul_kernel:
.text.matmul_kernel:
[----:B------:R-:W0:Y:S01]  /*0000*/  LDC R1, c[0x0][0x37c] ;  /* 0x0000df00ff017b82 */ /* 0x000e220000000800 */
[----:B------:R-:W1:Y:S01]  /*0010*/  S2R R0, SR_TID.X ;  /* 0x0000000000007919 */ /* 0x000e620000002100 */
[----:B0-----:R-:W-:Y:S01]  /*0020*/  VIADD R1, R1, 0xfffff190 ;  /* 0xfffff19001017836 */ /* 0x001fe20000000000 */
[----:B-1----:R-:W-:-:S13]  /*0030*/  ISETP.GE.U32.AND P0, PT, R0, 0x20, PT ;  /* 0x000000200000780c */ /* 0x002fda0003f06070 */
[----:B------:R-:W-:Y:S02]  /*0040*/  VOTEU.ANY UP0, P0 ;  /* 0x0000000000ff7886 */ /* 0x000fe40000000100 */
[----:B------:R-:W-:Y:S05]  /*0050*/  BRA.U UP0, `(.L_x_0) ;  /* 0x0000000100b87547 */ /* 0x000fea000b800000 */
[----:B------:R-:W0:Y:S01]  /*0060*/  S2UR UR6, SR_CgaCtaId ;  /* 0x00000000000679c3 */ /* 0x000e220000008800 */
[----:B------:R-:W-:Y:S01]  /*0070*/  NOP ;  /* 0x0000000000007918 */ /* 0x000fe20000000000 */
[----:B------:R-:W-:Y:S02]  /*0080*/  UMOV UR4, 0x40 ;  /* 0x0000004000047882 */ /* 0x000fe40000000000 */
[----:B0-----:R-:W-:-:S09]  /*0090*/  ULEA UR4, UR6, UR4, 0x18 ;  /* 0x0000000406047291 */ /* 0x001fd2000f8ec0ff */
[----:B------:R-:W0:Y:S01]  /*00a0*/  LDS.U8 R0, [UR4] ;  /* 0x00000004ff007984 */ /* 0x000e220008000000 */
[----:B------:R-:W-:Y:S02]  /*00b0*/  UMOV UR4, 0x400 ;  /* 0x0000040000047882 */ /* 0x000fe40000000000 */
[----:B------:R-:W-:Y:S01]  /*00c0*/  ULEA UR4, UR6, UR4, 0x18 ;  /* 0x0000000406047291 */ /* 0x000fe2000f8ec0ff */
[----:B0-----:R-:W-:-:S13]  /*00d0*/  ISETP.NE.AND P0, PT, R0, RZ, PT ;  /* 0x000000ff0000720c */ /* 0x001fda0003f05270 */
[----:B------:R-:W-:Y:S05]  /*00e0*/  @P0 BRA `(.L_x_1) ;  /* 0x00000000007c0947 */ /* 0x000fea0003800000 */
[----:B------:R-:W-:-:S13]  /*00f0*/  ELECT P0, URZ, PT ;  /* 0x0000000000ff782f */ /* 0x000fda0003800000 */
[----:B------:R-:W-:Y:S05]  /*0100*/  @!P0 BRA `(.L_x_2) ;  /* 0x0000000000848947 */ /* 0x000fea0003800000 */
[----:B------:R-:W-:Y:S01]  /*0110*/  UMOV UR5, 0x10 ;  /* 0x0000001000057882 */ /* 0x000fe20000000000 */
[----:B------:R-:W-:Y:S02]  /*0120*/  IMAD.MOV.U32 R4, RZ, RZ, 0x1 ;  /* 0x00000001ff047424 */ /* 0x000fe400078e00ff */
[----:B------:R-:W-:Y:S02]  /*0130*/  IMAD.MOV.U32 R5, RZ, RZ, 0xffff ;  /* 0x0000ffffff057424 */ /* 0x000fe400078e00ff */
[----:B------:R-:W-:Y:S04]  /*0140*/  DEPBAR.LE SB0, 0x36 ;  /* 0x00008d800000791a */ /* 0x000fe80000000000 */
[----:B------:R-:W0:Y:S02]  /*0150*/  UTCATOMSWS.FIND_AND_SET.ALIGN UP1, UR5, UR5 ;  /* 0x00000005000575e3 */ /* 0x000e240008020800 */
[----:B0-----:R-:W-:-:S04]  /*0160*/  PLOP3.LUT P0, PT, PT, PT, UP1, 0x80, 0x8 ;  /* 0x000000000008781c */ /* 0x001fc80003f0f018 */
[----:B------:R-:W-:-:S04]  /*0170*/  SEL R0, RZ, 0xffffffff, !P0 ;  /* 0xffffffffff007807 */ /* 0x000fc80004000000 */
[----:B------:R-:W-:Y:S01]  /*0180*/  ISETP.NE.AND P0, PT, R0, RZ, PT ;  /* 0x000000ff0000720c */ /* 0x000fe20003f05270 */
[----:B------:R-:W-:-:S12]  /*0190*/  IMAD.U32 R0, RZ, RZ, UR5 ;  /* 0x00000005ff007e24 */ /* 0x000fd8000f8e00ff */
[----:B------:R-:W-:Y:S05]  /*01a0*/  @P0 BRA `(.L_x_3) ;  /* 0x0000000000240947 */ /* 0x000fea0003800000 */
.L_x_4:
[----:B------:R-:W-:Y:S05]  /*01b0*/  NANOSLEEP 0x64 ;  /* 0x000000640000795d */ /* 0x000fea0003800000 */
[----:B------:R-:W-:-:S05]  /*01c0*/  UMOV UR5, 0x10 ;  /* 0x0000001000057882 */ /* 0x000fca0000000000 */
[----:B------:R-:W-:Y:S04]  /*01d0*/  DEPBAR.LE SB0, 0x36 ;  /* 0x00008d800000791a */ /* 0x000fe80000000000 */
[----:B------:R-:W0:Y:S02]  /*01e0*/  UTCATOMSWS.FIND_AND_SET.ALIGN UP1, UR5, UR5 ;  /* 0x00000005000575e3 */ /* 0x000e240008020800 */
[----:B0-----:R-:W-:-:S04]  /*01f0*/  PLOP3.LUT P0, PT, PT, PT, UP1, 0x80, 0x8 ;  /* 0x000000000008781c */ /* 0x001fc80003f0f018 */
[----:B------:R-:W-:-:S04]  /*0200*/  SEL R0, RZ, 0xffffffff, !P0 ;  /* 0xffffffffff007807 */ /* 0x000fc80004000000 */
[----:B------:R-:W-:Y:S01]  /*0210*/  ISETP.NE.AND P0, PT, R0, RZ, PT ;  /* 0x000000ff0000720c */ /* 0x000fe20003f05270 */
[----:B------:R-:W-:-:S12]  /*0220*/  IMAD.U32 R0, RZ, RZ, UR5 ;  /* 0x00000005ff007e24 */ /* 0x000fd8000f8e00ff */
[----:B------:R-:W-:Y:S05]  /*0230*/  @!P0 BRA `(.L_x_4) ;  /* 0xfffffffc00dc8947 */ /* 0x000fea000383ffff */
.L_x_3:
[C---:B------:R-:W-:Y:S01]  /*0240*/  VIADD R3, R0.reuse, 0x10 ;  /* 0x0000001000037836 */ /* 0x040fe20000000000 */
[----:B------:R-:W-:Y:S01]  /*0250*/  UMOV UR5, 0x50 ;  /* 0x0000005000057882 */ /* 0x000fe20000000000 */
[----:B------:R-:W-:Y:S01]  /*0260*/  SHF.L.U32 R2, R5, R0, RZ ;  /* 0x0000000005027219 */ /* 0x000fe200000006ff */
[----:B------:R-:W-:Y:S01]  /*0270*/  ULEA UR5, UR6, UR5, 0x18 ;  /* 0x0000000506057291 */ /* 0x000fe2000f8ec0ff */
[----:B------:R-:W-:Y:S01]  /*0280*/  IMAD.SHL.U32 R0, R0, 0x20, RZ ;  /* 0x0000002000007824 */ /* 0x000fe200078e00ff */
[----:B------:R-:W-:-:S04]  /*0290*/  SHF.L.U32 R3, R4, R3, RZ ;  /* 0x0000000304037219 */ /* 0x000fc800000006ff */
[----:B------:R-:W-:-:S05]  /*02a0*/  LOP3.LUT R2, R3, R2, RZ, 0xfc, !PT ;  /* 0x0000000203027212 */ /* 0x000fca00078efcff */
[----:B------:R0:W-:Y:S04]  /*02b0*/  ATOMS.OR RZ, [UR5], R2 ;  /* 0x00000002ffff798c */ /* 0x0001e8000b000005 */
[----:B------:R0:W-:Y:S01]  /*02c0*/  STS [UR4], R0 ;  /* 0x00000000ff007988 */ /* 0x0001e20008000804 */
[----:B------:R-:W-:Y:S05]  /*02d0*/  BRA `(.L_x_2) ;  /* 0x0000000000107947 */ /* 0x000fea0003800000 */
.L_x_1:
[----:B------:R-:W-:Y:S01]  /*02e0*/  IMAD.MOV.U32 R0, RZ, RZ, -0x1 ;  /* 0xffffffffff007424 */ /* 0x000fe200078e00ff */
[----:B------:R-:W-:-:S04]  /*02f0*/  MOV R2, 0x320 ;  /* 0x0000032000027802 */ /* 0x000fc80000000f00 */
[----:B------:R0:W-:Y:S03]  /*0300*/  STS [UR4], R0 ;  /* 0x00000000ff007988 */ /* 0x0001e60008000804 */
[----:B0-----:R-:W-:Y:S05]  /*0310*/  CALL.REL.NOINC `($__internal_1_$__cuda_sm10x_tcgen05_guardrail_trap_phase_invalid_during_alloc) ;  /* 0x0000032c00847944 */ /* 0x001fea0003c00000 */
.L_x_2:
[----:B------:R-:W-:Y:S05]  /*0320*/  WARPSYNC.ALL ;  /* 0x0000000000007948 */ /* 0x000fea0003800000 */
[----:B------:R-:W-:Y:S01]  /*0330*/  NOP ;  /* 0x0000000000007918 */ /* 0x000fe20000000000 */
.L_x_0:
[----:B------:R-:W1:Y:S01]  /*0340*/  LDC.64 R12, c[0x0][0x398] ;  /* 0x0000e600ff0c7b82 */ /* 0x000e620000000a00 */
[----:B------:R-:W2:Y:S01]  /*0350*/  S2R R5, SR_CTAID.X ;  /* 0x0000000000057919 */ /* 0x000ea20000002500 */
[----:B------:R-:W-:Y:S01]  /*0360*/  UMOV UR4, 0x400 ;  /* 0x0000040000047882 */ /* 0x000fe20000000000 */
[----:B------:R-:W3:Y:S01]  /*0370*/  LDCU UR12, c[0x0][0x3a4] ;  /* 0x00007480ff0c77ac */ /* 0x000ee20008000800 */
[----:B------:R-:W4:Y:S01]  /*0380*/  S2R R16, SR_TID.X ;  /* 0x0000000000107919 */ /* 0x000f220000002100 */
[----:B------:R-:W0:Y:S03]  /*0390*/  LDCU.128 UR16, c[0x0][0x380] ;  /* 0x00007000ff1077ac */ /* 0x000e260008000c00 */
[----:B------:R-:W5:Y:S01]  /*03a0*/  S2UR UR9, SR_CgaCtaId ;  /* 0x00000000000979c3 */ /* 0x000f620000008800 */
[----:B------:R-:W-:-:S07]  /*03b0*/  UMOV UR10, 0x1 ;  /* 0x00000001000a7882 */ /* 0x000fce0000000000 */
[----:B------:R-:W0:Y:S02]  /*03c0*/  LDC R14, c[0x0][0x3a0] ;  /* 0x0000e800ff0e7b82 */ /* 0x000e240000000800 */
[----:B01----:R-:W-:-:S05]  /*03d0*/  VIADD R0, R13, 0x7f ;  /* 0x0000007f0d007836 */ /* 0x003fca0000000000 */
[----:B------:R-:W-:Y:S01]  /*03e0*/  SHF.R.S32.HI R3, RZ, 0x1f, R0 ;  /* 0x0000001fff037819 */ /* 0x000fe20000011400 */
[----:B-----5:R-:W-:-:S03]  /*03f0*/  ULEA UR4, UR9, UR4, 0x18 ;  /* 0x0000000409047291 */ /* 0x020fc6000f8ec0ff */
[----:B------:R-:W-:Y:S02]  /*0400*/  LEA.HI R3, R3, R0, RZ, 0x7 ;  /* 0x0000000003037211 */ /* 0x000fe400078f38ff */
[----:B--2---:R-:W-:Y:S01]  /*0410*/  IABS R8, R5 ;  /* 0x0000000500087213 */ /* 0x004fe20000000000 */
[----:B------:R-:W-:Y:S01]  /*0420*/  UIADD3 UR6, UPT, UPT, UR4, 0x28000, URZ ;  /* 0x0002800004067890 */ /* 0x000fe2000fffe0ff */
[----:B------:R-:W-:Y:S02]  /*0430*/  SHF.R.S32.HI R3, RZ, 0x7, R3 ;  /* 0x00000007ff037819 */ /* 0x000fe40000011403 */
[----:B----4-:R-:W-:-:S03]  /*0440*/  LOP3.LUT R15, R16, 0xff, RZ, 0xc0, !PT ;  /* 0x000000ff100f7812 */ /* 0x010fc600078ec0ff */
[----:B------:R-:W-:-:S05]  /*0450*/  IMAD.SHL.U32 R4, R3, 0x8, RZ ;  /* 0x0000000803047824 */ /* 0x000fca00078e00ff */
[-C--:B------:R-:W-:Y:S02]  /*0460*/  IABS R7, R4.reuse ;  /* 0x0000000400077213 */ /* 0x080fe40000000000 */
[----:B------:R-:W-:Y:S02]  /*0470*/  IABS R10, R4 ;  /* 0x00000004000a7213 */ /* 0x000fe40000000000 */
[----:B------:R-:W0:Y:S08]  /*0480*/  I2F.RP R0, R7 ;  /* 0x0000000700007306 */ /* 0x000e300000209400 */
[----:B0-----:R-:W0:Y:S02]  /*0490*/  MUFU.RCP R0, R0 ;  /* 0x0000000000007308 */ /* 0x001e240000001000 */
[----:B0-----:R-:W-:-:S02]  /*04a0*/  VIADD R2, R0, 0xffffffe ;  /* 0x0ffffffe00027836 */ /* 0x001fc40000000000 */
[----:B------:R-:W-:-:S04]  /*04b0*/  IMAD.MOV R0, RZ, RZ, -R10 ;  /* 0x000000ffff007224 */ /* 0x000fc800078e0a0a */
[----:B------:R0:W1:Y:S02]  /*04c0*/  F2I.FTZ.U32.TRUNC.NTZ R3, R2 ;  /* 0x0000000200037305 */ /* 0x000064000021f000 */
[----:B0-----:R-:W-:Y:S02]  /*04d0*/  IMAD.MOV.U32 R2, RZ, RZ, RZ ;  /* 0x000000ffff027224 */ /* 0x001fe400078e00ff */
[----:B-1----:R-:W-:-:S04]  /*04e0*/  IMAD.MOV R6, RZ, RZ, -R3 ;  /* 0x000000ffff067224 */ /* 0x002fc800078e0a03 */
[----:B------:R-:W-:Y:S02]  /*04f0*/  IMAD R9, R6, R7, RZ ;  /* 0x0000000706097224 */ /* 0x000fe400078e02ff */
[----:B------:R-:W-:Y:S02]  /*0500*/  IMAD.MOV.U32 R6, RZ, RZ, R8 ;  /* 0x000000ffff067224 */ /* 0x000fe400078e0008 */
[----:B------:R-:W-:-:S06]  /*0510*/  IMAD.HI.U32 R3, R3, R9, R2 ;  /* 0x0000000903037227 */ /* 0x000fcc00078e0002 */
[----:B------:R-:W-:-:S04]  /*0520*/  IMAD.HI.U32 R3, R3, R6, RZ ;  /* 0x0000000603037227 */ /* 0x000fc800078e00ff */
[----:B------:R-:W-:Y:S01]  /*0530*/  IMAD R0, R3, R0, R6 ;  /* 0x0000000003007224 */ /* 0x000fe200078e0206 */
[----:B------:R-:W-:Y:S04]  /*0540*/  BAR.SYNC.DEFER_BLOCKING 0x0 ;  /* 0x0000000000007b1d */ /* 0x000fe80000010000 */
[----:B------:R-:W-:-:S13]  /*0550*/  ISETP.GT.U32.AND P1, PT, R7, R0, PT ;  /* 0x000000000700720c */ /* 0x000fda0003f24070 */
[----:B------:R-:W-:Y:S02]  /*0560*/  @!P1 IMAD.IADD R0, R0, 0x1, -R7 ;  /* 0x0000000100009824 */ /* 0x000fe400078e0a07 */
[----:B------:R-:W-:Y:S01]  /*0570*/  @!P1 VIADD R3, R3, 0x1 ;  /* 0x0000000103039836 */ /* 0x000fe20000000000 */
[----:B------:R-:W-:Y:S02]  /*0580*/  ISETP.NE.AND P1, PT, R4, RZ, PT ;  /* 0x000000ff0400720c */ /* 0x000fe40003f25270 */
[----:B------:R-:W-:Y:S02]  /*0590*/  ISETP.GE.U32.AND P0, PT, R0, R7, PT ;  /* 0x000000070000720c */ /* 0x000fe40003f06070 */
[----:B------:R-:W-:-:S04]  /*05a0*/  LOP3.LUT R0, R5, R4, RZ, 0x3c, !PT ;  /* 0x0000000405007212 */ /* 0x000fc800078e3cff */
[----:B------:R-:W-:Y:S01]  /*05b0*/  ISETP.GE.AND P2, PT, R0, RZ, PT ;  /* 0x000000ff0000720c */ /* 0x000fe20003f46270 */
[----:B------:R-:W-:-:S06]  /*05c0*/  VIADD R0, R12, 0x1ff ;  /* 0x000001ff0c007836 */ /* 0x000fcc0000000000 */
[----:B------:R-:W-:-:S04]  /*05d0*/  @P0 VIADD R3, R3, 0x1 ;  /* 0x0000000103030836 */ /* 0x000fc80000000000 */
[----:B------:R-:W-:Y:S01]  /*05e0*/  IMAD.MOV.U32 R2, RZ, RZ, R3 ;  /* 0x000000ffff027224 */ /* 0x000fe200078e0003 */
[----:B------:R-:W-:-:S03]  /*05f0*/  SHF.R.S32.HI R3, RZ, 0x1f, R0 ;  /* 0x0000001fff037819 */ /* 0x000fc60000011400 */
[----:B------:R-:W-:Y:S01]  /*0600*/  @!P2 IMAD.MOV R2, RZ, RZ, -R2 ;  /* 0x000000ffff02a224 */ /* 0x000fe200078e0a02 */
[----:B------:R-:W-:Y:S02]  /*0610*/  @!P1 LOP3.LUT R2, RZ, R4, RZ, 0x33, !PT ;  /* 0x00000004ff029212 */ /* 0x000fe400078e33ff */
[----:B------:R-:W-:-:S03]  /*0620*/  LEA.HI R3, R3, R0, RZ, 0x9 ;  /* 0x0000000003037211 */ /* 0x000fc600078f48ff */
[----:B------:R-:W-:Y:S02]  /*0630*/  IMAD.SHL.U32 R6, R2, 0x8, RZ ;  /* 0x0000000802067824 */ /* 0x000fe400078e00ff */
[----:B------:R-:W-:-:S03]  /*0640*/  IMAD.MOV R2, RZ, RZ, -R2 ;  /* 0x000000ffff027224 */ /* 0x000fc600078e0a02 */
[----:B------:R-:W-:Y:S01]  /*0650*/  LEA.HI.SX32 R3, R3, -R6, 0x17 ;  /* 0x8000000603037211 */ /* 0x000fe200078fbaff */
[----:B------:R-:W-:-:S03]  /*0660*/  IMAD R8, R4, R2, R5 ;  /* 0x0000000204087224 */ /* 0x000fc600078e0205 */
[----:B------:R-:W-:-:S04]  /*0670*/  VIMNMX R11, PT, PT, R3, 0x8, PT ;  /* 0x00000008030b7848 */ /* 0x000fc80003fe0100 */
[-C--:B------:R-:W-:Y:S02]  /*0680*/  IABS R7, R11.reuse ;  /* 0x0000000b00077213 */ /* 0x080fe40000000000 */
[----:B------:R-:W-:Y:S02]  /*0690*/  IABS R4, R11 ;  /* 0x0000000b00047213 */ /* 0x000fe40000000000 */
[----:B------:R-:W0:Y:S08]  /*06a0*/  I2F.RP R0, R7 ;  /* 0x0000000700007306 */ /* 0x000e300000209400 */
[----:B0-----:R-:W0:Y:S02]  /*06b0*/  MUFU.RCP R0, R0 ;  /* 0x0000000000007308 */ /* 0x001e240000001000 */
[----:B0-----:R-:W-:-:S02]  /*06c0*/  VIADD R3, R0, 0xffffffe ;  /* 0x0ffffffe00037836 */ /* 0x001fc40000000000 */
[----:B------:R-:W-:-:S04]  /*06d0*/  IMAD.MOV R0, RZ, RZ, -R4 ;  /* 0x000000ffff007224 */ /* 0x000fc800078e0a04 */
[----:B------:R-:W0:Y:S02]  /*06e0*/  F2I.FTZ.U32.TRUNC.NTZ R3, R3 ;  /* 0x0000000300037305 */ /* 0x000e24000021f000 */
[----:B0-----:R-:W-:-:S04]  /*06f0*/  IMAD.MOV R9, RZ, RZ, -R3 ;  /* 0x000000ffff097224 */ /* 0x001fc800078e0a03 */
[----:B------:R-:W-:Y:S01]  /*0700*/  IMAD.MOV.U32 R2, RZ, RZ, R9 ;  /* 0x000000ffff027224 */ /* 0x000fe200078e0009 */
[----:B------:R-:W-:-:S03]  /*0710*/  IABS R9, R8 ;  /* 0x0000000800097213 */ /* 0x000fc60000000000 */
[----:B------:R-:W-:Y:S02]  /*0720*/  IMAD R5, R2, R7, RZ ;  /* 0x0000000702057224 */ /* 0x000fe400078e02ff */
[----:B------:R-:W-:-:S04]  /*0730*/  IMAD.MOV.U32 R2, RZ, RZ, RZ ;  /* 0x000000ffff027224 */ /* 0x000fc800078e00ff */
[----:B------:R-:W-:Y:S01]  /*0740*/  IMAD.HI.U32 R2, R3, R5, R2 ;  /* 0x0000000503027227 */ /* 0x000fe200078e0002 */
[----:B------:R-:W-:-:S04]  /*0750*/  IABS R5, R12 ;  /* 0x0000000c00057213 */ /* 0x000fc80000000000 */
[----:B------:R-:W0:Y:S01]  /*0760*/  I2F.RP R4, R5 ;  /* 0x0000000500047306 */ /* 0x000e220000209400 */
[----:B------:R-:W-:-:S04]  /*0770*/  IMAD.HI.U32 R68, R2, R9, RZ ;  /* 0x0000000902447227 */ /* 0x000fc800078e00ff */
[----:B------:R-:W-:-:S05]  /*0780*/  IMAD R0, R68, R0, R9 ;  /* 0x0000000044007224 */ /* 0x000fca00078e0209 */
[----:B------:R-:W-:Y:S01]  /*0790*/  ISETP.GT.U32.AND P1, PT, R7, R0, PT ;  /* 0x000000000700720c */ /* 0x000fe20003f24070 */
[----:B0-----:R-:W0:-:S12]  /*07a0*/  MUFU.RCP R4, R4 ;  /* 0x0000000400047308 */ /* 0x001e180000001000 */
[----:B------:R-:W-:Y:S02]  /*07b0*/  @!P1 IMAD.IADD R0, R0, 0x1, -R7 ;  /* 0x0000000100009824 */ /* 0x000fe400078e0a07 */
[----:B------:R-:W-:Y:S01]  /*07c0*/  @!P1 VIADD R68, R68, 0x1 ;  /* 0x0000000144449836 */ /* 0x000fe20000000000 */
[----:B------:R-:W-:Y:S02]  /*07d0*/  ISETP.NE.AND P1, PT, R11, RZ, PT ;  /* 0x000000ff0b00720c */ /* 0x000fe40003f25270 */
[----:B------:R-:W-:Y:S02]  /*07e0*/  ISETP.GE.U32.AND P0, PT, R0, R7, PT ;  /* 0x000000070000720c */ /* 0x000fe40003f06070 */
[----:B------:R-:W-:Y:S01]  /*07f0*/  LOP3.LUT R0, R8, R11, RZ, 0x3c, !PT ;  /* 0x0000000b08007212 */ /* 0x000fe200078e3cff */
[----:B0-----:R-:W-:-:S03]  /*0800*/  VIADD R2, R4, 0xffffffe ;  /* 0x0ffffffe04027836 */ /* 0x001fc60000000000 */
[----:B------:R-:W-:Y:S01]  /*0810*/  ISETP.GE.AND P2, PT, R0, RZ, PT ;  /* 0x000000ff0000720c */ /* 0x000fe20003f46270 */
[----:B------:R0:W1:Y:S06]  /*0820*/  F2I.FTZ.U32.TRUNC.NTZ R3, R2 ;  /* 0x0000000200037305 */ /* 0x00006c000021f000 */
[----:B------:R-:W-:Y:S02]  /*0830*/  @P0 VIADD R68, R68, 0x1 ;  /* 0x0000000144440836 */ /* 0x000fe40000000000 */
[----:B0-----:R-:W-:-:S04]  /*0840*/  IMAD.MOV.U32 R2, RZ, RZ, RZ ;  /* 0x000000ffff027224 */ /* 0x001fc800078e00ff */
[----:B------:R-:W-:Y:S01]  /*0850*/  @!P2 IMAD.MOV R68, RZ, RZ, -R68 ;  /* 0x000000ffff44a224 */ /* 0x000fe200078e0a44 */
[----:B------:R-:W-:Y:S02]  /*0860*/  @!P1 LOP3.LUT R68, RZ, R11, RZ, 0x33, !PT ;  /* 0x0000000bff449212 */ /* 0x000fe400078e33ff */
[----:B------:R-:W-:Y:S01]  /*0870*/  ISETP.NE.AND P2, PT, R12, RZ, PT ;  /* 0x000000ff0c00720c */ /* 0x000fe20003f45270 */
[----:B-1----:R-:W-:Y:S02]  /*0880*/  IMAD.MOV R4, RZ, RZ, -R3 ;  /* 0x000000ffff047224 */ /* 0x002fe400078e0a03 */
[----:B------:R-:W-:-:S04]  /*0890*/  IMAD.MOV R0, RZ, RZ, -R68 ;  /* 0x000000ffff007224 */ /* 0x000fc800078e0a44 */
[----:B------:R-:W-:Y:S02]  /*08a0*/  IMAD R0, R11, R0, R8 ;  /* 0x000000000b007224 */ /* 0x000fe400078e0208 */
[----:B------:R-:W0:Y:S02]  /*08b0*/  LDC.64 R8, c[0x0][0x3a8] ;  /* 0x0000ea00ff087b82 */ /* 0x000e240000000a00 */
[----:B------:R-:W-:Y:S02]  /*08c0*/  IMAD.IADD R0, R6, 0x1, R0 ;  /* 0x0000000106007824 */ /* 0x000fe400078e0200 */
[----:B------:R-:W1:Y:S02]  /*08d0*/  LDS R6, [UR4] ;  /* 0x00000004ff067984 */ /* 0x000e640008000800 */
[----:B------:R-:W-:Y:S02]  /*08e0*/  IMAD R72, R0, 0x200, R15 ;  /* 0x0000020000487824 */ /* 0x000fe400078e020f */
[----:B------:R-:W-:-:S02]  /*08f0*/  IMAD.MOV.U32 R0, RZ, RZ, R4 ;  /* 0x000000ffff007224 */ /* 0x000fc400078e0004 */
[----:B------:R-:W-:Y:S02]  /*0900*/  VIADD R74, R72, 0x100 ;  /* 0x00000100484a7836 */ /* 0x000fe40000000000 */
[----:B------:R-:W-:Y:S01]  /*0910*/  IMAD R7, R0, R5, RZ ;  /* 0x0000000500077224 */ /* 0x000fe200078e02ff */
[----:B------:R-:W-:Y:S02]  /*0920*/  IABS R0, R72 ;  /* 0x0000004800007213 */ /* 0x000fe40000000000 */
[----:B------:R-:W-:Y:S01]  /*0930*/  IABS R4, R74 ;  /* 0x0000004a00047213 */ /* 0x000fe20000000000 */
[----:B------:R-:W-:Y:S01]  /*0940*/  IMAD.HI.U32 R2, R3, R7, R2 ;  /* 0x0000000703027227 */ /* 0x000fe200078e0002 */
[----:B------:R-:W-:Y:S01]  /*0950*/  BAR.SYNC.DEFER_BLOCKING 0x0 ;  /* 0x0000000000007b1d */ /* 0x000fe20000010000 */
[----:B------:R-:W-:Y:S02]  /*0960*/  ISETP.GE.AND P3, PT, R74, RZ, PT ;  /* 0x000000ff4a00720c */ /* 0x000fe40003f66270 */
[----:B------:R-:W-:-:S04]  /*0970*/  IMAD.MOV.U32 R3, RZ, RZ, R0 ;  /* 0x000000ffff037224 */ /* 0x000fc800078e0000 */
[----:B------:R-:W-:-:S04]  /*0980*/  IMAD.HI.U32 R0, R2, R3, RZ ;  /* 0x0000000302007227 */ /* 0x000fc800078e00ff */
[----:B------:R-:W-:-:S04]  /*0990*/  IMAD.HI.U32 R2, R2, R4, RZ ;  /* 0x0000000402027227 */ /* 0x000fc800078e00ff */
[----:B------:R-:W-:Y:S02]  /*09a0*/  IMAD.MOV R2, RZ, RZ, -R2 ;  /* 0x000000ffff027224 */ /* 0x000fe400078e0a02 */
[----:B------:R-:W-:Y:S02]  /*09b0*/  IMAD.MOV R0, RZ, RZ, -R0 ;  /* 0x000000ffff007224 */ /* 0x000fe400078e0a00 */
[C---:B------:R-:W-:Y:S02]  /*09c0*/  IMAD R2, R5.reuse, R2, R4 ;  /* 0x0000000205027224 */ /* 0x040fe400078e0204 */
[C---:B------:R-:W-:Y:S01]  /*09d0*/  IMAD R0, R5.reuse, R0, R3 ;  /* 0x0000000005007224 */ /* 0x040fe200078e0203 */
[----:B------:R-:W-:Y:S02]  /*09e0*/  SHF.R.U32.HI R3, RZ, 0x5, R16 ;  /* 0x00000005ff037819 */ /* 0x000fe40000011610 */
[C---:B------:R-:W-:Y:S02]  /*09f0*/  ISETP.GT.U32.AND P1, PT, R5.reuse, R2, PT ;  /* 0x000000020500720c */ /* 0x040fe40003f24070 */
[----:B------:R-:W-:-:S02]  /*0a00*/  ISETP.GT.U32.AND P0, PT, R5, R0, PT ;  /* 0x000000000500720c */ /* 0x000fc40003f04070 */
[----:B------:R-:W-:Y:S01]  /*0a10*/  R2UR UR11, R3 ;  /* 0x00000000030b72ca */ /* 0x000fe200000e0000 */
[----:B------:R-:W-:Y:S01]  /*0a20*/  VIADD R3, R14, 0xffffffff ;  /* 0xffffffff0e037836 */ /* 0x000fe20000000000 */
[----:B-1----:R-:W-:Y:S01]  /*0a30*/  R2UR UR5, R6 ;  /* 0x00000000060572ca */ /* 0x002fe200000e0000 */
[----:B------:R-:W-:-:S06]  /*0a40*/  VIADD R6, R14, 0xffffffdf ;  /* 0xffffffdf0e067836 */ /* 0x000fcc0000000000 */
[--C-:B------:R-:W-:Y:S02]  /*0a50*/  @!P1 IMAD.IADD R2, R2, 0x1, -R5.reuse ;  /* 0x0000000102029824 */ /* 0x100fe400078e0a05 */
[----:B------:R-:W-:Y:S02]  /*0a60*/  @!P0 IMAD.IADD R0, R0, 0x1, -R5 ;  /* 0x0000000100008824 */ /* 0x000fe400078e0a05 */
[----:B------:R-:W-:Y:S01]  /*0a70*/  USHF.L.U32 UR7, UR11, 0x15, URZ ;  /* 0x000000150b077899 */ /* 0x000fe200080006ff */
[C---:B------:R-:W-:Y:S01]  /*0a80*/  ISETP.GT.U32.AND P1, PT, R5.reuse, R2, PT ;  /* 0x000000020500720c */ /* 0x040fe20003f24070 */
[----:B------:R-:W-:Y:S01]  /*0a90*/  USHF.L.U32 UR8, UR11, 0x6, URZ ;  /* 0x000000060b087899 */ /* 0x000fe200080006ff */
[----:B------:R-:W-:Y:S01]  /*0aa0*/  ISETP.GT.U32.AND P0, PT, R5, R0, PT ;  /* 0x000000000500720c */ /* 0x000fe20003f04070 */
[----:B------:R-:W-:Y:S02]  /*0ab0*/  ULOP3.LUT UR7, UR7, 0x600000, URZ, 0xc0, !UPT ;  /* 0x0060000007077892 */ /* 0x000fe4000f8ec0ff */
[----:B------:R-:W-:-:S04]  /*0ac0*/  ULOP3.LUT UR8, UR8, 0x100, URZ, 0xc0, !UPT ;  /* 0x0000010008087892 */ /* 0x000fc8000f8ec0ff */
[----:B------:R-:W-:-:S04]  /*0ad0*/  UIADD3 UR7, UPT, UPT, UR8, UR7, UR5 ;  /* 0x0000000708077290 */ /* 0x000fc8000fffe005 */
[--C-:B------:R-:W-:Y:S01]  /*0ae0*/  @!P1 IMAD.IADD R2, R2, 0x1, -R5.reuse ;  /* 0x0000000102029824 */ /* 0x100fe200078e0a05 */
[----:B------:R-:W-:Y:S01]  /*0af0*/  ISETP.GE.AND P1, PT, R72, RZ, PT ;  /* 0x000000ff4800720c */ /* 0x000fe20003f26270 */
[----:B------:R-:W-:Y:S01]  /*0b00*/  @!P0 IMAD.IADD R0, R0, 0x1, -R5 ;  /* 0x0000000100008824 */ /* 0x000fe200078e0a05 */
[----:B------:R-:W-:Y:S01]  /*0b10*/  ISETP.GE.U32.AND P0, PT, R3, 0x7fffff80, PT ;  /* 0x7fffff800300780c */ /* 0x000fe20003f06070 */
[C---:B------:R-:W-:Y:S02]  /*0b20*/  VIADD R3, R14.reuse, 0xfffffff7 ;  /* 0xfffffff70e037836 */ /* 0x040fe40000000000 */
[----:B------:R-:W-:Y:S02]  /*0b30*/  @!P3 IMAD.MOV R2, RZ, RZ, -R2 ;  /* 0x000000ffff02b224 */ /* 0x000fe400078e0a02 */
[----:B------:R-:W-:Y:S01]  /*0b40*/  VIADD R5, R14, 0xffffffe7 ;  /* 0xffffffe70e057836 */ /* 0x000fe20000000000 */
[----:B------:R-:W-:Y:S02]  /*0b50*/  ISETP.GE.U32.AND P4, PT, R3, 0x7fffff78, PT ;  /* 0x7fffff780300780c */ /* 0x000fe40003f86070 */
[----:B------:R-:W-:-:S03]  /*0b60*/  LOP3.LUT R3, RZ, R12, RZ, 0x33, !PT ;  /* 0x0000000cff037212 */ /* 0x000fc600078e33ff */
[----:B------:R-:W-:Y:S01]  /*0b70*/  @!P1 IMAD.MOV R0, RZ, RZ, -R0 ;  /* 0x000000ffff009224 */ /* 0x000fe200078e0a00 */
[----:B------:R-:W-:-:S04]  /*0b80*/  ISETP.NE.U32.AND P1, PT, R15, RZ, PT ;  /* 0x000000ff0f00720c */ /* 0x000fc80003f25070 */
[C---:B------:R-:W-:Y:S02]  /*0b90*/  SEL R4, R3.reuse, R0, !P2 ;  /* 0x0000000003047207 */ /* 0x040fe40005000000 */
[----:B------:R-:W-:Y:S01]  /*0ba0*/  SEL R3, R3, R2, !P2 ;  /* 0x0000000203037207 */ /* 0x000fe20005000000 */
[----:B------:R-:W-:Y:S01]  /*0bb0*/  VIADD R2, R14, 0xffffffef ;  /* 0xffffffef0e027836 */ /* 0x000fe20000000000 */
[----:B0--3--:R-:W-:Y:S06]  /*0bc0*/  BRA.U UP0, `(.L_x_5) ;  /* 0x0000000100187547 */ /* 0x009fec000b800000 */
[----:B------:R-:W-:Y:S01]  /*0bd0*/  ELECT P2, URZ, PT ;  /* 0x0000000000ff782f */ /* 0x000fe20003840000 */
[----:B------:R-:W-:Y:S01]  /*0be0*/  IMAD.MOV.U32 R0, RZ, RZ, 0x1 ;  /* 0x00000001ff007424 */ /* 0x000fe200078e00ff */
[----:B------:R-:W-:Y:S01]  /*0bf0*/  UMOV UR8, 0x40 ;  /* 0x0000004000087882 */ /* 0x000fe20000000000 */
[----:B------:R-:W-:Y:S01]  /*0c00*/  UVIRTCOUNT.DEALLOC.SMPOOL 0x80 ;  /* 0x000000800000784c */ /* 0x000fe20000000000 */
[----:B------:R-:W-:-:S09]  /*0c10*/  ULEA UR8, UR9, UR8, 0x18 ;  /* 0x0000000809087291 */ /* 0x000fd2000f8ec0ff */
[----:B------:R0:W-:Y:S03]  /*0c20*/  @P2 STS.U8 [UR8], R0 ;  /* 0x00000000ff002988 */ /* 0x0001e60008000008 */
.L_x_5:
[----:B------:R-:W-:Y:S01]  /*0c30*/  STL [R1+0xe68], R88 ;  /* 0x000e685801007387 */ /* 0x000fe20000100800 */
[----:B------:R-:W-:Y:S01]  /*0c40*/  VOTEU.ALL UP1, P1 ;  /* 0x0000000000ff7886 */ /* 0x000fe20000820000 */
[----:B------:R-:W-:Y:S01]  /*0c50*/  VOTEU.ALL UP2, P1 ;  /* 0x0000000000ff7886 */ /* 0x000fe20000840000 */
[----:B------:R-:W-:Y:S01]  /*0c60*/  ISETP.GE.U32.AND P5, PT, R2, 0x7fffff70, PT ;  /* 0x7fffff700200780c */ /* 0x000fe20003fa6070 */
[----:B------:R-:W-:Y:S01]  /*0c70*/  STL [R1+0xe64], R87 ;  /* 0x000e645701007387 */ /* 0x000fe20000100800 */
[----:B------:R-:W-:Y:S01]  /*0c80*/  IMAD R2, R4, UR12, RZ ;  /* 0x0000000c04027c24 */ /* 0x000fe2000f8e02ff */
[----:B------:R-:W-:-:S04]  /*0c90*/  @!UP1 UIADD3 UR8, UPT, UPT, -UR10, 0x100000, URZ ;  /* 0x001000000a089890 */ /* 0x000fc8000fffe1ff */
[----:B------:R-:W-:Y:S02]  /*0ca0*/  @!UP1 USHF.L.U32 UR9, UR8, 0xb, URZ ;  /* 0x0000000b08099899 */ /* 0x000fe400080006ff */
[----:B------:R-:W-:Y:S01]  /*0cb0*/  @!UP1 USHF.L.U32 UR8, UR8, 0x1, URZ ;  /* 0x0000000108089899 */ /* 0x000fe200080006ff */
[----:B------:R-:W1:Y:S01]  /*0cc0*/  LDCU.64 UR14, c[0x0][0x358] ;  /* 0x00006b00ff0e77ac */ /* 0x000e620008000a00 */
[----:B------:R-:W-:Y:S01]  /*0cd0*/  STL [R1+0xe60], R86 ;  /* 0x000e605601007387 */ /* 0x000fe20000100800 */
[----:B------:R-:W-:Y:S01]  /*0ce0*/  IMAD R4, R3, UR12, RZ ;  /* 0x0000000c03047c24 */ /* 0x000fe2000f8e02ff */
[----:B0-----:R-:W-:Y:S01]  /*0cf0*/  IADD3 R0, P6, PT, R2, UR16, RZ ;  /* 0x0000001002007c10 */ /* 0x001fe2000ffde0ff */
[----:B------:R-:W0:Y:S01]  /*0d00*/  LDCU UR13, c[0x0][0x3b0] ;  /* 0x00007600ff0d77ac */ /* 0x000e220008000800 */
[----:B------:R2:W-:Y:S01]  /*0d10*/  STL [R1+0xe5c], R85 ;  /* 0x000e5c5501007387 */ /* 0x0005e20000100800 */
[----:B------:R-:W-:Y:S02]  /*0d20*/  ISETP.GE.U32.AND P2, PT, R6, 0x7fffff60, PT ;  /* 0x7fffff600600780c */ /* 0x000fe40003f46070 */
[----:B------:R-:W-:Y:S01]  /*0d30*/  LEA.HI.X.SX32 R2, R2, UR17, 0x1, P6 ;  /* 0x0000001102027c11 */ /* 0x000fe2000b0f0eff */
[----:B------:R-:W-:Y:S01]  /*0d40*/  STL [R1+0xe58], R84 ;  /* 0x000e585401007387 */ /* 0x000fe20000100800 */
[----:B------:R-:W-:Y:S01]  /*0d50*/  IADD3 R3, P6, PT, R4, UR16, RZ ;  /* 0x0000001004037c10 */ /* 0x000fe2000ffde0ff */
[----:B------:R-:W-:Y:S01]  /*0d60*/  @!P0 IMAD.MOV.U32 R6, RZ, RZ, R0 ;  /* 0x000000ffff068224 */ /* 0x000fe200078e0000 */
[----:B------:R-:W-:Y:S01]  /*0d70*/  PRMT R14, RZ, 0x7610, R14 ;  /* 0x00007610ff0e7816 */ /* 0x000fe2000000000e */
[----:B------:R-:W-:Y:S01]  /*0d80*/  STL [R1+0xe54], R83 ;  /* 0x000e545301007387 */ /* 0x000fe20000100800 */
[----:B------:R-:W-:Y:S01]  /*0d90*/  @!P0 IMAD.MOV.U32 R7, RZ, RZ, R2 ;  /* 0x000000ffff078224 */ /* 0x000fe200078e0002 */
[----:B------:R-:W-:Y:S01]  /*0da0*/  ISETP.GE.U32.AND P3, PT, R5, 0x7fffff68, PT ;  /* 0x7fffff680500780c */ /* 0x000fe20003f66070 */
[----:B------:R-:W-:Y:S01]  /*0db0*/  IMAD.SHL.U32 R5, R8, 0x8, RZ ;  /* 0x0000000808057824 */ /* 0x000fe200078e00ff */
[----:B------:R-:W-:Y:S01]  /*0dc0*/  STL [R1+0xe50], R82 ;  /* 0x000e505201007387 */ /* 0x000fe20000100800 */
[----:B--2---:R-:W2:Y:S01]  /*0dd0*/  LDC R85, c[0x0][0x3a0] ;  /* 0x0000e800ff557b82 */ /* 0x004ea20000000800 */
[----:B------:R-:W-:Y:S02]  /*0de0*/  STTM.x64 tmem[UR7], RZ ;  /* 0x000000ff000079ed */ /* 0x000fe40008340007 */
[----:B------:R-:W-:Y:S01]  /*0df0*/  STL [R1+0xe4c], R81 ;  /* 0x000e4c5101007387 */ /* 0x000fe20000100800 */
[----:B------:R-:W-:Y:S01]  /*0e00*/  PRMT R12, RZ, 0x7610, R12 ;  /* 0x00007610ff0c7816 */ /* 0x000fe2000000000c */
[----:B------:R-:W3:Y:S02]  /*0e10*/  LDCU UR16, c[0x0][0x3b0] ;  /* 0x00007600ff1077ac */ /* 0x000ee40008000800 */
[----:B------:R-:W-:Y:S01]  /*0e20*/  STL [R1+0xe48], R80 ;  /* 0x000e485001007387 */ /* 0x000fe20000100800 */
[----:B------:R-:W-:Y:S01]  /*0e30*/  PRMT R121, RZ, 0x7610, R121 ;  /* 0x00007610ff797816 */ /* 0x000fe20000000079 */
[----:B------:R-:W4:Y:S01]  /*0e40*/  LDCU UR12, c[0x0][0x3b0] ;  /* 0x00007600ff0c77ac */ /* 0x000f220008000800 */
[----:B------:R-:W-:Y:S01]  /*0e50*/  STTM.x64 tmem[UR7+0x40], RZ ;  /* 0x000040ff000079ed */ /* 0x000fe20008340007 */
[----:B------:R-:W-:Y:S01]  /*0e60*/  STL [R1+0xe44], R79 ;  /* 0x000e444f01007387 */ /* 0x000fe20000100800 */
[----:B------:R-:W-:Y:S01]  /*0e70*/  PRMT R16, RZ, 0x7610, R16 ;  /* 0x00007610ff107816 */ /* 0x000fe20000000010 */
[----:B------:R-:W0:Y:S01]  /*0e80*/  LDCU UR20, c[0x0][0x3b0] ;  /* 0x00007600ff1477ac */ /* 0x000e220008000800 */
        /* <DEDUP_REMOVED lines=8> */
[----:B------:R-:W0:Y:S01]  /*0f10*/  FENCE.VIEW.ASYNC.T ;  /* 0x00000000000073c6 */ /* 0x000e220000000200 */
[----:B------:R-:W-:Y:S01]  /*0f20*/  STL [R1+0xe38], R76 ;  /* 0x000e384c01007387 */ /* 0x000fe20000100800 */
[----:B------:R-:W-:Y:S01]  /*0f30*/  PRMT R124, RZ, 0x7610, R124 ;  /* 0x00007610ff7c7816 */ /* 0x000fe2000000007c */
[----:B------:R-:W0:Y:S02]  /*0f40*/  LDCU UR23, c[0x0][0x3b0] ;  /* 0x00007600ff1777ac */ /* 0x000e240008000800 */
[----:B0-----:R-:W-:Y:S01]  /*0f50*/  BAR.SYNC.DEFER_BLOCKING 0x0 ;  /* 0x0000000000007b1d */ /* 0x001fe20000010000 */
[----:B------:R-:W-:-:S02]  /*0f60*/  PRMT R123, RZ, 0x7610, R123 ;  /* 0x00007610ff7b7816 */ /* 0x000fc4000000007b */
[----:B------:R-:W-:Y:S02]  /*0f70*/  PRMT R122, RZ, 0x7610, R122 ;  /* 0x00007610ff7a7816 */ /* 0x000fe4000000007a */
[----:B------:R-:W-:Y:S01]  /*0f80*/  PRMT R120, RZ, 0x7610, R120 ;  /* 0x00007610ff787816 */ /* 0x000fe20000000078 */
[----:B------:R-:W0:Y:S01]  /*0f90*/  LDCU UR25, c[0x0][0x3b0] ;  /* 0x00007600ff1977ac */ /* 0x000e220008000800 */
[----:B------:R-:W-:Y:S01]  /*0fa0*/  STL [R1+0xe34], R75 ;  /* 0x000e344b01007387 */ /* 0x000fe20000100800 */
[----:B------:R-:W-:Y:S01]  /*0fb0*/  PRMT R119, RZ, 0x7610, R119 ;  /* 0x00007610ff777816 */ /* 0x000fe20000000077 */
[----:B------:R-:W0:Y:S02]  /*0fc0*/  LDCU UR24, c[0x0][0x3b0] ;  /* 0x00007600ff1877ac */ /* 0x000e240008000800 */
        /* <DEDUP_REMOVED lines=9> */
[----:B------:R-:W-:Y:S04]  /*1060*/  STL [R1+0xe24], R69 ;  /* 0x000e244501007387 */ /* 0x000fe80000100800 */
[----:B------:R-:W0:Y:S02]  /*1070*/  FENCE.VIEW.ASYNC.S ;  /* 0x00000000000073c6 */ /* 0x000e240000000000 */
[----:B0-----:R0:W0:Y:S01]  /*1080*/  @!UP2 SYNCS.EXCH.64 URZ, [UR6], UR8 ;  /* 0x0000000806ffa5b2 */ /* 0x0010220008000100 */
[----:B------:R-:W-:Y:S01]  /*1090*/  PRMT R115, RZ, 0x7610, R115 ;  /* 0x00007610ff737816 */ /* 0x000fe20000000073 */
[----:B------:R-:W0:Y:S01]  /*10a0*/  LDCU UR28, c[0x0][0x3b0] ;  /* 0x00007600ff1c77ac */ /* 0x000e220008000800 */
[----:B------:R-:W-:Y:S01]  /*10b0*/  STL [R1+0xe20], R67 ;  /* 0x000e204301007387 */ /* 0x000fe20000100800 */
[----:B------:R-:W-:-:S02]  /*10c0*/  PRMT R114, RZ, 0x7610, R114 ;  /* 0x00007610ff727816 */ /* 0x000fc40000000072 */
[----:B------:R-:W-:Y:S01]  /*10d0*/  PRMT R113, RZ, 0x7610, R113 ;  /* 0x00007610ff717816 */ /* 0x000fe20000000071 */
        /* <DEDUP_REMOVED lines=44> */
[----:B------:R-:W1:Y:S02]  /*13a0*/  LDCU UR44, c[0x0][0x3b0] ;  /* 0x00007600ff2c77ac */ /* 0x000e640008000800 */
        /* <DEDUP_REMOVED lines=11> */
[----:B------:R-:W1:Y:S01]  /*1460*/  LDCU UR48, c[0x0][0x3b0] ;  /* 0x00007600ff3077ac */ /* 0x000e620008000800 */
        /* <DEDUP_REMOVED lines=12> */
[----:B------:R-:W0:Y:S03]  /*1530*/  LDCU UR52, c[0x0][0x3b0] ;  /* 0x00007600ff3477ac */ /* 0x000e260008000800 */
        /* <DEDUP_REMOVED lines=25> */
[----:B------:R-:W-:Y:S01]  /*16d0*/  LEA.HI.X.SX32 R4, R4, UR17, 0x1, P6 ;  /* 0x0000001104047c11 */ /* 0x000fe2000b0f0eff */
[----:B------:R-:W0:Y:S02]  /*16e0*/  LDCU UR65, c[0x0][0x3b0] ;  /* 0x00007600ff4177ac */ /* 0x000e240008000800 */
[----:B------:R-:W-:Y:S01]  /*16f0*/  STL [R1+0xd90], R28 ;  /* 0x000d901c01007387 */ /* 0x000fe20000100800 */
[----:B------:R-:W-:Y:S01]  /*1700*/  SHF.R.S32.HI R11, RZ, 0x1f, R5 ;  /* 0x0000001fff0b7819 */ /* 0x000fe20000011405 */
[----:B--2---:R-:W-:Y:S01]  /*1710*/  VIADD R10, R85, 0xffffffd7 ;  /* 0xffffffd7550a7836 */ /* 0x004fe20000000000 */
[----:B------:R-:W2:Y:S01]  /*1720*/  LDCU UR66, c[0x0][0x3b0] ;  /* 0x00007600ff4277ac */ /* 0x000ea20008000800 */
[----:B------:R-:W-:Y:S01]  /*1730*/  STL [R1+0xd8c], R27 ;  /* 0x000d8c1b01007387 */ /* 0x000fe20000100800 */
[----:B------:R-:W0:Y:S03]  /*1740*/  LDCU UR67, c[0x0][0x3b0] ;  /* 0x00007600ff4377ac */ /* 0x000e260008000800 */
[----:B------:R1:W-:Y:S01]  /*1750*/  STL [R1+0xd88], R26 ;  /* 0x000d881a01007387 */ /* 0x0003e20000100800 */
[----:B------:R-:W0:Y:S03]  /*1760*/  LDCU UR68, c[0x0][0x3b0] ;  /* 0x00007600ff4477ac */ /* 0x000e260008000800 */
[----:B------:R-:W-:Y:S01]  /*1770*/  STL [R1+0xd84], R57 ;  /* 0x000d843901007387 */ /* 0x000fe20000100800 */
[----:B------:R-:W0:Y:S03]  /*1780*/  LDCU UR69, c[0x0][0x3b0] ;  /* 0x00007600ff4577ac */ /* 0x000e260008000800 */
[----:B------:R-:W-:Y:S01]  /*1790*/  STL [R1+0xd80], R56 ;  /* 0x000d803801007387 */ /* 0x000fe20000100800 */
[----:B-1----:R-:W-:Y:S01]  /*17a0*/  PRMT R26, RZ, 0x7610, R26 ;  /* 0x00007610ff1a7816 */ /* 0x002fe2000000001a */
[----:B------:R-:W1:Y:S02]  /*17b0*/  LDCU UR17, c[0x0][0x3b0] ;  /* 0x00007600ff1177ac */ /* 0x000e640008000800 */
[----:B------:R-:W-:Y:S01]  /*17c0*/  STL [R1+0xd7c], R55 ;  /* 0x000d7c3701007387 */ /* 0x000fe20000100800 */
[----:B------:R-:W-:Y:S01]  /*17d0*/  IADD3 R15, P6, PT, R5, R0, RZ ;  /* 0x00000000050f7210 */ /* 0x000fe20007fde0ff */
[----:B------:R-:W0:Y:S02]  /*17e0*/  LDCU UR71, c[0x0][0x3b0] ;  /* 0x00007600ff4777ac */ /* 0x000e240008000800 */
[----:B------:R-:W-:Y:S01]  /*17f0*/  STL [R1+0xd78], R54 ;  /* 0x000d783601007387 */ /* 0x000fe20000100800 */
[----:B------:R-:W0:Y:S03]  /*1800*/  LDCU UR70, c[0x0][0x3b0] ;  /* 0x00007600ff4677ac */ /* 0x000e260008000800 */
[----:B------:R-:W-:Y:S01]  /*1810*/  STL [R1+0xd74], R63 ;  /* 0x000d743f01007387 */ /* 0x000fe20000100800 */
[----:B------:R-:W0:Y:S03]  /*1820*/  LDCU UR72, c[0x0][0x3b0] ;  /* 0x00007600ff4877ac */ /* 0x000e260008000800 */
[----:B------:R1:W2:Y:S01]  /*1830*/  @!P0 LDG.E.U8 R14, desc[UR14][R6.64] ;  /* 0x0000000e060e8981 */ /* 0x0002a2000c1e1100 */
[----:B------:R-:W0:Y:S03]  /*1840*/  LDCU UR73, c[0x0][0x3b0] ;  /* 0x00007600ff4977ac */ /* 0x000e260008000800 */
[----:B------:R-:W-:Y:S01]  /*1850*/  STL [R1+0xd70], R61 ;  /* 0x000d703d01007387 */ /* 0x000fe20000100800 */
[----:B------:R-:W0:Y:S03]  /*1860*/  LDCU UR74, c[0x0][0x3b0] ;  /* 0x00007600ff4a77ac */ /* 0x000e260008000800 */
[----:B------:R-:W-:Y:S01]  /*1870*/  STL [R1+0xd6c], R62 ;  /* 0x000d6c3e01007387 */ /* 0x000fe20000100800 */
[----:B-1----:R-:W-:-:S02]  /*1880*/  @!P0 IMAD.MOV.U32 R6, RZ, RZ, R3 ;  /* 0x000000ffff068224 */ /* 0x002fc400078e0003 */
[----:B------:R-:W-:Y:S01]  /*1890*/  @!P0 IMAD.MOV.U32 R7, RZ, RZ, R4 ;  /* 0x000000ffff078224 */ /* 0x000fe200078e0004 */
[----:B------:R-:W-:Y:S04]  /*18a0*/  STL [R1+0xd68], R60 ;  /* 0x000d683c01007387 */ /* 0x000fe80000100800 */
[----:B------:R-:W-:Y:S04]  /*18b0*/  STL [R1+0xd64], R13 ;  /* 0x000d640d01007387 */ /* 0x000fe80000100800 */
[----:B------:R-:W-:Y:S04]  /*18c0*/  STL [R1+0xd60], R59 ;  /* 0x000d603b01007387 */ /* 0x000fe80000100800 */
[----:B------:R-:W-:Y:S04]  /*18d0*/  STL [R1+0xd5c], R64 ;  /* 0x000d5c4001007387 */ /* 0x000fe80000100800 */
[----:B------:R1:W2:Y:S04]  /*18e0*/  @!P0 LDG.E.U8 R26, desc[UR14][R6.64] ;  /* 0x0000000e061a8981 */ /* 0x0002a8000c1e1100 */
[----:B------:R-:W-:Y:S04]  /*18f0*/  STL [R1+0xd58], R58 ;  /* 0x000d583a01007387 */ /* 0x000fe80000100800 */
[----:B------:R-:W-:Y:S01]  /*1900*/  STL [R1+0xd54], R68 ;  /* 0x000d544401007387 */ /* 0x000fe20000100800 */
[----:B-1----:R-:W-:-:S02]  /*1910*/  IMAD.MOV.U32 R7, RZ, RZ, R15 ;  /* 0x000000ffff077224 */ /* 0x002fc400078e000f */
[----:B------:R-:W-:Y:S01]  /*1920*/  IMAD.X R6, R11, 0x1, R2, P6 ;  /* 0x000000010b067824 */ /* 0x000fe200030e0602 */
[----:B------:R-:W-:Y:S04]  /*1930*/  STL [R1+0xcd0], R9 ;  /* 0x000cd00901007387 */ /* 0x000fe80000100800 */
[----:B------:R-:W-:Y:S01]  /*1940*/  STL [R1+0xc68], R74 ;  /* 0x000c684a01007387 */ /* 0x000fe20000100800 */
[----:B------:R-:W-:-:S03]  /*1950*/  @!P4 LOP3.LUT R7, R7, R6, RZ, 0x3c, !PT ;  /* 0x000000060707c212 */ /* 0x000fc600078e3cff */
[----:B------:R-:W-:Y:S04]  /*1960*/  STL [R1+0xcd4], R74 ;  /* 0x000cd44a01007387 */ /* 0x000fe80000100800 */
[----:B------:R-:W-:Y:S04]  /*1970*/  STL [R1+0xc64], R72 ;  /* 0x000c644801007387 */ /* 0x000fe80000100800 */
[----:B------:R-:W-:Y:S04]  /*1980*/  STL [R1+0xcd8], R72 ;  /* 0x000cd84801007387 */ /* 0x000fe80000100800 */
[----:B------:R-:W-:Y:S04]  /*1990*/  STL [R1+0x28c], R15 ;  /* 0x00028c0f01007387 */ /* 0x000fe80000100800 */
[----:B------:R1:W-:Y:S01]  /*19a0*/  STL [R1+0x288], R6 ;  /* 0x0002880601007387 */ /* 0x0003e20000100800 */
[----:B------:R-:W-:-:S02]  /*19b0*/  PRMT R29, RZ, 0x7610, R29 ;  /* 0x00007610ff1d7816 */ /* 0x000fc4000000001d */
[----:B-1----:R-:W-:Y:S02]  /*19c0*/  @!P4 LOP3.LUT R6, R7, R6, RZ, 0x3c, !PT ;  /* 0x000000060706c212 */ /* 0x002fe400078e3cff */
[----:B------:R-:W-:Y:S02]  /*19d0*/  IADD3 R15, P6, PT, R5, R3, RZ ;  /* 0x00000003050f7210 */ /* 0x000fe40007fde0ff */
[----:B------:R-:W-:-:S05]  /*19e0*/  @!P4 LOP3.LUT R7, R7, R6, RZ, 0x3c, !PT ;  /* 0x000000060707c212 */ /* 0x000fca00078e3cff */
[----:B------:R1:W2:Y:S01]  /*19f0*/  @!P4 LDG.E.U8 R29, desc[UR14][R6.64] ;  /* 0x0000000e061dc981 */ /* 0x0002a2000c1e1100 */
[----:B------:R-:W-:Y:S02]  /*1a00*/  IMAD.SHL.U32 R5, R8, 0x10, RZ ;  /* 0x0000001008057824 */ /* 0x000fe400078e00ff */
[----:B-1----:R-:W-:Y:S02]  /*1a10*/  IMAD.MOV.U32 R7, RZ, RZ, R15 ;  /* 0x000000ffff077224 */ /* 0x002fe400078e000f */
[----:B------:R-:W-:Y:S01]  /*1a20*/  IMAD.X R6, R11, 0x1, R4, P6 ;  /* 0x000000010b067824 */ /* 0x000fe200030e0604 */
[----:B------:R1:W-:Y:S04]  /*1a30*/  STL [R1+0x298], R15 ;  /* 0x0002980f01007387 */ /* 0x0003e80000100800 */
[----:B------:R-:W-:Y:S01]  /*1a40*/  @!P4 LOP3.LUT R7, R7, R6, RZ, 0x3c, !PT ;  /* 0x000000060707c212 */ /* 0x000fe200078e3cff */
[----:B------:R0:W-:Y:S01]  /*1a50*/  STL [R1+0x290], R6 ;  /* 0x0002900601007387 */ /* 0x0001e20000100800 */
[----:B------:R-:W-:-:S02]  /*1a60*/  PRMT R54, RZ, 0x7610, R54 ;  /* 0x00007610ff367816 */ /* 0x000fc40000000036 */
[----:B------:R-:W-:Y:S02]  /*1a70*/  SHF.R.S32.HI R11, RZ, 0x1f, R5 ;  /* 0x0000001fff0b7819 */ /* 0x000fe40000011405 */
[----:B-1----:R-:W-:Y:S02]  /*1a80*/  IADD3 R15, P6, PT, R5, R0, RZ ;  /* 0x00000000050f7210 */ /* 0x002fe40007fde0ff */
[----:B0-----:R-:W-:-:S04]  /*1a90*/  @!P4 LOP3.LUT R6, R7, R6, RZ, 0x3c, !PT ;  /* 0x000000060706c212 */ /* 0x001fc800078e3cff */
[----:B------:R-:W-:-:S05]  /*1aa0*/  @!P4 LOP3.LUT R7, R7, R6, RZ, 0x3c, !PT ;  /* 0x000000060707c212 */ /* 0x000fca00078e3cff */
[----:B------:R0:W2:Y:S02]  /*1ab0*/  @!P4 LDG.E.U8 R54, desc[UR14][R6.64] ;  /* 0x0000000e0636c981 */ /* 0x0000a4000c1e1100 */
[----:B0-----:R-:W-:Y:S02]  /*1ac0*/  IMAD.MOV.U32 R7, RZ, RZ, R15 ;  /* 0x000000ffff077224 */ /* 0x001fe400078e000f */
[----:B------:R-:W-:Y:S01]  /*1ad0*/  IMAD.X R6, R11, 0x1, R2, P6 ;  /* 0x000000010b067824 */ /* 0x000fe200030e0602 */
[----:B------:R0:W-:Y:S04]  /*1ae0*/  STL [R1+0x310], R15 ;  /* 0x0003100f01007387 */ /* 0x0001e80000100800 */
[----:B------:R-:W-:Y:S01]  /*1af0*/  @!P5 LOP3.LUT R7, R7, R6, RZ, 0x3c, !PT ;  /* 0x000000060707d212 */ /* 0x000fe200078e3cff */
[----:B------:R1:W-:Y:S01]  /*1b00*/  STL [R1+0x30c], R6 ;  /* 0x00030c0601007387 */ /* 0x0003e20000100800 */
[----:B------:R-:W-:-:S02]  /*1b10*/  PRMT R55, RZ, 0x7610, R55 ;  /* 0x00007610ff377816 */ /* 0x000fc40000000037 */
[----:B0-----:R-:W-:Y:S02]  /*1b20*/  IADD3 R15, P6, PT, R5, R3, RZ ;  /* 0x00000003050f7210 */ /* 0x001fe40007fde0ff */
[----:B-1----:R-:W-:-:S04]  /*1b30*/  @!P5 LOP3.LUT R6, R7, R6, RZ, 0x3c, !PT ;  /* 0x000000060706d212 */ /* 0x002fc800078e3cff */
[----:B------:R-:W-:-:S05]  /*1b40*/  @!P5 LOP3.LUT R7, R7, R6, RZ, 0x3c, !PT ;  /* 0x000000060707d212 */ /* 0x000fca00078e3cff */
[----:B------:R0:W2:Y:S01]  /*1b50*/  @!P5 LDG.E.U8 R55, desc[UR14][R6.64] ;  /* 0x0000000e0637d981 */ /* 0x0000a2000c1e1100 */
[----:B------:R-:W-:Y:S02]  /*1b60*/  IMAD R5, R8, 0x18, RZ ;  /* 0x0000001808057824 */ /* 0x000fe400078e02ff */
[----:B0-----:R-:W-:Y:S02]  /*1b70*/  IMAD.MOV.U32 R7, RZ, RZ, R15 ;  /* 0x000000ffff077224 */ /* 0x001fe400078e000f */
[----:B------:R-:W-:Y:S01]  /*1b80*/  IMAD.X R6, R11, 0x1, R4, P6 ;  /* 0x000000010b067824 */ /* 0x000fe200030e0604 */
[----:B------:R0:W-:Y:S04]  /*1b90*/  STL [R1+0x318], R15 ;  /* 0x0003180f01007387 */ /* 0x0001e80000100800 */
[----:B------:R-:W-:Y:S01]  /*1ba0*/  @!P5 LOP3.LUT R7, R7, R6, RZ, 0x3c, !PT ;  /* 0x000000060707d212 */ /* 0x000fe200078e3cff */
[----:B------:R1:W-:Y:S01]  /*1bb0*/  STL [R1+0x314], R6 ;  /* 0x0003140601007387 */ /* 0x0003e20000100800 */
[----:B------:R-:W-:-:S02]  /*1bc0*/  PRMT R63, RZ, 0x7610, R63 ;  /* 0x00007610ff3f7816 */ /* 0x000fc4000000003f */
[----:B------:R-:W-:Y:S02]  /*1bd0*/  SHF.R.S32.HI R11, RZ, 0x1f, R5 ;  /* 0x0000001fff0b7819 */ /* 0x000fe40000011405 */
[----:B0-----:R-:W-:Y:S02]  /*1be0*/  IADD3 R15, P6, PT, R5, R0, RZ ;  /* 0x00000000050f7210 */ /* 0x001fe40007fde0ff */
[----:B-1----:R-:W-:-:S04]  /*1bf0*/  @!P5 LOP3.LUT R6, R7, R6, RZ, 0x3c, !PT ;  /* 0x000000060706d212 */ /* 0x002fc800078e3cff */
        /* <DEDUP_REMOVED lines=12> */
[----:B------:R-:W-:Y:S02]  /*1cc0*/  IMAD.SHL.U32 R5, R8, 0x20, RZ ;  /* 0x0000002008057824 */ /* 0x000fe400078e00ff */
        /* <DEDUP_REMOVED lines=16> */
[----:B0-----:R-:W-:-:S02]  /*1dd0*/  IADD3 R15, P6, PT, R5, R3, RZ ;  /* 0x00000003050f7210 */ /* 0x001fc40007fde0ff */
[----:B-1----:R-:W-:-:S04]  /*1de0*/  @!P2 LOP3.LUT R6, R7, R6, RZ, 0x3c, !PT ;  /* 0x000000060706a212 */ /* 0x002fc800078e3cff */
[----:B------:R-:W-:-:S05]  /*1df0*/  @!P2 LOP3.LUT R7, R7, R6, RZ, 0x3c, !PT ;  /* 0x000000060707a212 */ /* 0x000fca00078e3cff */
[----:B------:R0:W2:Y:S01]  /*1e00*/  @!P2 LDG.E.U8 R12, desc[UR14][R6.64] ;  /* 0x0000000e060ca981 */ /* 0x0000a2000c1e1100 */
[----:B------:R-:W-:Y:S02]  /*1e10*/  IMAD R5, R8, 0x28, RZ ;  /* 0x0000002808057824 */ /* 0x000fe400078e02ff */
[----:B0-----:R-:W-:Y:S02]  /*1e20*/  IMAD.MOV.U32 R7, RZ, RZ, R15 ;  /* 0x000000ffff077224 */ /* 0x001fe400078e000f */
[----:B------:R-:W-:Y:S01]  /*1e30*/  IMAD.X R6, R11, 0x1, R4, P6 ;  /* 0x000000010b067824 */ /* 0x000fe200030e0604 */
[----:B------:R-:W-:Y:S04]  /*1e40*/  STL [R1+0x624], R15 ;  /* 0x0006240f01007387 */ /* 0x000fe80000100800 */
[----:B------:R-:W-:Y:S01]  /*1e50*/  @!P2 LOP3.LUT R7, R7, R6, RZ, 0x3c, !PT ;  /* 0x000000060707a212 */ /* 0x000fe200078e3cff */
[----:B------:R0:W-:Y:S01]  /*1e60*/  STL [R1+0x620], R6 ;  /* 0x0006200601007387 */ /* 0x0001e20000100800 */
[----:B------:R-:W-:-:S02]  /*1e70*/  ISETP.GE.U32.AND P0, PT, R10, 0x7fffff58, PT ;  /* 0x7fffff580a00780c */ /* 0x000fc40003f06070 */
[----:B------:R-:W-:Y:S02]  /*1e80*/  PRMT R68, RZ, 0x7610, R68 ;  /* 0x00007610ff447816 */ /* 0x000fe40000000044 */
[----:B------:R-:W-:Y:S02]  /*1e90*/  SHF.R.S32.HI R11, RZ, 0x1f, R5 ;  /* 0x0000001fff0b7819 */ /* 0x000fe40000011405 */
[----:B0-----:R-:W-:Y:S02]  /*1ea0*/  @!P2 LOP3.LUT R6, R7, R6, RZ, 0x3c, !PT ;  /* 0x000000060706a212 */ /* 0x001fe400078e3cff */
[----:B------:R-:W-:Y:S02]  /*1eb0*/  IADD3 R15, P6, PT, R5, R0, RZ ;  /* 0x00000000050f7210 */ /* 0x000fe40007fde0ff */
        /* <DEDUP_REMOVED lines=12> */
[----:B------:R-:W-:Y:S02]  /*1f80*/  VIADD R10, R85, 0xffffffcf ;  /* 0xffffffcf550a7836 */ /* 0x000fe40000000000 */
[----:B0-----:R-:W-:Y:S02]  /*1f90*/  IMAD.MOV.U32 R7, RZ, RZ, R15 ;  /* 0x000000ffff077224 */ /* 0x001fe400078e000f */
[----:B------:R-:W-:Y:S01]  /*1fa0*/  IMAD.X R6, R11, 0x1, R4, P6 ;  /* 0x000000010b067824 */ /* 0x000fe200030e0604 */
[----:B------:R-:W-:Y:S04]  /*1fb0*/  STL [R1+0x6a4], R15 ;  /* 0x0006a40f01007387 */ /* 0x000fe80000100800 */
[----:B------:R-:W-:Y:S01]  /*1fc0*/  @!P0 LOP3.LUT R7, R7, R6, RZ, 0x3c, !PT ;  /* 0x0000000607078212 */ /* 0x000fe200078e3cff */
[----:B------:R0:W-:Y:S01]  /*1fd0*/  STL [R1+0x6a0], R6 ;  /* 0x0006a00601007387 */ /* 0x0001e20000100800 */
[----:B------:R-:W-:Y:S01]  /*1fe0*/  IMAD R5, R8, 0x30, RZ ;  /* 0x0000003008057824 */ /* 0x000fe200078e02ff */
[----:B------:R-:W-:-:S02]  /*1ff0*/  ISETP.GE.U32.AND P4, PT, R10, 0x7fffff50, PT ;  /* 0x7fffff500a00780c */ /* 0x000fc40003f86070 */
[----:B------:R-:W-:Y:S02]  /*2000*/  PRMT R13, RZ, 0x7610, R13 ;  /* 0x00007610ff0d7816 */ /* 0x000fe4000000000d */
[C---:B0-----:R-:W-:Y:S02]  /*2010*/  @!P0 LOP3.LUT R6, R7.reuse, R6, RZ, 0x3c, !PT ;  /* 0x0000000607068212 */ /* 0x041fe400078e3cff */
[----:B------:R-:W-:Y:S02]  /*2020*/  SHF.R.S32.HI R11, RZ, 0x1f, R5 ;  /* 0x0000001fff0b7819 */ /* 0x000fe40000011405 */
[----:B------:R-:W-:Y:S02]  /*2030*/  @!P0 LOP3.LUT R7, R7, R6, RZ, 0x3c, !PT ;  /* 0x0000000607078212 */ /* 0x000fe400078e3cff */
[----:B------:R-:W-:-:S03]  /*2040*/  IADD3 R15, P6, PT, R5, R0, RZ ;  /* 0x00000000050f7210 */ /* 0x000fc60007fde0ff */
        /* <DEDUP_REMOVED lines=41> */
[----:B------:R-:W-:Y:S01]  /*22e0*/  IMAD.SHL.U32 R5, R8, 0x40, RZ ;  /* 0x0000004008057824 */ /* 0x000fe200078e00ff */
[----:B------:R-:W-:-:S02]  /*22f0*/  ISETP.GE.U32.AND P3, PT, R10, 0x7fffff40, PT ;  /* 0x7fffff400a00780c */ /* 0x000fc40003f66070 */
        /* <DEDUP_REMOVED lines=101> */
[----:B------:R-:W-:Y:S04]  /*2950*/  STL [R1+0xa1c], R15 ;  /* 0x000a1c0f01007387 */ /* 0x000fe80000100800 */
[----:B------:R-:W-:Y:S01]  /*2960*/  @!P5 LOP3.LUT R7, R7, R6, RZ, 0x3c, !PT ;  /* 0x000000060707d212 */ /* 0x000fe200078e3cff */
[----:B------:R0:W-:Y:S01]  /*2970*/  STL [R1+0xa18], R6 ;  /* 0x000a180601007387 */ /* 0x0001e20000100800 */
[----:B------:R-:W-:-:S02]  /*2980*/  PRMT R88, RZ, 0x7610, R88 ;  /* 0x00007610ff587816 */ /* 0x000fc40000000058 */
[----:B0-----:R-:W-:-:S04]  /*2990*/  @!P5 LOP3.LUT R6, R7, R6, RZ, 0x3c, !PT ;  /* 0x000000060706d212 */ /* 0x001fc800078e3cff */
[----:B------:R-:W-:-:S05]  /*29a0*/  @!P5 LOP3.LUT R7, R7, R6, RZ, 0x3c, !PT ;  /* 0x000000060707d212 */ /* 0x000fca00078e3cff */
[----:B------:R0:W2:Y:S01]  /*29b0*/  @!P5 LDG.E.U8 R88, desc[UR14][R6.64] ;  /* 0x0000000e0658d981 */ /* 0x0000a2000c1e1100 */
[----:B------:R-:W-:-:S05]  /*29c0*/  IADD3 R15, P6, PT, R5, R3, RZ ;  /* 0x00000003050f7210 */ /* 0x000fca0007fde0ff */
[----:B0-----:R-:W-:Y:S02]  /*29d0*/  IMAD.MOV.U32 R7, RZ, RZ, R15 ;  /* 0x000000ffff077224 */ /* 0x001fe400078e000f */
[----:B------:R-:W-:-:S05]  /*29e0*/  IMAD.X R6, R11, 0x1, R4, P6 ;  /* 0x000000010b067824 */ /* 0x000fca00030e0604 */
[-C--:B------:R-:W-:Y:S02]  /*29f0*/  @!P5 LOP3.LUT R7, R7, R6.reuse, RZ, 0x3c, !PT ;  /* 0x000000060707d212 */ /* 0x080fe400078e3cff */
[----:B------:R-:W-:Y:S01]  /*2a00*/  PRMT R87, RZ, 0x7610, R87 ;  /* 0x00007610ff577816 */ /* 0x000fe20000000057 */
[----:B--2---:R0:W-:Y:S04]  /*2a10*/  STL [R1+0x128], R88 ;  /* 0x0001285801007387 */ /* 0x0041e80000100800 */
[----:B0-----:R-:W2:Y:S04]  /*2a20*/  LDL.LU R88, [R1+0xe68] ;  /* 0x000e680001587983 */ /* 0x001ea80000300800 */
[----:B------:R-:W-:Y:S04]  /*2a30*/  STL [R1+0xa24], R15 ;  /* 0x000a240f01007387 */ /* 0x000fe80000100800 */
[----:B------:R0:W-:Y:S02]  /*2a40*/  STL [R1+0xa20], R6 ;  /* 0x000a200601007387 */ /* 0x0001e40000100800 */
[----:B0-----:R-:W-:-:S04]  /*2a50*/  @!P5 LOP3.LUT R6, R7, R6, RZ, 0x3c, !PT ;  /* 0x000000060706d212 */ /* 0x001fc800078e3cff */
[----:B------:R-:W-:-:S05]  /*2a60*/  @!P5 LOP3.LUT R7, R7, R6, RZ, 0x3c, !PT ;  /* 0x000000060707d212 */ /* 0x000fca00078e3cff */
[----:B------:R0:W2:Y:S01]  /*2a70*/  @!P5 LDG.E.U8 R87, desc[UR14][R6.64] ;  /* 0x0000000e0657d981 */ /* 0x0000a2000c1e1100 */
[----:B------:R-:W-:Y:S02]  /*2a80*/  VIADD R10, R85, 0xffffff97 ;  /* 0xffffff97550a7836 */ /* 0x000fe40000000000 */
[----:B------:R-:W-:-:S03]  /*2a90*/  IMAD R5, R8, 0x68, RZ ;  /* 0x0000006808057824 */ /* 0x000fc600078e02ff */
[----:B------:R-:W-:Y:S01]  /*2aa0*/  ISETP.GE.U32.AND P3, PT, R10, 0x7fffff18, PT ;  /* 0x7fffff180a00780c */ /* 0x000fe20003f66070 */
[----:B------:R-:W-:Y:S01]  /*2ab0*/  VIADD R10, R85, 0xffffff8f ;  /* 0xffffff8f550a7836 */ /* 0x000fe20000000000 */
[----:B------:R-:W-:Y:S02]  /*2ac0*/  SHF.R.S32.HI R11, RZ, 0x1f, R5 ;  /* 0x0000001fff0b7819 */ /* 0x000fe40000011405 */
[----:B------:R-:W-:Y:S02]  /*2ad0*/  IADD3 R15, P6, PT, R5, R0, RZ ;  /* 0x00000000050f7210 */ /* 0x000fe40007fde0ff */
[----:B------:R-:W-:Y:S01]  /*2ae0*/  ISETP.GE.U32.AND P2, PT, R10, 0x7fffff10, PT ;  /* 0x7fffff100a00780c */ /* 0x000fe20003f46070 */
[----:B------:R-:W-:Y:S02]  /*2af0*/  VIADD R10, R85, 0xffffff87 ;  /* 0xffffff87550a7836 */ /* 0x000fe40000000000 */
[----:B0-----:R-:W-:Y:S02]  /*2b00*/  IMAD.MOV.U32 R7, RZ, RZ, R15 ;  /* 0x000000ffff077224 */ /* 0x001fe400078e000f */
[----:B------:R-:W-:Y:S01]  /*2b10*/  IMAD.X R6, R11, 0x1, R2, P6 ;  /* 0x000000010b067824 */ /* 0x000fe200030e0602 */
[----:B------:R-:W-:Y:S01]  /*2b20*/  ISETP.GE.U32.AND P0, PT, R10, 0x7fffff08, PT ;  /* 0x7fffff080a00780c */ /* 0x000fe20003f06070 */
[----:B------:R-:W-:Y:S01]  /*2b30*/  VIADD R10, R85, 0xfffffffe ;  /* 0xfffffffe550a7836 */ /* 0x000fe20000000000 */
[----:B------:R-:W-:Y:S02]  /*2b40*/  STL [R1+0xa9c], R15 ;  /* 0x000a9c0f01007387 */ /* 0x000fe40000100800 */
[----:B------:R-:W-:-:S02]  /*2b50*/  @!P3 LOP3.LUT R7, R7, R6, RZ, 0x3c, !PT ;  /* 0x000000060707b212 */ /* 0x000fc400078e3cff */
[----:B------:R-:W-:Y:S01]  /*2b60*/  ISETP.GE.U32.AND P4, PT, R10, 0x7fffff7f, PT ;  /* 0x7fffff7f0a00780c */ /* 0x000fe20003f86070 */
[----:B------:R-:W-:-:S05]  /*2b70*/  VIADD R10, R85, 0xfffffff6 ;  /* 0xfffffff6550a7836 */ /* 0x000fca0000000000 */
[----:B------:R-:W-:Y:S02]  /*2b80*/  ISETP.GE.U32.AND P5, PT, R10, 0x7fffff77, PT ;  /* 0x7fffff770a00780c */ /* 0x000fe40003fa6070 */
[----:B------:R-:W-:Y:S02]  /*2b90*/  PRMT R10, RZ, 0x7610, R10 ;  /* 0x00007610ff0a7816 */ /* 0x000fe4000000000a */
[----:B------:R-:W-:Y:S01]  /*2ba0*/  PRMT R86, RZ, 0x7610, R86 ;  /* 0x00007610ff567816 */ /* 0x000fe20000000056 */
[----:B--2---:R-:W-:Y:S04]  /*2bb0*/  STL [R1+0x124], R87 ;  /* 0x0001245701007387 */ /* 0x004fe80000100800 */
[----:B------:R0:W-:Y:S02]  /*2bc0*/  STL [R1+0xa98], R6 ;  /* 0x000a980601007387 */ /* 0x0001e40000100800 */
[----:B0-----:R-:W-:-:S02]  /*2bd0*/  @!P3 LOP3.LUT R6, R7, R6, RZ, 0x3c, !PT ;  /* 0x000000060706b212 */ /* 0x001fc400078e3cff */
[----:B------:R-:W-:Y:S02]  /*2be0*/  IADD3 R87, P6, PT, R5, R3, RZ ;  /* 0x0000000305577210 */ /* 0x000fe40007fde0ff */
[----:B------:R-:W-:-:S03]  /*2bf0*/  @!P3 LOP3.LUT R7, R7, R6, RZ, 0x3c, !PT ;  /* 0x000000060707b212 */ /* 0x000fc600078e3cff */
[----:B------:R-:W-:Y:S02]  /*2c00*/  IMAD.X R15, R11, 0x1, R4, P6 ;  /* 0x000000010b0f7824 */ /* 0x000fe400030e0604 */
[----:B------:R0:W2:Y:S01]  /*2c10*/  @!P3 LDG.E.U8 R10, desc[UR14][R6.64] ;  /* 0x0000000e060ab981 */ /* 0x0000a2000c1e1100 */
[----:B------:R-:W-:Y:S02]  /*2c20*/  IMAD.MOV.U32 R11, RZ, RZ, R87 ;  /* 0x000000ffff0b7224 */ /* 0x000fe400078e0057 */
[----:B0-----:R-:W-:Y:S02]  /*2c30*/  IMAD.MOV.U32 R7, RZ, RZ, R15 ;  /* 0x000000ffff077224 */ /* 0x001fe400078e000f */
[----:B------:R-:W-:-:S05]  /*2c40*/  @!P3 IMAD.MOV.U32 R6, RZ, RZ, R11 ;  /* 0x000000ffff06b224 */ /* 0x000fca00078e000b */
[----:B------:R0:W3:Y:S01]  /*2c50*/  @!P3 LDG.E.U8 R86, desc[UR14][R6.64] ;  /* 0x0000000e0656b981 */ /* 0x0000e2000c1e1100 */
[----:B------:R-:W-:-:S03]  /*2c60*/  IMAD R5, R8, 0x70, RZ ;  /* 0x0000007008057824 */ /* 0x000fc600078e02ff */
[----:B------:R1:W-:Y:S04]  /*2c70*/  STL [R1+0xaa4], R87 ;  /* 0x000aa45701007387 */ /* 0x0003e80000100800 */
[----:B-1----:R-:W4:Y:S04]  /*2c80*/  LDL.LU R87, [R1+0xe64] ;  /* 0x000e640001577983 */ /* 0x002f280000300800 */
[----:B------:R1:W-:Y:S02]  /*2c90*/  STL [R1+0xaa0], R15 ;  /* 0x000aa00f01007387 */ /* 0x0003e40000100800 */
[----:B-1----:R-:W-:-:S02]  /*2ca0*/  SHF.R.S32.HI R15, RZ, 0x1f, R5 ;  /* 0x0000001fff0f7819 */ /* 0x002fc40000011405 */
[----:B------:R-:W-:Y:S01]  /*2cb0*/  PRMT R84, RZ, 0x7610, R84 ;  /* 0x00007610ff547816 */ /* 0x000fe20000000054 */
[----:B--2---:R1:W-:Y:S02]  /*2cc0*/  STL [R1+0x120], R10 ;  /* 0x0001200a01007387 */ /* 0x0043e40000100800 */
[----:B-1----:R-:W-:-:S05]  /*2cd0*/  IADD3 R10, P6, PT, R5, R0, RZ ;  /* 0x00000000050a7210 */ /* 0x002fca0007fde0ff */
[----:B0-----:R-:W-:Y:S02]  /*2ce0*/  IMAD.MOV.U32 R7, RZ, RZ, R10 ;  /* 0x000000ffff077224 */ /* 0x001fe400078e000a */
[----:B------:R-:W-:Y:S01]  /*2cf0*/  IMAD.X R6, R15, 0x1, R2, P6 ;  /* 0x000000010f067824 */ /* 0x000fe200030e0602 */
[----:B---3--:R0:W-:Y:S04]  /*2d00*/  STL [R1+0x11c], R86 ;  /* 0x00011c5601007387 */ /* 0x0081e80000100800 */
[-C--:B------:R-:W-:Y:S01]  /*2d10*/  @!P2 LOP3.LUT R7, R7, R6.reuse, RZ, 0x3c, !PT ;  /* 0x000000060707a212 */ /* 0x080fe200078e3cff */
[----:B0-----:R-:W2:Y:S04]  /*2d20*/  LDL.LU R86, [R1+0xe60] ;  /* 0x000e600001567983 */ /* 0x001ea80000300800 */
[----:B------:R-:W-:Y:S04]  /*2d30*/  STL [R1+0xb1c], R10 ;  /* 0x000b1c0a01007387 */ /* 0x000fe80000100800 */
[----:B------:R0:W-:Y:S02]  /*2d40*/  STL [R1+0xb18], R6 ;  /* 0x000b180601007387 */ /* 0x0001e40000100800 */
[----:B0-----:R-:W-:-:S04]  /*2d50*/  @!P2 LOP3.LUT R6, R7, R6, RZ, 0x3c, !PT ;  /* 0x000000060706a212 */ /* 0x001fc800078e3cff */
[----:B------:R-:W-:-:S05]  /*2d60*/  @!P2 LOP3.LUT R7, R7, R6, RZ, 0x3c, !PT ;  /* 0x000000060707a212 */ /* 0x000fca00078e3cff */
[----:B------:R0:W3:Y:S01]  /*2d70*/  @!P2 LDG.E.U8 R84, desc[UR14][R6.64] ;  /* 0x0000000e0654a981 */ /* 0x0000e2000c1e1100 */
[----:B------:R-:W-:-:S05]  /*2d80*/  IADD3 R5, P6, PT, R5, R3, RZ ;  /* 0x0000000305057210 */ /* 0x000fca0007fde0ff */
[----:B0-----:R-:W-:Y:S02]  /*2d90*/  IMAD.MOV.U32 R7, RZ, RZ, R5 ;  /* 0x000000ffff077224 */ /* 0x001fe400078e0005 */
[----:B------:R-:W-:Y:S01]  /*2da0*/  IMAD.X R6, R15, 0x1, R4, P6 ;  /* 0x000000010f067824 */ /* 0x000fe200030e0604 */
[----:B------:R-:W-:Y:S04]  /*2db0*/  STL [R1+0xc18], R5 ;  /* 0x000c180501007387 */ /* 0x000fe80000100800 */
[-C--:B------:R-:W-:Y:S02]  /*2dc0*/  @!P2 LOP3.LUT R7, R7, R6.reuse, RZ, 0x3c, !PT ;  /* 0x000000060707a212 */ /* 0x080fe400078e3cff */
[----:B------:R-:W-:Y:S01]  /*2dd0*/  PRMT R83, RZ, 0x7610, R83 ;  /* 0x00007610ff537816 */ /* 0x000fe20000000053 */
[----:B---3--:R-:W-:Y:S04]  /*2de0*/  STL [R1+0x118], R84 ;  /* 0x0001185401007387 */ /* 0x008fe80000100800 */
[----:B------:R0:W-:Y:S02]  /*2df0*/  STL [R1+0xb20], R6 ;  /* 0x000b200601007387 */ /* 0x0001e40000100800 */
[----:B0-----:R-:W-:-:S04]  /*2e00*/  @!P2 LOP3.LUT R6, R7, R6, RZ, 0x3c, !PT ;  /* 0x000000060706a212 */ /* 0x001fc800078e3cff */
[----:B------:R-:W-:-:S05]  /*2e10*/  @!P2 LOP3.LUT R7, R7, R6, RZ, 0x3c, !PT ;  /* 0x000000060707a212 */ /* 0x000fca00078e3cff */
[----:B------:R0:W3:Y:S01]  /*2e20*/  @!P2 LDG.E.U8 R83, desc[UR14][R6.64] ;  /* 0x0000000e0653a981 */ /* 0x0000e2000c1e1100 */
[----:B------:R-:W-:Y:S02]  /*2e30*/  VIADD R11, R85, 0xffffffee ;  /* 0xffffffee550b7836 */ /* 0x000fe40000000000 */
[----:B------:R-:W-:-:S03]  /*2e40*/  IMAD R10, R8, 0x78, RZ ;  /* 0x00000078080a7824 */ /* 0x000fc600078e02ff */
[----:B------:R-:W-:Y:S02]  /*2e50*/  ISETP.GE.U32.AND P3, PT, R11, 0x7fffff6f, PT ;  /* 0x7fffff6f0b00780c */ /* 0x000fe40003f66070 */
[----:B------:R-:W-:Y:S02]  /*2e60*/  SHF.R.S32.HI R11, RZ, 0x1f, R10 ;  /* 0x0000001fff0b7819 */ /* 0x000fe4000001140a */
[----:B------:R-:W-:Y:S01]  /*2e70*/  IADD3 R84, P6, PT, R10, R0, RZ ;  /* 0x000000000a547210 */ /* 0x000fe20007fde0ff */
[----:B------:R-:W-:Y:S01]  /*2e80*/  VIADD R5, R85, 0xffffffe6 ;  /* 0xffffffe655057836 */ /* 0x000fe20000000000 */
[----:B------:R-:W-:-:S03]  /*2e90*/  PRMT R81, RZ, 0x7610, R81 ;  /* 0x00007610ff517816 */ /* 0x000fc60000000051 */
[----:B------:R-:W-:Y:S02]  /*2ea0*/  IMAD.X R85, R11, 0x1, R2, P6 ;  /* 0x000000010b557824 */ /* 0x000fe400030e0602 */
[----:B0-----:R-:W-:Y:S02]  /*2eb0*/  @!P0 IMAD.MOV.U32 R6, RZ, RZ, R84 ;  /* 0x000000ffff068224 */ /* 0x001fe400078e0054 */
[----:B------:R-:W-:Y:S01]  /*2ec0*/  @!P0 IMAD.MOV.U32 R7, RZ, RZ, R85 ;  /* 0x000000ffff078224 */ /* 0x000fe200078e0055 */
[----:B------:R-:W-:Y:S04]  /*2ed0*/  STL [R1+0xb98], R84 ;  /* 0x000b985401007387 */ /* 0x000fe80000100800 */
[----:B------:R0:W2:Y:S01]  /*2ee0*/  @!P0 LDG.E.U8 R81, desc[UR14][R6.64] ;  /* 0x0000000e06518981 */ /* 0x0000a2000c1e1100 */
[----:B------:R-:W-:-:S02]  /*2ef0*/  ISETP.GE.U32.AND P2, PT, R5, 0x7fffff67, PT ;  /* 0x7fffff670500780c */ /* 0x000fc40003f46070 */
[----:B------:R-:W-:Y:S01]  /*2f00*/  PRMT R5, RZ, 0x7610, R5 ;  /* 0x00007610ff057816 */ /* 0x000fe20000000005 */
[----:B---3--:R1:W-:Y:S02]  /*2f10*/  STL [R1+0x114], R83 ;  /* 0x0001145301007387 */ /* 0x0083e40000100800 */
[----:B-1----:R-:W-:-:S05]  /*2f20*/  IADD3 R83, P6, PT, R10, R3, RZ ;  /* 0x000000030a537210 */ /* 0x002fca0007fde0ff */
[----:B0-----:R-:W-:Y:S02]  /*2f30*/  IMAD.X R7, R11, 0x1, R4, P6 ;  /* 0x000000010b077824 */ /* 0x001fe400030e0604 */
[----:B------:R-:W-:-:S05]  /*2f40*/  @!P0 IMAD.MOV.U32 R6, RZ, RZ, R83 ;  /* 0x000000ffff068224 */ /* 0x000fca00078e0053 */
[----:B------:R0:W3:Y:S04]  /*2f50*/  @!P0 LDG.E.U8 R5, desc[UR14][R6.64] ;  /* 0x0000000e06058981 */ /* 0x0000e8000c1e1100 */
[----:B------:R1:W-:Y:S01]  /*2f60*/  STL [R1+0xb94], R85 ;  /* 0x000b945501007387 */ /* 0x0003e20000100800 */
[----:B------:R-:W-:-:S03]  /*2f70*/  SHF.R.S32.HI R11, RZ, 0x1f, R8 ;  /* 0x0000001fff0b7819 */ /* 0x000fc60000011408 */
[----:B-1----:R-:W4:Y:S04]  /*2f80*/  LDL.LU R85, [R1+0xe5c] ;  /* 0x000e5c0001557983 */ /* 0x002f280000300800 */
[----:B------:R-:W4:Y:S04]  /*2f90*/  LDL.LU R84, [R1+0xe58] ;  /* 0x000e580001547983 */ /* 0x000f280000300800 */
[----:B------:R1:W-:Y:S04]  /*2fa0*/  STL [R1+0xba0], R83 ;  /* 0x000ba05301007387 */ /* 0x0003e80000100800 */
[----:B--2---:R2:W-:Y:S04]  /*2fb0*/  STL [R1+0x110], R81 ;  /* 0x0001105101007387 */ /* 0x0045e80000100800 */
[----:B------:R0:W-:Y:S04]  /*2fc0*/  STL [R1+0xb9c], R7 ;  /* 0x000b9c0701007387 */ /* 0x0001e80000100800 */
[----:B-1----:R-:W4:Y:S01]  /*2fd0*/  LDL.LU R83, [R1+0xe54] ;  /* 0x000e540001537983 */ /* 0x002f220000300800 */
[----:B--2---:R-:W-:-:S05]  /*2fe0*/  IADD3 R81, P6, PT, R0, R8, RZ ;  /* 0x0000000800517210 */ /* 0x004fca0007fde0ff */
[----:B0-----:R-:W-:Y:S02]  /*2ff0*/  IMAD.MOV.U32 R7, RZ, RZ, R81 ;  /* 0x000000ffff077224 */ /* 0x001fe400078e0051 */
[----:B------:R-:W-:-:S05]  /*3000*/  IMAD.X R6, R11, 0x1, R2, P6 ;  /* 0x000000010b067824 */ /* 0x000fca00030e0602 */
[-C--:B------:R-:W-:Y:S02]  /*3010*/  @!P4 LOP3.LUT R7, R7, R6.reuse, RZ, 0x3c, !PT ;  /* 0x000000060707c212 */ /* 0x080fe400078e3cff */
[----:B------:R-:W-:Y:S01]  /*3020*/  PRMT R82, RZ, 0x7610, R82 ;  /* 0x00007610ff527816 */ /* 0x000fe20000000052 */
[----:B---3--:R0:W-:Y:S04]  /*3030*/  STL [R1+0x10c], R5 ;  /* 0x00010c0501007387 */ /* 0x0081e80000100800 */
[----:B------:R-:W-:Y:S04]  /*3040*/  STL [R1+0x20c], R81 ;  /* 0x00020c5101007387 */ /* 0x000fe80000100800 */
[----:B------:R1:W-:Y:S01]  /*3050*/  STL [R1+0x204], R6 ;  /* 0x0002040601007387 */ /* 0x0003e20000100800 */
[----:B0-----:R-:W0:Y:S01]  /*3060*/  LDC R5, c[0x0][0x3a0] ;  /* 0x0000e800ff057b82 */ /* 0x001e220000000800 */
[----:B-1----:R-:W-:-:S04]  /*3070*/  @!P4 LOP3.LUT R6, R7, R6, RZ, 0x3c, !PT ;  /* 0x000000060706c212 */ /* 0x002fc800078e3cff */
[----:B------:R-:W-:-:S05]  /*3080*/  @!P4 LOP3.LUT R7, R7, R6, RZ, 0x3c, !PT ;  /* 0x000000060707c212 */ /* 0x000fca00078e3cff */
[----:B------:R1:W2:Y:S01]  /*3090*/  @!P4 LDG.E.U8 R82, desc[UR14][R6.64] ;  /* 0x0000000e0652c981 */ /* 0x0002a2000c1e1100 */
[----:B------:R-:W-:-:S05]  /*30a0*/  IADD3 R81, P6, PT, R3, R8, RZ ;  /* 0x0000000803517210 */ /* 0x000fca0007fde0ff */
[----:B-1----:R-:W-:Y:S02]  /*30b0*/  IMAD.MOV.U32 R7, RZ, RZ, R81 ;  /* 0x000000ffff077224 */ /* 0x002fe400078e0051 */
[----:B------:R-:W-:-:S05]  /*30c0*/  IMAD.X R6, R11, 0x1, R4, P6 ;  /* 0x000000010b067824 */ /* 0x000fca00030e0604 */
[----:B------:R-:W-:Y:S02]  /*30d0*/  @!P4 LOP3.LUT R7, R7, R6, RZ, 0x3c, !PT ;  /* 0x000000060707c212 */ /* 0x000fe400078e3cff */
[----:B------:R-:W-:Y:S01]  /*30e0*/  PRMT R10, RZ, 0x7610, R10 ;  /* 0x00007610ff0a7816 */ /* 0x000fe2000000000a */
[----:B0-----:R-:W-:-:S05]  /*30f0*/  VIADD R5, R5, 0xffffffde ;  /* 0xffffffde05057836 */ /* 0x001fca0000000000 */
[----:B------:R-:W-:Y:S01]  /*3100*/  ISETP.GE.U32.AND P0, PT, R5, 0x7fffff5f, PT ;  /* 0x7fffff5f0500780c */ /* 0x000fe20003f06070 */
[----:B------:R-:W-:Y:S01]  /*3110*/  IMAD R5, R8, 0x9, RZ ;  /* 0x0000000908057824 */ /* 0x000fe200078e02ff */
[----:B------:R-:W-:-:S04]  /*3120*/  PRMT R80, RZ, 0x7610, R80 ;  /* 0x00007610ff507816 */ /* 0x000fc80000000050 */
[----:B------:R-:W-:Y:S01]  /*3130*/  SHF.R.S32.HI R11, RZ, 0x1f, R5 ;  /* 0x0000001fff0b7819 */ /* 0x000fe20000011405 */
[----:B--2---:R0:W-:Y:S04]  /*3140*/  STL [R1+0x108], R82 ;  /* 0x0001085201007387 */ /* 0x0041e80000100800 */
[----:B0-----:R-:W2:Y:S04]  /*3150*/  LDL.LU R82, [R1+0xe50] ;  /* 0x000e500001527983 */ /* 0x001ea80000300800 */
[----:B------:R-:W-:Y:S04]  /*3160*/  STL [R1+0x21c], R81 ;  /* 0x00021c5101007387 */ /* 0x000fe80000100800 */
[----:B------:R0:W-:Y:S02]  /*3170*/  STL [R1+0x214], R6 ;  /* 0x0002140601007387 */ /* 0x0001e40000100800 */
[----:B0-----:R-:W-:-:S04]  /*3180*/  @!P4 LOP3.LUT R6, R7, R6, RZ, 0x3c, !PT ;  /* 0x000000060706c212 */ /* 0x001fc800078e3cff */
[----:B------:R-:W-:-:S05]  /*3190*/  @!P4 LOP3.LUT R7, R7, R6, RZ, 0x3c, !PT ;  /* 0x000000060707c212 */ /* 0x000fca00078e3cff */
[----:B------:R0:W3:Y:S01]  /*31a0*/  @!P4 LDG.E.U8 R10, desc[UR14][R6.64] ;  /* 0x0000000e060ac981 */ /* 0x0000e2000c1e1100 */
[----:B------:R-:W-:-:S05]  /*31b0*/  IADD3 R81, P6, PT, R5, R0, RZ ;  /* 0x0000000005517210 */ /* 0x000fca0007fde0ff */
[----:B0-----:R-:W-:Y:S02]  /*31c0*/  IMAD.X R7, R11, 0x1, R2, P6 ;  /* 0x000000010b077824 */ /* 0x001fe400030e0602 */
[----:B------:R-:W-:-:S05]  /*31d0*/  @!P5 IMAD.MOV.U32 R6, RZ, RZ, R81 ;  /* 0x000000ffff06d224 */ /* 0x000fca00078e0051 */
[----:B------:R0:W2:Y:S01]  /*31e0*/  @!P5 LDG.E.U8 R80, desc[UR14][R6.64] ;  /* 0x0000000e0650d981 */ /* 0x0000a2000c1e1100 */
[----:B------:R-:W-:-:S05]  /*31f0*/  IADD3 R5, P6, PT, R5, R3, RZ ;  /* 0x0000000305057210 */ /* 0x000fca0007fde0ff */
[----:B0-----:R-:W-:Y:S01]  /*3200*/  IMAD.X R6, R11, 0x1, R4, P6 ;  /* 0x000000010b067824 */ /* 0x001fe200030e0604 */
[----:B------:R-:W-:Y:S01]  /*3210*/  PRMT R77, RZ, 0x7610, R77 ;  /* 0x00007610ff4d7816 */ /* 0x000fe2000000004d */
[----:B------:R-:W0:Y:S01]  /*3220*/  LDC R11, c[0x0][0x3a0] ;  /* 0x0000e800ff0b7b82 */ /* 0x000e220000000800 */
[----:B------:R-:W-:Y:S01]  /*3230*/  PRMT R79, RZ, 0x7610, R79 ;  /* 0x00007610ff4f7816 */ /* 0x000fe2000000004f */
[----:B---3--:R1:W-:Y:S06]  /*3240*/  STL [R1+0x104], R10 ;  /* 0x0001040a01007387 */ /* 0x0083ec0000100800 */
[----:B-1----:R-:W1:Y:S01]  /*3250*/  LDC R10, c[0x0][0x3a0] ;  /* 0x0000e800ff0a7b82 */ /* 0x002e620000000800 */
[----:B------:R3:W-:Y:S04]  /*3260*/  STL [R1+0x2a0], R81 ;  /* 0x0002a05101007387 */ /* 0x0007e80000100800 */
[----:B------:R0:W-:Y:S04]  /*3270*/  STL [R1+0x29c], R7 ;  /* 0x00029c0701007387 */ /* 0x0001e80000100800 */
[----:B---3--:R-:W3:Y:S01]  /*3280*/  LDL.LU R81, [R1+0xe4c] ;  /* 0x000e4c0001517983 */ /* 0x008ee20000300800 */
[----:B0-----:R-:W-:-:S03]  /*3290*/  IMAD.MOV.U32 R7, RZ, RZ, R5 ;  /* 0x000000ffff077224 */ /* 0x001fc600078e0005 */
[----:B------:R-:W-:Y:S02]  /*32a0*/  STL [R1+0x2a8], R5 ;  /* 0x0002a80501007387 */ /* 0x000fe40000100800 */
[----:B------:R-:W-:Y:S02]  /*32b0*/  @!P5 LOP3.LUT R7, R7, R6, RZ, 0x3c, !PT ;  /* 0x000000060707d212 */ /* 0x000fe400078e3cff */
[----:B--2---:R-:W-:Y:S01]  /*32c0*/  STL [R1+0x100], R80 ;  /* 0x0001005001007387 */ /* 0x004fe20000100800 */
[----:B-1----:R-:W-:-:S03]  /*32d0*/  VIADD R10, R10, 0xffffffd6 ;  /* 0xffffffd60a0a7836 */ /* 0x002fc60000000000 */
[----:B------:R0:W-:Y:S02]  /*32e0*/  STL [R1+0x2a4], R6 ;  /* 0x0002a40601007387 */ /* 0x0001e40000100800 */
[----:B------:R-:W-:Y:S01]  /*32f0*/  ISETP.GE.U32.AND P4, PT, R10, 0x7fffff57, PT ;  /* 0x7fffff570a00780c */ /* 0x000fe20003f86070 */
[----:B------:R-:W-:Y:S01]  /*3300*/  IMAD R10, R8, 0x11, RZ ;  /* 0x00000011080a7824 */ /* 0x000fe200078e02ff */
[----:B0-----:R-:W-:-:S04]  /*3310*/  @!P5 LOP3.LUT R6, R7, R6, RZ, 0x3c, !PT ;  /* 0x000000060706d212 */ /* 0x001fc800078e3cff */
[----:B------:R-:W-:Y:S02]  /*3320*/  @!P5 LOP3.LUT R7, R7, R6, RZ, 0x3c, !PT ;  /* 0x000000060707d212 */ /* 0x000fe400078e3cff */
[----:B------:R-:W-:Y:S02]  /*3330*/  SHF.R.S32.HI R5, RZ, 0x1f, R10 ;  /* 0x0000001fff057819 */ /* 0x000fe4000001140a */
[----:B------:R-:W-:Y:S01]  /*3340*/  IADD3 R80, P6, PT, R10, R0, RZ ;  /* 0x000000000a507210 */ /* 0x000fe20007fde0ff */
[----:B------:R0:W2:Y:S04]  /*3350*/  @!P5 LDG.E.U8 R77, desc[UR14][R6.64] ;  /* 0x0000000e064dd981 */ /* 0x0000a8000c1e1100 */
[----:B0-----:R-:W-:Y:S02]  /*3360*/  IMAD.X R7, R5, 0x1, R2, P6 ;  /* 0x0000000105077824 */ /* 0x001fe400030e0602 */
[----:B------:R-:W-:-:S05]  /*3370*/  @!P3 IMAD.MOV.U32 R6, RZ, RZ, R80 ;  /* 0x000000ffff06b224 */ /* 0x000fca00078e0050 */
[----:B------:R0:W3:Y:S04]  /*3380*/  @!P3 LDG.E.U8 R79, desc[UR14][R6.64] ;  /* 0x0000000e064fb981 */ /* 0x0000e8000c1e1100 */
[----:B------:R1:W-:Y:S01]  /*3390*/  STL [R1+0x320], R80 ;  /* 0x0003205001007387 */ /* 0x0003e20000100800 */
[----:B------:R-:W-:-:S05]  /*33a0*/  VIADD R11, R11, 0xffffffce ;  /* 0xffffffce0b0b7836 */ /* 0x000fca0000000000 */
[----:B------:R-:W-:Y:S02]  /*33b0*/  ISETP.GE.U32.AND P5, PT, R11, 0x7fffff4f, PT ;  /* 0x7fffff4f0b00780c */ /* 0x000fe40003fa6070 */
[----:B------:R-:W-:Y:S01]  /*33c0*/  PRMT R11, RZ, 0x7610, R11 ;  /* 0x00007610ff0b7816 */ /* 0x000fe2000000000b */
[----:B--2---:R2:W-:Y:S04]  /*33d0*/  STL [R1+0xfc], R77 ;  /* 0x0000fc4d01007387 */ /* 0x0045e80000100800 */
[----:B------:R0:W-:Y:S04]  /*33e0*/  STL [R1+0x31c], R7 ;  /* 0x00031c0701007387 */ /* 0x0001e80000100800 */
[----:B-1----:R-:W4:Y:S01]  /*33f0*/  LDL.LU R80, [R1+0xe48] ;  /* 0x000e480001507983 */ /* 0x002f220000300800 */
[----:B--2---:R-:W-:-:S05]  /*3400*/  IADD3 R77, P6, PT, R10, R3, RZ ;  /* 0x000000030a4d7210 */ /* 0x004fca0007fde0ff */
        /* <DEDUP_REMOVED lines=10> */
[----:B------:R-:W-:-:S05]  /*34b0*/  IMAD R10, R8, 0x19, RZ ;  /* 0x00000019080a7824 */ /* 0x000fca00078e02ff */
[----:B------:R-:W-:Y:S02]  /*34c0*/  SHF.R.S32.HI R5, RZ, 0x1f, R10 ;  /* 0x0000001fff057819 */ /* 0x000fe4000001140a */
[----:B------:R-:W-:-:S05]  /*34d0*/  IADD3 R77, P6, PT, R10, R0, RZ ;  /* 0x000000000a4d7210 */ /* 0x000fca0007fde0ff */
[----:B0-----:R-:W-:Y:S02]  /*34e0*/  IMAD.MOV.U32 R7, RZ, RZ, R77 ;  /* 0x000000ffff077224 */ /* 0x001fe400078e004d */
[----:B------:R-:W-:-:S05]  /*34f0*/  IMAD.X R6, R5, 0x1, R2, P6 ;  /* 0x0000000105067824 */ /* 0x000fca00030e0602 */
[-C--:B------:R-:W-:Y:S02]  /*3500*/  @!P2 LOP3.LUT R7, R7, R6.reuse, RZ, 0x3c, !PT ;  /* 0x000000060707a212 */ /* 0x080fe400078e3cff */
[----:B------:R-:W-:Y:S01]  /*3510*/  PRMT R78, RZ, 0x7610, R78 ;  /* 0x00007610ff4e7816 */ /* 0x000fe2000000004e */
[----:B---3--:R0:W-:Y:S04]  /*3520*/  STL [R1+0xf4], R11 ;  /* 0x0000f40b01007387 */ /* 0x0081e80000100800 */
[----:B------:R-:W-:Y:S04]  /*3530*/  STL [R1+0x3a0], R77 ;  /* 0x0003a04d01007387 */ /* 0x000fe80000100800 */
[----:B------:R1:W-:Y:S01]  /*3540*/  STL [R1+0x39c], R6 ;  /* 0x00039c0601007387 */ /* 0x0003e20000100800 */
[----:B------:R-:W-:Y:S01]  /*3550*/  PRMT R73, RZ, 0x7610, R73 ;  /* 0x00007610ff497816 */ /* 0x000fe20000000049 */
[----:B0-----:R-:W0:Y:S01]  /*3560*/  LDC R11, c[0x0][0x3a0] ;  /* 0x0000e800ff0b7b82 */ /* 0x001e220000000800 */
[----:B-1----:R-:W-:-:S04]  /*3570*/  @!P2 LOP3.LUT R6, R7, R6, RZ, 0x3c, !PT ;  /* 0x000000060706a212 */ /* 0x002fc800078e3cff */
[----:B------:R-:W-:-:S05]  /*3580*/  @!P2 LOP3.LUT R7, R7, R6, RZ, 0x3c, !PT ;  /* 0x000000060707a212 */ /* 0x000fca00078e3cff */
[----:B------:R1:W3:Y:S01]  /*3590*/  @!P2 LDG.E.U8 R78, desc[UR14][R6.64] ;  /* 0x0000000e064ea981 */ /* 0x0002e2000c1e1100 */
[----:B------:R-:W-:-:S05]  /*35a0*/  IADD3 R77, P6, PT, R10, R3, RZ ;  /* 0x000000030a4d7210 */ /* 0x000fca0007fde0ff */
[----:B-1----:R-:W-:Y:S02]  /*35b0*/  IMAD.MOV.U32 R7, RZ, RZ, R77 ;  /* 0x000000ffff077224 */ /* 0x002fe400078e004d */
[----:B------:R-:W-:-:S05]  /*35c0*/  IMAD.X R6, R5, 0x1, R4, P6 ;  /* 0x0000000105067824 */ /* 0x000fca00030e0604 */
[----:B------:R-:W-:Y:S01]  /*35d0*/  @!P2 LOP3.LUT R7, R7, R6, RZ, 0x3c, !PT ;  /* 0x000000060707a212 */ /* 0x000fe200078e3cff */
[----:B------:R-:W-:Y:S01]  /*35e0*/  IMAD R10, R8, 0x21, RZ ;  /* 0x00000021080a7824 */ /* 0x000fe200078e02ff */
[----:B------:R-:W-:-:S04]  /*35f0*/  PRMT R76, RZ, 0x7610, R76 ;  /* 0x00007610ff4c7816 */ /* 0x000fc8000000004c */
[----:B------:R-:W-:Y:S01]  /*3600*/  SHF.R.S32.HI R5, RZ, 0x1f, R10 ;  /* 0x0000001fff057819 */ /* 0x000fe2000001140a */
[----:B---3--:R1:W-:Y:S04]  /*3610*/  STL [R1+0xf0], R78 ;  /* 0x0000f04e01007387 */ /* 0x0083e80000100800 */
[----:B-1----:R-:W3:Y:S04]  /*3620*/  LDL.LU R78, [R1+0xe40] ;  /* 0x000e4000014e7983 */ /* 0x002ee80000300800 */
[----:B------:R-:W-:Y:S04]  /*3630*/  STL [R1+0x3a8], R77 ;  /* 0x0003a84d01007387 */ /* 0x000fe80000100800 */
[----:B------:R1:W-:Y:S02]  /*3640*/  STL [R1+0x3a4], R6 ;  /* 0x0003a40601007387 */ /* 0x0003e40000100800 */
[----:B-1----:R-:W-:-:S04]  /*3650*/  @!P2 LOP3.LUT R6, R7, R6, RZ, 0x3c, !PT ;  /* 0x000000060706a212 */ /* 0x002fc800078e3cff */
[----:B------:R-:W-:Y:S02]  /*3660*/  @!P2 LOP3.LUT R7, R7, R6, RZ, 0x3c, !PT ;  /* 0x000000060707a212 */ /* 0x000fe400078e3cff */
[----:B------:R-:W-:-:S03]  /*3670*/  IADD3 R77, P6, PT, R10, R0, RZ ;  /* 0x000000000a4d7210 */ /* 0x000fc60007fde0ff */
[----:B------:R1:W2:Y:S02]  /*3680*/  @!P2 LDG.E.U8 R73, desc[UR14][R6.64] ;  /* 0x0000000e0649a981 */ /* 0x0002a4000c1e1100 */
[----:B-1----:R-:W-:Y:S02]  /*3690*/  IMAD.X R7, R5, 0x1, R2, P6 ;  /* 0x0000000105077824 */ /* 0x002fe400030e0602 */
[----:B------:R-:W-:-:S05]  /*36a0*/  @!P0 IMAD.MOV.U32 R6, RZ, RZ, R77 ;  /* 0x000000ffff068224 */ /* 0x000fca00078e004d */
[----:B------:R1:W3:Y:S01]  /*36b0*/  @!P0 LDG.E.U8 R76, desc[UR14][R6.64] ;  /* 0x0000000e064c8981 */ /* 0x0002e2000c1e1100 */
[----:B0-----:R-:W-:-:S05]  /*36c0*/  VIADD R11, R11, 0xffffffc6 ;  /* 0xffffffc60b0b7836 */ /* 0x001fca0000000000 */
[----:B------:R-:W-:Y:S02]  /*36d0*/  ISETP.GE.U32.AND P3, PT, R11, 0x7fffff47, PT ;  /* 0x7fffff470b00780c */ /* 0x000fe40003f66070 */
[----:B------:R-:W0:Y:S01]  /*36e0*/  LDC R11, c[0x0][0x3a0] ;  /* 0x0000e800ff0b7b82 */ /* 0x000e220000000800 */
[----:B------:R0:W-:Y:S02]  /*36f0*/  STL [R1+0x62c], R77 ;  /* 0x00062c4d01007387 */ /* 0x0001e40000100800 */
[----:B0-----:R-:W-:-:S05]  /*3700*/  VIADD R11, R11, 0xffffffbe ;  /* 0xffffffbe0b0b7836 */ /* 0x001fca0000000000 */
[----:B------:R-:W-:Y:S02]  /*3710*/  ISETP.GE.U32.AND P2, PT, R11, 0x7fffff3f, PT ;  /* 0x7fffff3f0b00780c */ /* 0x000fe40003f46070 */
[----:B------:R-:W-:Y:S01]  /*3720*/  PRMT R11, RZ, 0x7610, R11 ;  /* 0x00007610ff0b7816 */ /* 0x000fe2000000000b */
[----:B--2---:R0:W-:Y:S04]  /*3730*/  STL [R1+0xec], R73 ;  /* 0x0000ec4901007387 */ /* 0x0041e80000100800 */
[----:B------:R1:W-:Y:S04]  /*3740*/  STL [R1+0x628], R7 ;  /* 0x0006280701007387 */ /* 0x0003e80000100800 */
[----:B------:R-:W2:Y:S01]  /*3750*/  LDL.LU R77, [R1+0xe3c] ;  /* 0x000e3c00014d7983 */ /* 0x000ea20000300800 */
[----:B0-----:R-:W-:-:S05]  /*3760*/  IADD3 R73, P6, PT, R10, R3, RZ ;  /* 0x000000030a497210 */ /* 0x001fca0007fde0ff */
[----:B-1----:R-:W-:Y:S02]  /*3770*/  IMAD.MOV.U32 R7, RZ, RZ, R73 ;  /* 0x000000ffff077224 */ /* 0x002fe400078e0049 */
[----:B------:R-:W-:Y:S01]  /*3780*/  IMAD.X R6, R5, 0x1, R4, P6 ;  /* 0x0000000105067824 */ /* 0x000fe200030e0604 */
[----:B---3--:R0:W-:Y:S04]  /*3790*/  STL [R1+0xe8], R76 ;  /* 0x0000e84c01007387 */ /* 0x0081e80000100800 */
[-C--:B------:R-:W-:Y:S01]  /*37a0*/  @!P0 LOP3.LUT R7, R7, R6.reuse, RZ, 0x3c, !PT ;  /* 0x0000000607078212 */ /* 0x080fe200078e3cff */
[----:B0-----:R-:W3:Y:S04]  /*37b0*/  LDL.LU R76, [R1+0xe38] ;  /* 0x000e3800014c7983 */ /* 0x001ee80000300800 */
[----:B------:R-:W-:Y:S04]  /*37c0*/  STL [R1+0x634], R73 ;  /* 0x0006344901007387 */ /* 0x000fe80000100800 */
[----:B------:R0:W-:Y:S02]  /*37d0*/  STL [R1+0x630], R6 ;  /* 0x0006300601007387 */ /* 0x0001e40000100800 */
[----:B0-----:R-:W-:-:S04]  /*37e0*/  @!P0 LOP3.LUT R6, R7, R6, RZ, 0x3c, !PT ;  /* 0x0000000607068212 */ /* 0x001fc800078e3cff */
[----:B------:R-:W-:-:S05]  /*37f0*/  @!P0 LOP3.LUT R7, R7, R6, RZ, 0x3c, !PT ;  /* 0x0000000607078212 */ /* 0x000fca00078e3cff */
[----:B------:R0:W2:Y:S01]  /*3800*/  @!P0 LDG.E.U8 R11, desc[UR14][R6.64] ;  /* 0x0000000e060b8981 */ /* 0x0000a2000c1e1100 */
[----:B------:R-:W-:-:S05]  /*3810*/  IMAD R10, R8, 0x29, RZ ;  /* 0x00000029080a7824 */ /* 0x000fca00078e02ff */
[----:B------:R-:W-:Y:S02]  /*3820*/  SHF.R.S32.HI R5, RZ, 0x1f, R10 ;  /* 0x0000001fff057819 */ /* 0x000fe4000001140a */
[----:B------:R-:W-:-:S05]  /*3830*/  IADD3 R73, P6, PT, R10, R0, RZ ;  /* 0x000000000a497210 */ /* 0x000fca0007fde0ff */
[----:B0-----:R-:W-:Y:S02]  /*3840*/  IMAD.MOV.U32 R7, RZ, RZ, R73 ;  /* 0x000000ffff077224 */ /* 0x001fe400078e0049 */
[----:B------:R-:W-:-:S05]  /*3850*/  IMAD.X R6, R5, 0x1, R2, P6 ;  /* 0x0000000105067824 */ /* 0x000fca00030e0602 */
[-C--:B------:R-:W-:Y:S02]  /*3860*/  @!P4 LOP3.LUT R7, R7, R6.reuse, RZ, 0x3c, !PT ;  /* 0x000000060707c212 */ /* 0x080fe400078e3cff */
[----:B------:R-:W-:Y:S01]  /*3870*/  PRMT R75, RZ, 0x7610, R75 ;  /* 0x00007610ff4b7816 */ /* 0x000fe2000000004b */
[----:B--2---:R0:W-:Y:S04]  /*3880*/  STL [R1+0xe4], R11 ;  /* 0x0000e40b01007387 */ /* 0x0041e80000100800 */
[----:B------:R-:W-:Y:S04]  /*3890*/  STL [R1+0x6ac], R73 ;  /* 0x0006ac4901007387 */ /* 0x000fe80000100800 */
[----:B------:R1:W-:Y:S01]  /*38a0*/  STL [R1+0x6a8], R6 ;  /* 0x0006a80601007387 */ /* 0x0003e20000100800 */
[----:B------:R-:W-:Y:S01]  /*38b0*/  PRMT R69, RZ, 0x7610, R69 ;  /* 0x00007610ff457816 */ /* 0x000fe20000000045 */
[----:B0-----:R-:W0:Y:S01]  /*38c0*/  LDC R11, c[0x0][0x3a0] ;  /* 0x0000e800ff0b7b82 */ /* 0x001e220000000800 */
[----:B-1----:R-:W-:-:S04]  /*38d0*/  @!P4 LOP3.LUT R6, R7, R6, RZ, 0x3c, !PT ;  /* 0x000000060706c212 */ /* 0x002fc800078e3cff */
[----:B------:R-:W-:-:S05]  /*38e0*/  @!P4 LOP3.LUT R7, R7, R6, RZ, 0x3c, !PT ;  /* 0x000000060707c212 */ /* 0x000fca00078e3cff */
[----:B------:R1:W2:Y:S01]  /*38f0*/  @!P4 LDG.E.U8 R75, desc[UR14][R6.64] ;  /* 0x0000000e064bc981 */ /* 0x0002a2000c1e1100 */
[----:B------:R-:W-:-:S05]  /*3900*/  IADD3 R73, P6, PT, R10, R3, RZ ;  /* 0x000000030a497210 */ /* 0x000fca0007fde0ff */
[----:B-1----:R-:W-:Y:S02]  /*3910*/  IMAD.MOV.U32 R7, RZ, RZ, R73 ;  /* 0x000000ffff077224 */ /* 0x002fe400078e0049 */
[----:B------:R-:W-:-:S05]  /*3920*/  IMAD.X R6, R5, 0x1, R4, P6 ;  /* 0x0000000105067824 */ /* 0x000fca00030e0604 */
[----:B------:R-:W-:Y:S01]  /*3930*/  @!P4 LOP3.LUT R7, R7, R6, RZ, 0x3c, !PT ;  /* 0x000000060707c212 */ /* 0x000fe200078e3cff */
[----:B------:R-:W-:Y:S01]  /*3940*/  IMAD R10, R8, 0x31, RZ ;  /* 0x00000031080a7824 */ /* 0x000fe200078e02ff */
[----:B------:R-:W-:-:S04]  /*3950*/  PRMT R71, RZ, 0x7610, R71 ;  /* 0x00007610ff477816 */ /* 0x000fc80000000047 */
[----:B------:R-:W-:Y:S01]  /*3960*/  SHF.R.S32.HI R5, RZ, 0x1f, R10 ;  /* 0x0000001fff057819 */ /* 0x000fe2000001140a */
[----:B--2---:R1:W-:Y:S04]  /*3970*/  STL [R1+0xe0], R75 ;  /* 0x0000e04b01007387 */ /* 0x0043e80000100800 */
[----:B-1----:R-:W2:Y:S04]  /*3980*/  LDL.LU R75, [R1+0xe34] ;  /* 0x000e3400014b7983 */ /* 0x002ea80000300800 */
        /* <DEDUP_REMOVED lines=211> */
[----:B------:R-:W-:-:S05]  /*46c0*/  IMAD R10, R8, 0x71, RZ ;  /* 0x00000071080a7824 */ /* 0x000fca00078e02ff */
[----:B------:R-:W-:Y:S02]  /*46d0*/  SHF.R.S32.HI R5, RZ, 0x1f, R10 ;  /* 0x0000001fff057819 */ /* 0x000fe4000001140a */
[----:B------:R-:W-:Y:S01]  /*46e0*/  PRMT R24, RZ, 0x7610, R24 ;  /* 0x00007610ff187816 */ /* 0x000fe20000000018 */
[----:B--2---:R1:W-:Y:S04]  /*46f0*/  STL [R1+0xa0], R25 ;  /* 0x0000a01901007387 */ /* 0x0043e80000100800 */
[----:B-1----:R-:W2:Y:S04]  /*4700*/  LDL.LU R25, [R1+0xe04] ;  /* 0x000e040001197983 */ /* 0x002ea80000300800 */
[----:B------:R-:W-:Y:S04]  /*4710*/  STL [R1+0xab4], R23 ;  /* 0x000ab41701007387 */ /* 0x000fe80000100800 */
[----:B------:R1:W-:Y:S02]  /*4720*/  STL [R1+0xab0], R6 ;  /* 0x000ab00601007387 */ /* 0x0003e40000100800 */
[----:B-1----:R-:W-:-:S02]  /*4730*/  @!P2 LOP3.LUT R6, R7, R6, RZ, 0x3c, !PT ;  /* 0x000000060706a212 */ /* 0x002fc400078e3cff */
[----:B------:R-:W-:Y:S02]  /*4740*/  IADD3 R23, P6, PT, R10, R0, RZ ;  /* 0x000000000a177210 */ /* 0x000fe40007fde0ff */
[----:B------:R-:W-:-:S05]  /*4750*/  @!P2 LOP3.LUT R7, R7, R6, RZ, 0x3c, !PT ;  /* 0x000000060707a212 */ /* 0x000fca00078e3cff */
[----:B------:R1:W2:Y:S02]  /*4760*/  @!P2 LDG.E.U8 R9, desc[UR14][R6.64] ;  /* 0x0000000e0609a981 */ /* 0x0002a4000c1e1100 */
[----:B-1----:R-:W-:Y:S02]  /*4770*/  IMAD.MOV.U32 R7, RZ, RZ, R23 ;  /* 0x000000ffff077224 */ /* 0x002fe400078e0017 */
[----:B------:R-:W-:Y:S01]  /*4780*/  IMAD.X R6, R5, 0x1, R2, P6 ;  /* 0x0000000105067824 */ /* 0x000fe200030e0602 */
[----:B------:R-:W-:Y:S04]  /*4790*/  STL [R1+0xb28], R23 ;  /* 0x000b281701007387 */ /* 0x000fe80000100800 */
[-C--:B------:R-:W-:Y:S01]  /*47a0*/  @!P0 LOP3.LUT R7, R7, R6.reuse, RZ, 0x3c, !PT ;  /* 0x0000000607078212 */ /* 0x080fe200078e3cff */
[----:B------:R1:W-:Y:S03]  /*47b0*/  STL [R1+0xb24], R6 ;  /* 0x000b240601007387 */ /* 0x0003e60000100800 */
        /* <DEDUP_REMOVED lines=8> */
[----:B------:R-:W-:Y:S01]  /*4840*/  IMAD R10, R8, 0x79, RZ ;  /* 0x00000079080a7824 */ /* 0x000fe200078e02ff */
[----:B------:R-:W-:-:S04]  /*4850*/  PRMT R22, RZ, 0x7610, R22 ;  /* 0x00007610ff167816 */ /* 0x000fc80000000016 */
[----:B------:R-:W-:Y:S01]  /*4860*/  SHF.R.S32.HI R5, RZ, 0x1f, R10 ;  /* 0x0000001fff057819 */ /* 0x000fe2000001140a */
[----:B0-----:R-:W-:Y:S01]  /*4870*/  VIADD R11, R11, 0xfffffff5 ;  /* 0xfffffff50b0b7836 */ /* 0x001fe20000000000 */
[----:B--2---:R0:W-:Y:S04]  /*4880*/  STL [R1+0x90], R24 ;  /* 0x0000901801007387 */ /* 0x0041e80000100800 */
[----:B0-----:R-:W2:Y:S04]  /*4890*/  LDL.LU R24, [R1+0xe00] ;  /* 0x000e000001187983 */ /* 0x001ea80000300800 */
[----:B------:R-:W-:Y:S04]  /*48a0*/  STL [R1+0xb30], R23 ;  /* 0x000b301701007387 */ /* 0x000fe80000100800 */
[----:B------:R0:W-:Y:S02]  /*48b0*/  STL [R1+0xb2c], R6 ;  /* 0x000b2c0601007387 */ /* 0x0001e40000100800 */
[----:B0-----:R-:W-:-:S04]  /*48c0*/  @!P0 LOP3.LUT R6, R7, R6, RZ, 0x3c, !PT ;  /* 0x0000000607068212 */ /* 0x001fc800078e3cff */
[----:B------:R-:W-:Y:S02]  /*48d0*/  @!P0 LOP3.LUT R7, R7, R6, RZ, 0x3c, !PT ;  /* 0x0000000607078212 */ /* 0x000fe400078e3cff */
[----:B------:R-:W-:-:S03]  /*48e0*/  IADD3 R23, P6, PT, R10, R0, RZ ;  /* 0x000000000a177210 */ /* 0x000fc60007fde0ff */
[----:B------:R0:W2:Y:S02]  /*48f0*/  @!P0 LDG.E.U8 R52, desc[UR14][R6.64] ;  /* 0x0000000e06348981 */ /* 0x0000a4000c1e1100 */
[----:B0-----:R-:W-:Y:S02]  /*4900*/  IMAD.X R7, R5, 0x1, R2, P6 ;  /* 0x0000000105077824 */ /* 0x001fe400030e0602 */
[----:B------:R-:W-:-:S05]  /*4910*/  @!P4 IMAD.MOV.U32 R6, RZ, RZ, R23 ;  /* 0x000000ffff06c224 */ /* 0x000fca00078e0017 */
[----:B------:R0:W3:Y:S01]  /*4920*/  @!P4 LDG.E.U8 R22, desc[UR14][R6.64] ;  /* 0x0000000e0616c981 */ /* 0x0000e2000c1e1100 */
[----:B------:R-:W-:Y:S02]  /*4930*/  ISETP.GE.U32.AND P3, PT, R11, 0x7fffff76, PT ;  /* 0x7fffff760b00780c */ /* 0x000fe40003f66070 */
[----:B------:R-:W1:Y:S01]  /*4940*/  LDC R11, c[0x0][0x3a0] ;  /* 0x0000e800ff0b7b82 */ /* 0x000e620000000800 */
[----:B------:R0:W-:Y:S01]  /*4950*/  STL [R1+0xba8], R23 ;  /* 0x000ba81701007387 */ /* 0x0001e20000100800 */
[----:B-1----:R-:W-:-:S05]  /*4960*/  VIADD R11, R11, 0xffffffed ;  /* 0xffffffed0b0b7836 */ /* 0x002fca0000000000 */
[----:B------:R-:W-:Y:S02]  /*4970*/  ISETP.GE.U32.AND P2, PT, R11, 0x7fffff6e, PT ;  /* 0x7fffff6e0b00780c */ /* 0x000fe40003f46070 */
[----:B------:R-:W1:Y:S02]  /*4980*/  LDC R11, c[0x0][0x3a0] ;  /* 0x0000e800ff0b7b82 */ /* 0x000e640000000800 */
[----:B-1----:R-:W-:-:S05]  /*4990*/  VIADD R11, R11, 0xffffffe5 ;  /* 0xffffffe50b0b7836 */ /* 0x002fca0000000000 */
[----:B------:R-:W-:Y:S02]  /*49a0*/  ISETP.GE.U32.AND P0, PT, R11, 0x7fffff66, PT ;  /* 0x7fffff660b00780c */ /* 0x000fe40003f06070 */
[----:B------:R-:W-:Y:S01]  /*49b0*/  PRMT R11, RZ, 0x7610, R11 ;  /* 0x00007610ff0b7816 */ /* 0x000fe2000000000b */
[----:B--2---:R1:W-:Y:S04]  /*49c0*/  STL [R1+0x8c], R52 ;  /* 0x00008c3401007387 */ /* 0x0043e80000100800 */
[----:B------:R2:W-:Y:S04]  /*49d0*/  STL [R1+0xba4], R7 ;  /* 0x000ba40701007387 */ /* 0x0005e80000100800 */
[----:B0-----:R-:W4:Y:S01]  /*49e0*/  LDL.LU R23, [R1+0xdfc] ;  /* 0x000dfc0001177983 */ /* 0x001f220000300800 */
[----:B-1----:R-:W-:-:S05]  /*49f0*/  IADD3 R52, P6, PT, R10, R3, RZ ;  /* 0x000000030a347210 */ /* 0x002fca0007fde0ff */
[----:B--2---:R-:W-:Y:S02]  /*4a00*/  IMAD.MOV.U32 R7, RZ, RZ, R52 ;  /* 0x000000ffff077224 */ /* 0x004fe400078e0034 */
        /* <DEDUP_REMOVED lines=9> */
[----:B------:R-:W-:-:S05]  /*4aa0*/  IMAD.SHL.U32 R10, R8, 0x2, RZ ;  /* 0x00000002080a7824 */ /* 0x000fca00078e00ff */
        /* <DEDUP_REMOVED lines=350> */
[----:B------:R-:W-:Y:S01]  /*6090*/  @!P2 LOP3.LUT R7, R7, R6, RZ, 0x3c, !PT ;  /* 0x000000060707a212 */ /* 0x000fe200078e3cff */
[----:B------:R-:W-:Y:S01]  /*60a0*/  IMAD.MOV.U32 R15, RZ, RZ, R34 ;  /* 0x000000ffff0f7224 */ /* 0x000fe200078e0022 */
        /* <DEDUP_REMOVED lines=44> */
[-C--:B------:R-:W-:Y:S01]  /*6370*/  @!P4 LOP3.LUT R7, R7, R6.reuse, RZ, 0x3c, !PT ;  /* 0x000000060707c212 */ /* 0x080fe200078e3cff */
[----:B--2---:R1:W-:Y:S04]  /*6380*/  STL [R1+0x8], R32 ;  /* 0x0000082001007387 */ /* 0x0043e80000100800 */
[----:B-1----:R-:W2:Y:S04]  /*6390*/  LDL.LU R32, [R1+0xda0] ;  /* 0x000da00001207983 */ /* 0x002ea80000300800 */
[----:B------:R-:W-:Y:S04]  /*63a0*/  STL [R1+0xb40], R30 ;  /* 0x000b401e01007387 */ /* 0x000fe80000100800 */
[----:B------:R1:W-:Y:S02]  /*63b0*/  STL [R1+0xb3c], R6 ;  /* 0x000b3c0601007387 */ /* 0x0003e40000100800 */
[----:B-1----:R-:W-:-:S04]  /*63c0*/  @!P4 LOP3.LUT R6, R7, R6, RZ, 0x3c, !PT ;  /* 0x000000060706c212 */ /* 0x002fc800078e3cff */
[----:B------:R-:W-:-:S05]  /*63d0*/  @!P4 LOP3.LUT R7, R7, R6, RZ, 0x3c, !PT ;  /* 0x000000060707c212 */ /* 0x000fca00078e3cff */
[----:B------:R1:W2:Y:S01]  /*63e0*/  @!P4 LDG.E.U8 R72, desc[UR14][R6.64] ;  /* 0x0000000e0648c981 */ /* 0x0002a2000c1e1100 */
[----:B------:R-:W-:-:S05]  /*63f0*/  IMAD R10, R8, 0x7a, RZ ;  /* 0x0000007a080a7824 */ /* 0x000fca00078e02ff */
[----:B------:R-:W-:Y:S02]  /*6400*/  SHF.R.S32.HI R5, RZ, 0x1f, R10 ;  /* 0x0000001fff057819 */ /* 0x000fe4000001140a */
[----:B------:R-:W-:-:S05]  /*6410*/  IADD3 R30, P6, PT, R10, R0, RZ ;  /* 0x000000000a1e7210 */ /* 0x000fca0007fde0ff */
[----:B-1----:R-:W-:Y:S01]  /*6420*/  IMAD.X R6, R5, 0x1, R2, P6 ;  /* 0x0000000105067824 */ /* 0x002fe200030e0602 */
[----:B------:R-:W-:Y:S01]  /*6430*/  STL [R1+0xbb8], R30 ;  /* 0x000bb81e01007387 */ /* 0x000fe20000100800 */
[----:B------:R-:W-:Y:S02]  /*6440*/  PRMT R74, RZ, 0x7610, R74 ;  /* 0x00007610ff4a7816 */ /* 0x000fe4000000004a */
[----:B------:R-:W-:Y:S02]  /*6450*/  @!P5 IMAD.MOV.U32 R7, RZ, RZ, R6 ;  /* 0x000000ffff07d224 */ /* 0x000fe400078e0006 */
[----:B0-----:R-:W-:-:S05]  /*6460*/  VIADD R11, R11, 0xffffffec ;  /* 0xffffffec0b0b7836 */ /* 0x001fca0000000000 */
[----:B------:R-:W-:Y:S02]  /*6470*/  ISETP.GE.U32.AND P0, PT, R11, 0x7fffff6d, PT ;  /* 0x7fffff6d0b00780c */ /* 0x000fe40003f06070 */
[----:B------:R-:W0:Y:S01]  /*6480*/  LDC R11, c[0x0][0x3a0] ;  /* 0x0000e800ff0b7b82 */ /* 0x000e220000000800 */
[----:B--2---:R1:W-:Y:S02]  /*6490*/  STL [R1+0xcdc], R72 ;  /* 0x000cdc4801007387 */ /* 0x0043e40000100800 */
[----:B-1----:R-:W-:Y:S02]  /*64a0*/  IMAD.MOV.U32 R72, RZ, RZ, R31 ;  /* 0x000000ffff487224 */ /* 0x002fe400078e001f */
[----:B------:R-:W2:Y:S04]  /*64b0*/  LDL.LU R31, [R1+0xd9c] ;  /* 0x000d9c00011f7983 */ /* 0x000ea80000300800 */
[----:B------:R1:W-:Y:S02]  /*64c0*/  STL [R1+0xbb4], R6 ;  /* 0x000bb40601007387 */ /* 0x0003e40000100800 */
[----:B-1----:R-:W-:-:S02]  /*64d0*/  @!P5 IMAD.MOV.U32 R6, RZ, RZ, R30 ;  /* 0x000000ffff06d224 */ /* 0x002fc400078e001e */
[----:B0-----:R-:W-:Y:S01]  /*64e0*/  VIADD R11, R11, 0xffffffe4 ;  /* 0xffffffe40b0b7836 */ /* 0x001fe20000000000 */
[----:B------:R-:W2:Y:S04]  /*64f0*/  LDL.LU R30, [R1+0xd98] ;  /* 0x000d9800011e7983 */ /* 0x000ea80000300800 */
[----:B------:R0:W2:Y:S01]  /*6500*/  @!P5 LDG.E.U8 R74, desc[UR14][R6.64] ;  /* 0x0000000e064ad981 */ /* 0x0000a2000c1e1100 */
[----:B------:R-:W-:Y:S02]  /*6510*/  ISETP.GE.U32.AND P4, PT, R11, 0x7fffff65, PT ;  /* 0x7fffff650b00780c */ /* 0x000fe40003f86070 */
[----:B------:R-:W-:-:S05]  /*6520*/  IADD3 R11, P6, PT, R10, R3, RZ ;  /* 0x000000030a0b7210 */ /* 0x000fca0007fde0ff */
[----:B0-----:R-:W-:Y:S02]  /*6530*/  IMAD.MOV.U32 R7, RZ, RZ, R11 ;  /* 0x000000ffff077224 */ /* 0x001fe400078e000b */
[----:B------:R-:W-:Y:S01]  /*6540*/  IMAD.X R6, R5, 0x1, R4, P6 ;  /* 0x0000000105067824 */ /* 0x000fe200030e0604 */
[----:B------:R0:W-:Y:S04]  /*6550*/  STL [R1+0xbc0], R11 ;  /* 0x000bc00b01007387 */ /* 0x0001e80000100800 */
[-C--:B------:R-:W-:Y:S01]  /*6560*/  @!P5 LOP3.LUT R7, R7, R6.reuse, RZ, 0x3c, !PT ;  /* 0x000000060707d212 */ /* 0x080fe200078e3cff */
[----:B------:R-:W-:Y:S01]  /*6570*/  IMAD R10, R8, 0x3, RZ ;  /* 0x00000003080a7824 */ /* 0x000fe200078e02ff */
[----:B0-----:R-:W0:Y:S01]  /*6580*/  LDC R11, c[0x0][0x3a0] ;  /* 0x0000e800ff0b7b82 */ /* 0x001e220000000800 */
[----:B--2---:R-:W-:Y:S04]  /*6590*/  STL [R1+0xce0], R74 ;  /* 0x000ce04a01007387 */ /* 0x004fe80000100800 */
[----:B------:R1:W-:Y:S02]  /*65a0*/  STL [R1+0xbbc], R6 ;  /* 0x000bbc0601007387 */ /* 0x0003e40000100800 */
[----:B-1----:R-:W-:-:S04]  /*65b0*/  @!P5 LOP3.LUT R6, R7, R6, RZ, 0x3c, !PT ;  /* 0x000000060706d212 */ /* 0x002fc800078e3cff */
[----:B------:R-:W-:-:S05]  /*65c0*/  @!P5 LOP3.LUT R7, R7, R6, RZ, 0x3c, !PT ;  /* 0x000000060707d212 */ /* 0x000fca00078e3cff */
[----:B------:R1:W2:Y:S01]  /*65d0*/  @!P5 LDG.E.U8 R125, desc[UR14][R6.64] ;  /* 0x0000000e067dd981 */ /* 0x0002a2000c1e1100 */
[----:B------:R-:W-:Y:S01]  /*65e0*/  IMAD.MOV.U32 R74, RZ, RZ, R28 ;  /* 0x000000ffff4a7224 */ /* 0x000fe200078e001c */
[----:B------:R-:W-:Y:S02]  /*65f0*/  SHF.R.S32.HI R5, RZ, 0x1f, R10 ;  /* 0x0000001fff057819 */ /* 0x000fe4000001140a */
[----:B------:R-:W-:-:S05]  /*6600*/  IADD3 R28, P6, PT, R10, R0, RZ ;  /* 0x000000000a1c7210 */ /* 0x000fca0007fde0ff */
[----:B------:R-:W-:Y:S01]  /*6610*/  STL [R1+0x234], R28 ;  /* 0x0002341c01007387 */ /* 0x000fe20000100800 */
[----:B-1----:R-:W-:-:S04]  /*6620*/  IMAD.X R6, R5, 0x1, R2, P6 ;  /* 0x0000000105067824 */ /* 0x002fc800030e0602 */
[----:B------:R-:W-:Y:S01]  /*6630*/  @!P3 IMAD.MOV.U32 R7, RZ, RZ, R6 ;  /* 0x000000ffff07b224 */ /* 0x000fe200078e0006 */
        /* <DEDUP_REMOVED lines=183> */
[----:B------:R-:W-:Y:S02]  /*71b0*/  IMAD.MOV.U32 R111, RZ, RZ, R112 ;  /* 0x000000ffff6f7224 */ /* 0x000fe400078e0070 */
[----:B------:R-:W-:Y:S02]  /*71c0*/  IMAD.MOV.U32 R112, RZ, RZ, R113 ;  /* 0x000000ffff707224 */ /* 0x000fe400078e0071 */
[----:B------:R-:W-:Y:S02]  /*71d0*/  IMAD.MOV.U32 R113, RZ, RZ, R117 ;  /* 0x000000ffff717224 */ /* 0x000fe400078e0075 */
[----:B------:R-:W-:Y:S02]  /*71e0*/  IMAD.MOV.U32 R117, RZ, RZ, R118 ;  /* 0x000000ffff757224 */ /* 0x000fe400078e0076 */
[----:B------:R-:W-:Y:S02]  /*71f0*/  IMAD.MOV.U32 R118, RZ, RZ, R119 ;  /* 0x000000ffff767224 */ /* 0x000fe400078e0077 */
[----:B------:R-:W-:Y:S01]  /*7200*/  IMAD.MOV.U32 R119, RZ, RZ, R15 ;  /* 0x000000ffff777224 */ /* 0x000fe200078e000f */
[----:B------:R-:W-:Y:S01]  /*7210*/  SHF.R.S32.HI R5, RZ, 0x1f, R10 ;  /* 0x0000001fff057819 */ /* 0x000fe2000001140a */
[----:B------:R-:W-:Y:S01]  /*7220*/  IMAD.MOV.U32 R15, RZ, RZ, R58 ;  /* 0x000000ffff0f7224 */ /* 0x000fe200078e003a */
[----:B------:R-:W-:-:S05]  /*7230*/  IADD3 R58, P6, PT, R10, R0, RZ ;  /* 0x000000000a3a7210 */ /* 0x000fca0007fde0ff */
[----:B-1----:R-:W-:Y:S01]  /*7240*/  IMAD.X R6, R5, 0x1, R2, P6 ;  /* 0x0000000105067824 */ /* 0x002fe200030e0602 */
[----:B------:R-:W-:Y:S03]  /*7250*/  STL [R1+0x7cc], R58 ;  /* 0x0007cc3a01007387 */ /* 0x000fe60000100800 */
        /* <DEDUP_REMOVED lines=25> */
[----:B-1----:R-:W-:Y:S02]  /*73f0*/  IMAD.MOV.U32 R7, RZ, RZ, R68 ;  /* 0x000000ffff077224 */ /* 0x002fe400078e0044 */
[----:B------:R-:W-:Y:S01]  /*7400*/  IMAD.X R6, R5, 0x1, R2, P6 ;  /* 0x0000000105067824 */ /* 0x000fe200030e0602 */
[----:B------:R1:W-:Y:S04]  /*7410*/  STL [R1+0x84c], R68 ;  /* 0x00084c4401007387 */ /* 0x0003e80000100800 */
[-C--:B------:R-:W-:Y:S01]  /*7420*/  @!P4 LOP3.LUT R7, R7, R6.reuse, RZ, 0x3c, !PT ;  /* 0x000000060707c212 */ /* 0x080fe200078e3cff */
[----:B-1----:R-:W3:Y:S04]  /*7430*/  LDL.LU R68, [R1+0xd54] ;  /* 0x000d540001447983 */ /* 0x002ee80000300800 */
[----:B--2---:R-:W-:Y:S04]  /*7440*/  STL [R1+0xd24], R108 ;  /* 0x000d246c01007387 */ /* 0x004fe80000100800 */
[----:B------:R1:W-:Y:S02]  /*7450*/  STL [R1+0x848], R6 ;  /* 0x0008480601007387 */ /* 0x0003e40000100800 */
[----:B-1----:R-:W-:-:S04]  /*7460*/  @!P4 LOP3.LUT R6, R7, R6, RZ, 0x3c, !PT ;  /* 0x000000060706c212 */ /* 0x002fc800078e3cff */
[----:B------:R-:W-:-:S05]  /*7470*/  @!P4 LOP3.LUT R7, R7, R6, RZ, 0x3c, !PT ;  /* 0x000000060707c212 */ /* 0x000fca00078e3cff */
[----:B------:R1:W2:Y:S01]  /*7480*/  @!P4 LDG.E.U8 R107, desc[UR14][R6.64] ;  /* 0x0000000e066bc981 */ /* 0x0002a2000c1e1100 */
[----:B------:R-:W-:-:S05]  /*7490*/  IADD3 R108, P6, PT, R10, R3, RZ ;  /* 0x000000030a6c7210 */ /* 0x000fca0007fde0ff */
[----:B-1----:R-:W-:Y:S02]  /*74a0*/  IMAD.MOV.U32 R7, RZ, RZ, R108 ;  /* 0x000000ffff077224 */ /* 0x002fe400078e006c */
[----:B------:R-:W-:Y:S01]  /*74b0*/  IMAD.X R6, R5, 0x1, R4, P6 ;  /* 0x0000000105067824 */ /* 0x000fe200030e0604 */
[----:B------:R1:W-:Y:S04]  /*74c0*/  STL [R1+0x854], R108 ;  /* 0x0008546c01007387 */ /* 0x0003e80000100800 */
[----:B------:R-:W-:Y:S01]  /*74d0*/  @!P4 LOP3.LUT R7, R7, R6, RZ, 0x3c, !PT ;  /* 0x000000060707c212 */ /* 0x000fe200078e3cff */
[----:B------:R-:W-:-:S05]  /*74e0*/  IMAD R10, R8, 0x4b, RZ ;  /* 0x0000004b080a7824 */ /* 0x000fca00078e02ff */
[----:B------:R-:W-:Y:S01]  /*74f0*/  SHF.R.S32.HI R5, RZ, 0x1f, R10 ;  /* 0x0000001fff057819 */ /* 0x000fe2000001140a */
[----:B-1----:R-:W1:Y:S01]  /*7500*/  LDC R108, c[0x0][0x3a0] ;  /* 0x0000e800ff6c7b82 */ /* 0x002e620000000800 */
[----:B--2---:R-:W-:Y:S04]  /*7510*/  STL [R1+0xd28], R107 ;  /* 0x000d286b01007387 */ /* 0x004fe80000100800 */
[----:B------:R2:W-:Y:S02]  /*7520*/  STL [R1+0x850], R6 ;  /* 0x0008500601007387 */ /* 0x0005e40000100800 */
[----:B--2---:R-:W-:-:S04]  /*7530*/  @!P4 LOP3.LUT R6, R7, R6, RZ, 0x3c, !PT ;  /* 0x000000060706c212 */ /* 0x004fc800078e3cff */
[----:B------:R-:W-:Y:S02]  /*7540*/  @!P4 LOP3.LUT R7, R7, R6, RZ, 0x3c, !PT ;  /* 0x000000060707c212 */ /* 0x000fe400078e3cff */
[----:B------:R-:W-:-:S03]  /*7550*/  IADD3 R107, P6, PT, R10, R0, RZ ;  /* 0x000000000a6b7210 */ /* 0x000fc60007fde0ff */
[----:B------:R2:W3:Y:S02]  /*7560*/  @!P4 LDG.E.U8 R106, desc[UR14][R6.64] ;  /* 0x0000000e066ac981 */ /* 0x0004e4000c1e1100 */
[----:B--2---:R-:W-:Y:S02]  /*7570*/  IMAD.X R7, R5, 0x1, R2, P6 ;  /* 0x0000000105077824 */ /* 0x004fe400030e0602 */
[----:B------:R-:W-:-:S05]  /*7580*/  @!P5 IMAD.MOV.U32 R6, RZ, RZ, R107 ;  /* 0x000000ffff06d224 */ /* 0x000fca00078e006b */
[----:B------:R2:W4:Y:S04]  /*7590*/  @!P5 LDG.E.U8 R105, desc[UR14][R6.64] ;  /* 0x0000000e0669d981 */ /* 0x000528000c1e1100 */
[----:B------:R-:W-:Y:S04]  /*75a0*/  STL [R1+0x8cc], R107 ;  /* 0x0008cc6b01007387 */ /* 0x000fe80000100800 */
[----:B---3--:R3:W-:Y:S04]  /*75b0*/  STL [R1+0xd2c], R106 ;  /* 0x000d2c6a01007387 */ /* 0x0087e80000100800 */
[----:B------:R2:W-:Y:S01]  /*75c0*/  STL [R1+0x8c8], R7 ;  /* 0x0008c80701007387 */ /* 0x0005e20000100800 */
[----:B---3--:R-:W-:Y:S01]  /*75d0*/  IADD3 R106, P6, PT, R10, R3, RZ ;  /* 0x000000030a6a7210 */ /* 0x008fe20007fde0ff */
[----:B------:R-:W-:-:S04]  /*75e0*/  IMAD R10, R8, 0x53, RZ ;  /* 0x00000053080a7824 */ /* 0x000fc800078e02ff */
[----:B--2---:R-:W-:Y:S01]  /*75f0*/  IMAD.X R7, R5, 0x1, R4, P6 ;  /* 0x0000000105077824 */ /* 0x004fe200030e0604 */
[----:B------:R-:W-:Y:S02]  /*7600*/  SHF.R.S32.HI R5, RZ, 0x1f, R10 ;  /* 0x0000001fff057819 */ /* 0x000fe4000001140a */
[----:B------:R-:W-:Y:S01]  /*7610*/  IADD3 R107, P6, PT, R10, R0, RZ ;  /* 0x000000000a6b7210 */ /* 0x000fe20007fde0ff */
[----:B------:R-:W-:Y:S01]  /*7620*/  @!P5 IMAD.MOV.U32 R6, RZ, RZ, R106 ;  /* 0x000000ffff06d224 */ /* 0x000fe200078e006a */
[----:B------:R-:W-:Y:S04]  /*7630*/  STL [R1+0x8d4], R106 ;  /* 0x0008d46a01007387 */ /* 0x000fe80000100800 */
[----:B----4-:R2:W-:Y:S04]  /*7640*/  STL [R1+0xd30], R105 ;  /* 0x000d306901007387 */ /* 0x0105e80000100800 */
[----:B------:R3:W4:Y:S01]  /*7650*/  @!P5 LDG.E.U8 R104, desc[UR14][R6.64] ;  /* 0x0000000e0668d981 */ /* 0x000722000c1e1100 */
[----:B--2---:R-:W-:-:S03]  /*7660*/  IMAD.X R105, R5, 0x1, R2, P6 ;  /* 0x0000000105697824 */ /* 0x004fc600030e0602 */
[----:B------:R2:W-:Y:S01]  /*7670*/  STL [R1+0x8d0], R7 ;  /* 0x0008d00701007387 */ /* 0x0005e20000100800 */
[----:B---3--:R-:W-:Y:S02]  /*7680*/  @!P3 IMAD.MOV.U32 R6, RZ, RZ, R107 ;  /* 0x000000ffff06b224 */ /* 0x008fe400078e006b */
[----:B--2---:R-:W-:-:S05]  /*7690*/  @!P3 IMAD.MOV.U32 R7, RZ, RZ, R105 ;  /* 0x000000ffff07b224 */ /* 0x004fca00078e0069 */
[----:B------:R2:W3:Y:S01]  /*76a0*/  @!P3 LDG.E.U8 R103, desc[UR14][R6.64] ;  /* 0x0000000e0667b981 */ /* 0x0004e2000c1e1100 */
[----:B------:R-:W-:Y:S01]  /*76b0*/  IADD3 R106, P6, PT, R10, R3, RZ ;  /* 0x000000030a6a7210 */ /* 0x000fe20007fde0ff */
[----:B------:R-:W-:Y:S02]  /*76c0*/  IMAD R10, R8, 0x5b, RZ ;  /* 0x0000005b080a7824 */ /* 0x000fe400078e02ff */
[----:B------:R-:W-:Y:S02]  /*76d0*/  STL [R1+0x94c], R107 ;  /* 0x00094c6b01007387 */ /* 0x000fe40000100800 */
[----:B--2---:R-:W-:Y:S02]  /*76e0*/  @!P3 IMAD.MOV.U32 R6, RZ, RZ, R106 ;  /* 0x000000ffff06b224 */ /* 0x004fe400078e006a */
[----:B----4-:R2:W-:Y:S04]  /*76f0*/  STL [R1+0xd34], R104 ;  /* 0x000d346801007387 */ /* 0x0105e80000100800 */
[----:B------:R4:W-:Y:S01]  /*7700*/  STL [R1+0x948], R105 ;  /* 0x0009486901007387 */ /* 0x0009e20000100800 */
[----:B--2---:R-:W-:Y:S01]  /*7710*/  IMAD.X R104, R5, 0x1, R4, P6 ;  /* 0x0000000105687824 */ /* 0x004fe200030e0604 */
[----:B------:R-:W-:-:S02]  /*7720*/  SHF.R.S32.HI R5, RZ, 0x1f, R10 ;  /* 0x0000001fff057819 */ /* 0x000fc4000001140a */
[----:B----4-:R-:W-:Y:S01]  /*7730*/  IADD3 R105, P6, PT, R10, R0, RZ ;  /* 0x000000000a697210 */ /* 0x010fe20007fde0ff */
[----:B------:R-:W-:Y:S01]  /*7740*/  @!P3 IMAD.MOV.U32 R7, RZ, RZ, R104 ;  /* 0x000000ffff07b224 */ /* 0x000fe200078e0068 */
[----:B------:R-:W-:Y:S04]  /*7750*/  STL [R1+0x954], R106 ;  /* 0x0009546a01007387 */ /* 0x000fe80000100800 */
[----:B------:R2:W4:Y:S04]  /*7760*/  @!P3 LDG.E.U8 R102, desc[UR14][R6.64] ;  /* 0x0000000e0666b981 */ /* 0x000528000c1e1100 */
[----:B---3--:R3:W-:Y:S04]  /*7770*/  STL [R1+0xd38], R103 ;  /* 0x000d386701007387 */ /* 0x0087e80000100800 */
[----:B------:R0:W-:Y:S01]  /*7780*/  STL [R1+0x950], R104 ;  /* 0x0009506801007387 */ /* 0x0001e20000100800 */
[----:B--2---:R-:W-:-:S02]  /*7790*/  @!P2 IMAD.MOV.U32 R6, RZ, RZ, R105 ;  /* 0x000000ffff06a224 */ /* 0x004fc400078e0069 */
[----:B---3--:R-:W-:Y:S01]  /*77a0*/  IMAD.X R103, R5, 0x1, R2, P6 ;  /* 0x0000000105677824 */ /* 0x008fe200030e0602 */
[----:B0-----:R-:W-:-:S03]  /*77b0*/  IADD3 R104, P6, PT, R10, R3, RZ ;  /* 0x000000030a687210 */ /* 0x001fc60007fde0ff */
[----:B------:R-:W-:Y:S01]  /*77c0*/  @!P2 IMAD.MOV.U32 R7, RZ, RZ, R103 ;  /* 0x000000ffff07a224 */ /* 0x000fe200078e0067 */
[----:B------:R0:W-:Y:S04]  /*77d0*/  STL [R1+0x9cc], R105 ;  /* 0x0009cc6901007387 */ /* 0x0001e80000100800 */
[----:B------:R2:W3:Y:S01]  /*77e0*/  @!P2 LDG.E.U8 R101, desc[UR14][R6.64] ;  /* 0x0000000e0665a981 */ /* 0x0004e2000c1e1100 */
[----:B0-----:R-:W-:Y:S02]  /*77f0*/  IMAD.X R105, R5, 0x1, R4, P6 ;  /* 0x0000000105697824 */ /* 0x001fe400030e0604 */
[----:B--2---:R-:W-:Y:S02]  /*7800*/  @!P2 IMAD.MOV.U32 R6, RZ, RZ, R104 ;  /* 0x000000ffff06a224 */ /* 0x004fe400078e0068 */
[----:B------:R-:W-:-:S05]  /*7810*/  @!P2 IMAD.MOV.U32 R7, RZ, RZ, R105 ;  /* 0x000000ffff07a224 */ /* 0x000fca00078e0069 */
[----:B------:R0:W2:Y:S01]  /*7820*/  @!P2 LDG.E.U8 R100, desc[UR14][R6.64] ;  /* 0x0000000e0664a981 */ /* 0x0000a2000c1e1100 */
[----:B------:R-:W-:Y:S02]  /*7830*/  VIADD R11, R11, 0xffffff9c ;  /* 0xffffff9c0b0b7836 */ /* 0x000fe40000000000 */
[----:B------:R-:W-:-:S03]  /*7840*/  IMAD R10, R8, 0x63, RZ ;  /* 0x00000063080a7824 */ /* 0x000fc600078e02ff */
[----:B------:R-:W-:Y:S02]  /*7850*/  ISETP.GE.U32.AND P0, PT, R11, 0x7fffff1d, PT ;  /* 0x7fffff1d0b00780c */ /* 0x000fe40003f06070 */
[----:B------:R-:W-:Y:S01]  /*7860*/  SHF.R.S32.HI R5, RZ, 0x1f, R10 ;  /* 0x0000001fff057819 */ /* 0x000fe2000001140a */
[----:B-1----:R-:W-:-:S05]  /*7870*/  VIADD R11, R108, 0xffffff94 ;  /* 0xffffff946c0b7836 */ /* 0x002fca0000000000 */
[----:B------:R-:W-:Y:S01]  /*7880*/  ISETP.GE.U32.AND P4, PT, R11, 0x7fffff15, PT ;  /* 0x7fffff150b00780c */ /* 0x000fe20003f86070 */
[----:B----4-:R1:W-:Y:S04]  /*7890*/  STL [R1+0xd3c], R102 ;  /* 0x000d3c6601007387 */ /* 0x0103e80000100800 */
[----:B------:R4:W-:Y:S04]  /*78a0*/  STL [R1+0x9c8], R103 ;  /* 0x0009c86701007387 */ /* 0x0009e80000100800 */
[----:B------:R0:W-:Y:S01]  /*78b0*/  STL [R1+0x9d4], R104 ;  /* 0x0009d46801007387 */ /* 0x0001e20000100800 */
[----:B------:R-:W-:Y:S01]  /*78c0*/  VIADD R11, R108, 0xffffff8c ;  /* 0xffffff8c6c0b7836 */ /* 0x000fe20000000000 */
[----:B-1----:R-:W1:Y:S01]  /*78d0*/  LDC R102, c[0x0][0x3a0] ;  /* 0x0000e800ff667b82 */ /* 0x002e620000000800 */
[----:B----4-:R-:W-:-:S05]  /*78e0*/  IADD3 R103, P6, PT, R10, R0, RZ ;  /* 0x000000000a677210 */ /* 0x010fca0007fde0ff */
[C---:B0-----:R-:W-:Y:S01]  /*78f0*/  IMAD.X R104, R5.reuse, 0x1, R2, P6 ;  /* 0x0000000105687824 */ /* 0x041fe200030e0602 */
[----:B---3--:R0:W-:Y:S01]  /*7900*/  STL [R1+0xd40], R101 ;  /* 0x000d406501007387 */ /* 0x0081e20000100800 */
[----:B------:R-:W-:Y:S02]  /*7910*/  @!P0 IMAD.MOV.U32 R6, RZ, RZ, R103 ;  /* 0x000000ffff068224 */ /* 0x000fe400078e0067 */
[----:B------:R-:W-:Y:S01]  /*7920*/  @!P0 IMAD.MOV.U32 R7, RZ, RZ, R104 ;  /* 0x000000ffff078224 */ /* 0x000fe200078e0068 */
[----:B------:R-:W-:Y:S01]  /*7930*/  STL [R1+0x9d0], R105 ;  /* 0x0009d06901007387 */ /* 0x000fe20000100800 */
[----:B0-----:R-:W-:Y:S01]  /*7940*/  IADD3 R101, P6, PT, R10, R3, RZ ;  /* 0x000000030a657210 */ /* 0x001fe20007fde0ff */
[----:B------:R-:W-:Y:S02]  /*7950*/  IMAD R10, R8, 0x6b, RZ ;  /* 0x0000006b080a7824 */ /* 0x000fe400078e02ff */
[----:B------:R0:W-:Y:S04]  /*7960*/  STL [R1+0xa4c], R103 ;  /* 0x000a4c6701007387 */ /* 0x0001e80000100800 */
[----:B------:R3:W4:Y:S04]  /*7970*/  @!P0 LDG.E.U8 R99, desc[UR14][R6.64] ;  /* 0x0000000e06638981 */ /* 0x000728000c1e1100 */
[----:B--2---:R2:W-:Y:S01]  /*7980*/  STL [R1+0xd44], R100 ;  /* 0x000d446401007387 */ /* 0x0045e20000100800 */
[----:B0-----:R-:W-:Y:S01]  /*7990*/  IMAD.X R103, R5, 0x1, R4, P6 ;  /* 0x0000000105677824 */ /* 0x001fe200030e0604 */
[----:B------:R-:W-:-:S02]  /*79a0*/  SHF.R.S32.HI R5, RZ, 0x1f, R10 ;  /* 0x0000001fff057819 */ /* 0x000fc4000001140a */
[----:B------:R-:W-:Y:S01]  /*79b0*/  STL [R1+0xa48], R104 ;  /* 0x000a486801007387 */ /* 0x000fe20000100800 */
[----:B---3--:R-:W-:Y:S01]  /*79c0*/  @!P0 IMAD.MOV.U32 R6, RZ, RZ, R101 ;  /* 0x000000ffff068224 */ /* 0x008fe200078e0065 */
[----:B--2---:R-:W-:Y:S01]  /*79d0*/  IADD3 R100, P6, PT, R10, R0, RZ ;  /* 0x000000000a647210 */ /* 0x004fe20007fde0ff */
[----:B------:R-:W-:Y:S01]  /*79e0*/  @!P0 IMAD.MOV.U32 R7, RZ, RZ, R103 ;  /* 0x000000ffff078224 */ /* 0x000fe200078e0067 */
[----:B------:R0:W-:Y:S04]  /*79f0*/  STL [R1+0xa54], R101 ;  /* 0x000a546501007387 */ /* 0x0001e80000100800 */
[----:B------:R2:W3:Y:S01]  /*7a00*/  @!P0 LDG.E.U8 R98, desc[UR14][R6.64] ;  /* 0x0000000e06628981 */ /* 0x0004e2000c1e1100 */
[----:B0-----:R-:W-:Y:S02]  /*7a10*/  IMAD.X R101, R5, 0x1, R2, P6 ;  /* 0x0000000105657824 */ /* 0x001fe400030e0602 */
[----:B--2---:R-:W-:-:S02]  /*7a20*/  @!P4 IMAD.MOV.U32 R6, RZ, RZ, R100 ;  /* 0x000000ffff06c224 */ /* 0x004fc400078e0064 */
[----:B------:R-:W-:-:S05]  /*7a30*/  @!P4 IMAD.MOV.U32 R7, RZ, RZ, R101 ;  /* 0x000000ffff07c224 */ /* 0x000fca00078e0065 */
[----:B------:R0:W2:Y:S01]  /*7a40*/  @!P4 LDG.E.U8 R97, desc[UR14][R6.64] ;  /* 0x0000000e0661c981 */ /* 0x0000a2000c1e1100 */
[----:B------:R-:W-:Y:S01]  /*7a50*/  ISETP.GE.U32.AND P5, PT, R11, 0x7fffff0d, PT ;  /* 0x7fffff0d0b00780c */ /* 0x000fe20003fa6070 */
[----:B------:R-:W-:-:S05]  /*7a60*/  VIADD R11, R108, 0xffffff84 ;  /* 0xffffff846c0b7836 */ /* 0x000fca0000000000 */
[----:B------:R-:W-:Y:S01]  /*7a70*/  ISETP.GE.U32.AND P3, PT, R11, 0x7fffff05, PT ;  /* 0x7fffff050b00780c */ /* 0x000fe20003f66070 */
[----:B-1----:R-:W-:-:S05]  /*7a80*/  VIADD R11, R102, 0xfffffffb ;  /* 0xfffffffb660b7836 */ /* 0x002fca0000000000 */
[----:B------:R-:W-:Y:S01]  /*7a90*/  ISETP.GE.U32.AND P2, PT, R11, 0x7fffff7c, PT ;  /* 0x7fffff7c0b00780c */ /* 0x000fe20003f46070 */
[----:B------:R-:W-:-:S05]  /*7aa0*/  VIADD R11, R102, 0xfffffff3 ;  /* 0xfffffff3660b7836 */ /* 0x000fca0000000000 */
[----:B------:R-:W-:Y:S01]  /*7ab0*/  ISETP.GE.U32.AND P0, PT, R11, 0x7fffff74, PT ;  /* 0x7fffff740b00780c */ /* 0x000fe20003f06070 */
[----:B------:R-:W-:Y:S01]  /*7ac0*/  VIADD R11, R102, 0xffffffeb ;  /* 0xffffffeb660b7836 */ /* 0x000fe20000000000 */
[----:B------:R-:W-:Y:S02]  /*7ad0*/  PRMT R88, RZ, 0x7610, R88 ;  /* 0x00007610ff587816 */ /* 0x000fe40000000058 */
[----:B------:R-:W-:Y:S02]  /*7ae0*/  PRMT R87, RZ, 0x7610, R87 ;  /* 0x00007610ff577816 */ /* 0x000fe40000000057 */
[----:B------:R-:W-:Y:S02]  /*7af0*/  PRMT R86, RZ, 0x7610, R86 ;  /* 0x00007610ff567816 */ /* 0x000fe40000000056 */
[----:B------:R-:W-:Y:S02]  /*7b00*/  PRMT R85, RZ, 0x7610, R85 ;  /* 0x00007610ff557816 */ /* 0x000fe40000000055 */
[----:B------:R-:W-:-:S02]  /*7b10*/  PRMT R84, RZ, 0x7610, R84 ;  /* 0x00007610ff547816 */ /* 0x000fc40000000054 */
[----:B------:R-:W-:Y:S02]  /*7b20*/  PRMT R83, RZ, 0x7610, R83 ;  /* 0x00007610ff537816 */ /* 0x000fe40000000053 */
        /* <DEDUP_REMOVED lines=17> */
[----:B------:R-:W-:Y:S01]  /*7c40*/  PRMT R19, RZ, 0x7610, R19 ;  /* 0x00007610ff137816 */ /* 0x000fe20000000013 */
[----:B----4-:R1:W-:Y:S04]  /*7c50*/  STL [R1+0xd48], R99 ;  /* 0x000d486301007387 */ /* 0x0103e80000100800 */
[----:B------:R-:W-:Y:S01]  /*7c60*/  STL [R1+0xa50], R103 ;  /* 0x000a506701007387 */ /* 0x000fe20000100800 */
[----:B-1----:R-:W-:Y:S01]  /*7c70*/  IADD3 R99, P6, PT, R10, R3, RZ ;  /* 0x000000030a637210 */ /* 0x002fe20007fde0ff */
[----:B------:R-:W-:Y:S02]  /*7c80*/  IMAD R10, R8, 0x73, RZ ;  /* 0x00000073080a7824 */ /* 0x000fe400078e02ff */
[----:B------:R1:W-:Y:S02]  /*7c90*/  STL [R1+0xacc], R100 ;  /* 0x000acc6401007387 */ /* 0x0003e40000100800 */
[----:B0-----:R-:W-:-:S02]  /*7ca0*/  @!P4 IMAD.MOV.U32 R6, RZ, RZ, R99 ;  /* 0x000000ffff06c224 */ /* 0x001fc400078e0063 */
[----:B---3--:R0:W-:Y:S01]  /*7cb0*/  STL [R1+0xd4c], R98 ;  /* 0x000d4c6201007387 */ /* 0x0081e20000100800 */
[----:B-1----:R-:W-:Y:S01]  /*7cc0*/  IMAD.X R100, R5, 0x1, R4, P6 ;  /* 0x0000000105647824 */ /* 0x002fe200030e0604 */
[----:B------:R-:W-:Y:S02]  /*7cd0*/  SHF.R.S32.HI R5, RZ, 0x1f, R10 ;  /* 0x0000001fff057819 */ /* 0x000fe4000001140a */
[----:B------:R-:W-:Y:S01]  /*7ce0*/  STL [R1+0xac8], R101 ;  /* 0x000ac86501007387 */ /* 0x000fe20000100800 */
[----:B------:R-:W-:Y:S01]  /*7cf0*/  @!P4 IMAD.MOV.U32 R7, RZ, RZ, R100 ;  /* 0x000000ffff07c224 */ /* 0x000fe200078e0064 */
[----:B0-----:R-:W-:Y:S02]  /*7d00*/  IADD3 R98, P6, PT, R10, R0, RZ ;  /* 0x000000000a627210 */ /* 0x001fe40007fde0ff */
[----:B------:R0:W-:Y:S04]  /*7d10*/  STL [R1+0xad4], R99 ;  /* 0x000ad46301007387 */ /* 0x0001e80000100800 */
[----:B------:R1:W3:Y:S04]  /*7d20*/  @!P4 LDG.E.U8 R96, desc[UR14][R6.64] ;  /* 0x0000000e0660c981 */ /* 0x0002e8000c1e1100 */
[----:B--2---:R2:W-:Y:S01]  /*7d30*/  STL [R1+0xd50], R97 ;  /* 0x000d506101007387 */ /* 0x0045e20000100800 */
[----:B0-----:R-:W-:-:S03]  /*7d40*/  IMAD.X R99, R5, 0x1, R2, P6 ;  /* 0x0000000105637824 */ /* 0x001fc600030e0602 */
[----:B------:R-:W-:Y:S01]  /*7d50*/  STL [R1+0xad0], R100 ;  /* 0x000ad06401007387 */ /* 0x000fe20000100800 */
[----:B-1----:R-:W-:Y:S01]  /*7d60*/  @!P5 IMAD.MOV.U32 R6, RZ, RZ, R98 ;  /* 0x000000ffff06d224 */ /* 0x002fe200078e0062 */
[----:B--2---:R-:W-:Y:S01]  /*7d70*/  IADD3 R97, P6, PT, R10, R3, RZ ;  /* 0x000000030a617210 */ /* 0x004fe20007fde0ff */
[----:B------:R-:W-:Y:S01]  /*7d80*/  IMAD R10, R8, 0x7b, RZ ;  /* 0x0000007b080a7824 */ /* 0x000fe200078e02ff */
[----:B------:R-:W-:Y:S01]  /*7d90*/  STL [R1+0xb48], R98 ;  /* 0x000b486201007387 */ /* 0x000fe20000100800 */
[----:B------:R-:W-:-:S03]  /*7da0*/  @!P5 IMAD.MOV.U32 R7, RZ, RZ, R99 ;  /* 0x000000ffff07d224 */ /* 0x000fc600078e0063 */
[----:B------:R0:W-:Y:S04]  /*7db0*/  STL [R1+0xb44], R99 ;  /* 0x000b446301007387 */ /* 0x0001e80000100800 */
[----:B------:R1:W2:Y:S01]  /*7dc0*/  @!P5 LDG.E.U8 R95, desc[UR14][R6.64] ;  /* 0x0000000e065fd981 */ /* 0x0002a2000c1e1100 */
[----:B0-----:R-:W-:Y:S01]  /*7dd0*/  IMAD.X R99, R5, 0x1, R4, P6 ;  /* 0x0000000105637824 */ /* 0x001fe200030e0604 */
[----:B------:R-:W-:Y:S02]  /*7de0*/  SHF.R.S32.HI R5, RZ, 0x1f, R10 ;  /* 0x0000001fff057819 */ /* 0x000fe4000001140a */
[----:B------:R-:W-:Y:S01]  /*7df0*/  IADD3 R98, P6, PT, R10, R0, RZ ;  /* 0x000000000a627210 */ /* 0x000fe20007fde0ff */
[----:B------:R-:W-:Y:S01]  /*7e00*/  STL [R1+0xb50], R97 ;  /* 0x000b506101007387 */ /* 0x000fe20000100800 */
[----:B-1----:R-:W-:-:S02]  /*7e10*/  @!P5 IMAD.MOV.U32 R6, RZ, RZ, R97 ;  /* 0x000000ffff06d224 */ /* 0x002fc400078e0061 */
[----:B------:R-:W-:Y:S01]  /*7e20*/  @!P5 IMAD.MOV.U32 R7, RZ, RZ, R99 ;  /* 0x000000ffff07d224 */ /* 0x000fe200078e0063 */
[----:B------:R0:W-:Y:S04]  /*7e30*/  STL [R1+0xb4c], R99 ;  /* 0x000b4c6301007387 */ /* 0x0001e80000100800 */
[----:B------:R1:W4:Y:S01]  /*7e40*/  @!P5 LDG.E.U8 R94, desc[UR14][R6.64] ;  /* 0x0000000e065ed981 */ /* 0x000322000c1e1100 */
[----:B0-----:R-:W-:Y:S01]  /*7e50*/  IMAD.X R99, R5, 0x1, R2, P6 ;  /* 0x0000000105637824 */ /* 0x001fe200030e0602 */
[----:B------:R-:W-:Y:S01]  /*7e60*/  IADD3 R97, P6, PT, R10, R3, RZ ;  /* 0x000000030a617210 */ /* 0x000fe20007fde0ff */
[----:B------:R-:W-:Y:S01]  /*7e70*/  IMAD.SHL.U32 R10, R8, 0x4, RZ ;  /* 0x00000004080a7824 */ /* 0x000fe200078e00ff */
[----:B------:R-:W-:Y:S01]  /*7e80*/  STL [R1+0xbc8], R98 ;  /* 0x000bc86201007387 */ /* 0x000fe20000100800 */
[----:B-1----:R-:W-:-:S02]  /*7e90*/  @!P3 IMAD.MOV.U32 R6, RZ, RZ, R98 ;  /* 0x000000ffff06b224 */ /* 0x002fc400078e0062 */
[----:B------:R-:W-:Y:S01]  /*7ea0*/  @!P3 IMAD.MOV.U32 R7, RZ, RZ, R99 ;  /* 0x000000ffff07b224 */ /* 0x000fe200078e0063 */
        /* <DEDUP_REMOVED lines=9> */
[----:B------:R1:W2:Y:S01]  /*7f40*/  @!P3 LDG.E.U8 R92, desc[UR14][R6.64] ;  /* 0x0000000e065cb981 */ /* 0x0002a2000c1e1100 */
[----:B0-----:R-:W-:Y:S01]  /*7f50*/  IMAD.X R99, R5, 0x1, R2, P6 ;  /* 0x0000000105637824 */ /* 0x001fe200030e0602 */
[----:B------:R-:W-:Y:S01]  /*7f60*/  IADD3 R97, P6, PT, R10, R3, RZ ;  /* 0x000000030a617210 */ /* 0x000fe20007fde0ff */
[----:B------:R-:W-:Y:S01]  /*7f70*/  IMAD R10, R8, 0xc, RZ ;  /* 0x0000000c080a7824 */ /* 0x000fe200078e02ff */
        /* <DEDUP_REMOVED lines=11> */
[----:B------:R0:W-:Y:S01]  /*8030*/  STL [R1+0x248], R99 ;  /* 0x0002486301007387 */ /* 0x0001e20000100800 */
[----:B------:R-:W-:-:S03]  /*8040*/  ISETP.GE.U32.AND P4, PT, R11, 0x7fffff6c, PT ;  /* 0x7fffff6c0b00780c */ /* 0x000fc60003f86070 */
[----:B------:R1:W2:Y:S01]  /*8050*/  @!P2 LDG.E.U8 R90, desc[UR14][R6.64] ;  /* 0x0000000e065aa981 */ /* 0x0002a2000c1e1100 */
[----:B0-----:R-:W-:Y:S01]  /*8060*/  IMAD.X R99, R5, 0x1, R2, P6 ;  /* 0x0000000105637824 */ /* 0x001fe200030e0602 */
[----:B------:R-:W-:Y:S01]  /*8070*/  IADD3 R97, P6, PT, R10, R3, RZ ;  /* 0x000000030a617210 */ /* 0x000fe20007fde0ff */
[----:B------:R-:W-:Y:S01]  /*8080*/  IMAD R10, R8, 0x14, RZ ;  /* 0x00000014080a7824 */ /* 0x000fe200078e02ff */
[----:B------:R-:W-:Y:S01]  /*8090*/  STL [R1+0x2d0], R98 ;  /* 0x0002d06201007387 */ /* 0x000fe20000100800 */
[----:B-1----:R-:W-:Y:S02]  /*80a0*/  @!P0 IMAD.MOV.U32 R6, RZ, RZ, R98 ;  /* 0x000000ffff068224 */ /* 0x002fe400078e0062 */
[----:B------:R-:W-:Y:S01]  /*80b0*/  @!P0 IMAD.MOV.U32 R7, RZ, RZ, R99 ;  /* 0x000000ffff078224 */ /* 0x000fe200078e0063 */
[----:B------:R0:W-:Y:S01]  /*80c0*/  STL [R1+0x2cc], R99 ;  /* 0x0002cc6301007387 */ /* 0x0001e20000100800 */
[----:B------:R-:W-:-:S03]  /*80d0*/  VIADD R11, R102, 0xffffffe3 ;  /* 0xffffffe3660b7836 */ /* 0x000fc60000000000 */
[----:B------:R1:W2:Y:S01]  /*80e0*/  @!P0 LDG.E.U8 R89, desc[UR14][R6.64] ;  /* 0x0000000e06598981 */ /* 0x0002a2000c1e1100 */
[----:B0-----:R-:W-:Y:S01]  /*80f0*/  IMAD.X R99, R5, 0x1, R4, P6 ;  /* 0x0000000105637824 */ /* 0x001fe200030e0604 */
[----:B------:R-:W-:Y:S02]  /*8100*/  SHF.R.S32.HI R5, RZ, 0x1f, R10 ;  /* 0x0000001fff057819 */ /* 0x000fe4000001140a */
[----:B------:R-:W-:Y:S01]  /*8110*/  IADD3 R98, P6, PT, R10, R0, RZ ;  /* 0x000000000a627210 */ /* 0x000fe20007fde0ff */
[----:B------:R-:W-:Y:S01]  /*8120*/  STL [R1+0x2d8], R97 ;  /* 0x0002d86101007387 */ /* 0x000fe20000100800 */
[----:B-1----:R-:W-:Y:S02]  /*8130*/  @!P0 IMAD.MOV.U32 R6, RZ, RZ, R97 ;  /* 0x000000ffff068224 */ /* 0x002fe400078e0061 */
        /* <DEDUP_REMOVED lines=209> */
[----:B------:R-:W-:Y:S01]  /*8e50*/  PRMT R18, RZ, 0x7610, R18 ;  /* 0x00007610ff127816 */ /* 0x000fe20000000012 */
[----:B------:R-:W-:-:S02]  /*8e60*/  VIADD R11, R102, 0xffffff83 ;  /* 0xffffff83660b7836 */ /* 0x000fc40000000000 */
        /* <DEDUP_REMOVED lines=8> */
[----:B------:R-:W-:-:S02]  /*8ef0*/  ISETP.GE.U32.AND P2, PT, R11, 0x7fffff04, PT ;  /* 0x7fffff040b00780c */ /* 0x000fc40003f46070 */
[----:B------:R-:W-:Y:S01]  /*8f00*/  PRMT R25, RZ, 0x7610, R25 ;  /* 0x00007610ff197816 */ /* 0x000fe20000000019 */
        /* <DEDUP_REMOVED lines=288> */
[----:B------:R-:W-:-:S03]  /*a110*/  PRMT R28, RZ, 0x7610, R28 ;  /* 0x00007610ff1c7816 */ /* 0x000fc6000000001c */
        /* <DEDUP_REMOVED lines=8> */
[----:B------:R-:W-:Y:S01]  /*a1a0*/  VIADD R11, R102, 0xffffff8a ;  /* 0xffffff8a660b7836 */ /* 0x000fe20000000000 */
[----:B------:R-:W-:-:S02]  /*a1b0*/  PRMT R27, RZ, 0x7610, R27 ;  /* 0x00007610ff1b7816 */ /* 0x000fc4000000001b */
[----:B------:R1:W2:Y:S01]  /*a1c0*/  @!P5 LDG.E.U8 R28, desc[UR14][R6.64] ;  /* 0x0000000e061cd981 */ /* 0x0002a2000c1e1100 */
[----:B0-----:R-:W-:Y:S01]  /*a1d0*/  IMAD.X R99, R5, 0x1, R2, P6 ;  /* 0x0000000105637824 */ /* 0x001fe200030e0602 */
[----:B------:R-:W-:Y:S02]  /*a1e0*/  IADD3 R97, P6, PT, R10, R3, RZ ;  /* 0x000000030a617210 */ /* 0x000fe40007fde0ff */
[----:B------:R-:W-:Y:S01]  /*a1f0*/  STL [R1+0xaec], R98 ;  /* 0x000aec6201007387 */ /* 0x000fe20000100800 */
[----:B------:R-:W-:Y:S02]  /*a200*/  IMAD R10, R8, 0x75, RZ ;  /* 0x00000075080a7824 */ /* 0x000fe400078e02ff */
[----:B-1----:R-:W-:Y:S01]  /*a210*/  @!P3 IMAD.MOV.U32 R6, RZ, RZ, R98 ;  /* 0x000000ffff06b224 */ /* 0x002fe200078e0062 */
[----:B------:R0:W-:Y:S01]  /*a220*/  STL [R1+0xae8], R99 ;  /* 0x000ae86301007387 */ /* 0x0001e20000100800 */
[----:B------:R-:W-:Y:S01]  /*a230*/  @!P3 IMAD.MOV.U32 R7, RZ, RZ, R99 ;  /* 0x000000ffff07b224 */ /* 0x000fe200078e0063 */
[----:B------:R-:W-:-:S02]  /*a240*/  ISETP.GE.U32.AND P2, PT, R11, 0x7fffff0b, PT ;  /* 0x7fffff0b0b00780c */ /* 0x000fc40003f46070 */
[----:B------:R-:W-:Y:S02]  /*a250*/  PRMT R26, RZ, 0x7610, R26 ;  /* 0x00007610ff1a7816 */ /* 0x000fe4000000001a */
[----:B------:R1:W2:Y:S01]  /*a260*/  @!P3 LDG.E.U8 R27, desc[UR14][R6.64] ;  /* 0x0000000e061bb981 */ /* 0x0002a2000c1e1100 */
[----:B0-----:R-:W-:Y:S01]  /*a270*/  IMAD.X R99, R5, 0x1, R4, P6 ;  /* 0x0000000105637824 */ /* 0x001fe200030e0604 */
[----:B------:R-:W-:Y:S02]  /*a280*/  SHF.R.S32.HI R5, RZ, 0x1f, R10 ;  /* 0x0000001fff057819 */ /* 0x000fe4000001140a */
[----:B------:R-:W-:Y:S01]  /*a290*/  IADD3 R98, P6, PT, R10, R0, RZ ;  /* 0x000000000a627210 */ /* 0x000fe20007fde0ff */
[----:B-1----:R-:W-:Y:S02]  /*a2a0*/  @!P3 IMAD.MOV.U32 R6, RZ, RZ, R97 ;  /* 0x000000ffff06b224 */ /* 0x002fe400078e0061 */
[----:B------:R-:W-:Y:S01]  /*a2b0*/  @!P3 IMAD.MOV.U32 R7, RZ, RZ, R99 ;  /* 0x000000ffff07b224 */ /* 0x000fe200078e0063 */
[----:B------:R0:W-:Y:S01]  /*a2c0*/  STL [R1+0xaf4], R97 ;  /* 0x000af46101007387 */ /* 0x0001e20000100800 */
[----:B------:R-:W-:-:S03]  /*a2d0*/  VIADD R11, R102, 0xffffff82 ;  /* 0xffffff82660b7836 */ /* 0x000fc60000000000 */
[----:B------:R1:W-:Y:S01]  /*a2e0*/  STL [R1+0xaf0], R99 ;  /* 0x000af06301007387 */ /* 0x0003e20000100800 */
[----:B------:R-:W-:-:S03]  /*a2f0*/  PRMT R57, RZ, 0x7610, R57 ;  /* 0x00007610ff397816 */ /* 0x000fc60000000039 */
[----:B------:R3:W2:Y:S01]  /*a300*/  @!P3 LDG.E.U8 R26, desc[UR14][R6.64] ;  /* 0x0000000e061ab981 */ /* 0x0006a2000c1e1100 */
[----:B0-----:R-:W-:Y:S01]  /*a310*/  IADD3 R97, P3, PT, R10, R3, RZ ;  /* 0x000000030a617210 */ /* 0x001fe20007f7e0ff */
[----:B-1----:R-:W-:Y:S01]  /*a320*/  IMAD.X R99, R5, 0x1, R2, P6 ;  /* 0x0000000105637824 */ /* 0x002fe200030e0602 */
[----:B------:R-:W-:Y:S01]  /*a330*/  ISETP.GE.U32.AND P0, PT, R11, 0x7fffff03, PT ;  /* 0x7fffff030b00780c */ /* 0x000fe20003f06070 */
[----:B------:R-:W-:Y:S01]  /*a340*/  VIADD R11, R102, 0xfffffff9 ;  /* 0xfffffff9660b7836 */ /* 0x000fe20000000000 */
[----:B------:R-:W-:Y:S01]  /*a350*/  STL [R1+0xb68], R98 ;  /* 0x000b686201007387 */ /* 0x000fe20000100800 */
[----:B---3--:R-:W-:Y:S02]  /*a360*/  @!P2 IMAD.MOV.U32 R6, RZ, RZ, R98 ;  /* 0x000000ffff06a224 */ /* 0x008fe400078e0062 */
[----:B------:R-:W-:Y:S01]  /*a370*/  @!P2 IMAD.MOV.U32 R7, RZ, RZ, R99 ;  /* 0x000000ffff07a224 */ /* 0x000fe200078e0063 */
[----:B------:R0:W-:Y:S01]  /*a380*/  STL [R1+0xb64], R99 ;  /* 0x000b646301007387 */ /* 0x0001e20000100800 */
[----:B------:R-:W-:Y:S01]  /*a390*/  IMAD R10, R8, 0x7d, RZ ;  /* 0x0000007d080a7824 */ /* 0x000fe200078e02ff */
[----:B------:R-:W-:Y:S01]  /*a3a0*/  ISETP.GE.U32.AND P4, PT, R11, 0x7fffff7a, PT ;  /* 0x7fffff7a0b00780c */ /* 0x000fe20003f86070 */
[----:B------:R-:W-:Y:S01]  /*a3b0*/  VIADD R11, R102, 0xfffffff1 ;  /* 0xfffffff1660b7836 */ /* 0x000fe20000000000 */
[----:B------:R1:W3:Y:S01]  /*a3c0*/  @!P2 LDG.E.U8 R57, desc[UR14][R6.64] ;  /* 0x0000000e0639a981 */ /* 0x0002e2000c1e1100 */
[----:B------:R-:W-:Y:S01]  /*a3d0*/  PRMT R56, RZ, 0x7610, R56 ;  /* 0x00007610ff387816 */ /* 0x000fe20000000038 */
[----:B0-----:R-:W-:Y:S01]  /*a3e0*/  IMAD.X R99, R5, 0x1, R4, P3 ;  /* 0x0000000105637824 */ /* 0x001fe200018e0604 */
[----:B------:R-:W-:-:S02]  /*a3f0*/  SHF.R.S32.HI R5, RZ, 0x1f, R10 ;  /* 0x0000001fff057819 */ /* 0x000fc4000001140a */
[----:B------:R-:W-:Y:S01]  /*a400*/  IADD3 R98, P3, PT, R10, R0, RZ ;  /* 0x000000000a627210 */ /* 0x000fe20007f7e0ff */
[----:B-1----:R-:W-:Y:S02]  /*a410*/  @!P2 IMAD.MOV.U32 R6, RZ, RZ, R97 ;  /* 0x000000ffff06a224 */ /* 0x002fe400078e0061 */
[----:B------:R-:W-:Y:S01]  /*a420*/  @!P2 IMAD.MOV.U32 R7, RZ, RZ, R99 ;  /* 0x000000ffff07a224 */ /* 0x000fe200078e0063 */
[----:B------:R0:W-:Y:S01]  /*a430*/  STL [R1+0xb70], R97 ;  /* 0x000b706101007387 */ /* 0x0001e20000100800 */
[----:B------:R-:W-:Y:S01]  /*a440*/  ISETP.GE.U32.AND P5, PT, R11, 0x7fffff72, PT ;  /* 0x7fffff720b00780c */ /* 0x000fe20003fa6070 */
[----:B------:R-:W-:Y:S02]  /*a450*/  VIADD R11, R102, 0xffffffe9 ;  /* 0xffffffe9660b7836 */ /* 0x000fe40000000000 */
[----:B------:R1:W-:Y:S01]  /*a460*/  STL [R1+0xb6c], R99 ;  /* 0x000b6c6301007387 */ /* 0x0003e20000100800 */
[----:B------:R-:W-:-:S03]  /*a470*/  PRMT R55, RZ, 0x7610, R55 ;  /* 0x00007610ff377816 */ /* 0x000fc60000000037 */
[----:B------:R4:W2:Y:S01]  /*a480*/  @!P2 LDG.E.U8 R56, desc[UR14][R6.64] ;  /* 0x0000000e0638a981 */ /* 0x0008a2000c1e1100 */
[----:B0-----:R-:W-:Y:S01]  /*a490*/  IADD3 R97, P2, PT, R10, R3, RZ ;  /* 0x000000030a617210 */ /* 0x001fe20007f5e0ff */
[----:B-1----:R-:W-:Y:S02]  /*a4a0*/  IMAD.X R99, R5, 0x1, R2, P3 ;  /* 0x0000000105637824 */ /* 0x002fe400018e0602 */
[----:B------:R0:W-:Y:S01]  /*a4b0*/  STL [R1+0xbe8], R98 ;  /* 0x000be86201007387 */ /* 0x0001e20000100800 */
[----:B------:R-:W-:Y:S01]  /*a4c0*/  ISETP.GE.U32.AND P6, PT, R11, 0x7fffff6a, PT ;  /* 0x7fffff6a0b00780c */ /* 0x000fe20003fc6070 */
[----:B----4-:R-:W-:Y:S02]  /*a4d0*/  @!P0 IMAD.MOV.U32 R6, RZ, RZ, R98 ;  /* 0x000000ffff068224 */ /* 0x010fe400078e0062 */
[----:B------:R-:W-:Y:S02]  /*a4e0*/  @!P0 IMAD.MOV.U32 R7, RZ, RZ, R99 ;  /* 0x000000ffff078224 */ /* 0x000fe400078e0063 */
[----:B------:R-:W-:-:S02]  /*a4f0*/  VIADD R11, R102, 0xffffffe1 ;  /* 0xffffffe1660b7836 */ /* 0x000fc40000000000 */
[----:B0-----:R-:W-:Y:S01]  /*a500*/  IMAD.X R98, R5, 0x1, R4, P2 ;  /* 0x0000000105627824 */ /* 0x001fe200010e0604 */
[----:B------:R0:W4:Y:S01]  /*a510*/  @!P0 LDG.E.U8 R55, desc[UR14][R6.64] ;  /* 0x0000000e06378981 */ /* 0x000122000c1e1100 */
[----:B------:R-:W-:Y:S01]  /*a520*/  IMAD R10, R8, 0x6, RZ ;  /* 0x00000006080a7824 */ /* 0x000fe200078e02ff */
[----:B------:R-:W-:Y:S01]  /*a530*/  PRMT R54, RZ, 0x7610, R54 ;  /* 0x00007610ff367816 */ /* 0x000fe20000000036 */
[----:B------:R-:W-:Y:S01]  /*a540*/  IMAD.MOV.U32 R108, RZ, RZ, R12 ;  /* 0x000000ffff6c7224 */ /* 0x000fe200078e000c */
[----:B------:R-:W-:Y:S01]  /*a550*/  ISETP.GE.U32.AND P3, PT, R11, 0x7fffff62, PT ;  /* 0x7fffff620b00780c */ /* 0x000fe20003f66070 */
[----:B------:R1:W-:Y:S01]  /*a560*/  STL [R1+0xbe4], R99 ;  /* 0x000be46301007387 */ /* 0x0003e20000100800 */
[----:B------:R-:W-:Y:S01]  /*a570*/  SHF.R.S32.HI R5, RZ, 0x1f, R10 ;  /* 0x0000001fff057819 */ /* 0x000fe2000001140a */
[----:B0-----:R-:W-:Y:S02]  /*a580*/  @!P0 IMAD.MOV.U32 R6, RZ, RZ, R97 ;  /* 0x000000ffff068224 */ /* 0x001fe400078e0061 */
[----:B------:R-:W-:Y:S01]  /*a590*/  @!P0 IMAD.MOV.U32 R7, RZ, RZ, R98 ;  /* 0x000000ffff078224 */ /* 0x000fe200078e0062 */
[----:B------:R-:W-:Y:S01]  /*a5a0*/  IADD3 R11, P2, PT, R10, R0, RZ ;  /* 0x000000000a0b7210 */ /* 0x000fe20007f5e0ff */
[----:B------:R-:W-:Y:S01]  /*a5b0*/  IMAD R12, R8, 0xe, RZ ;  /* 0x0000000e080c7824 */ /* 0x000fe200078e02ff */
[----:B------:R0:W-:Y:S04]  /*a5c0*/  STL [R1+0xbf0], R97 ;  /* 0x000bf06101007387 */ /* 0x0001e80000100800 */
[----:B------:R0:W2:Y:S01]  /*a5d0*/  @!P0 LDG.E.U8 R54, desc[UR14][R6.64] ;  /* 0x0000000e06368981 */ /* 0x0000a2000c1e1100 */
[----:B-1----:R-:W-:-:S03]  /*a5e0*/  IMAD.X R99, R5, 0x1, R2, P2 ;  /* 0x0000000105637824 */ /* 0x002fc600010e0602 */
[----:B------:R1:W-:Y:S01]  /*a5f0*/  STL [R1+0xbec], R98 ;  /* 0x000bec6201007387 */ /* 0x0003e20000100800 */
[----:B0-----:R-:W-:Y:S01]  /*a600*/  IADD3 R97, P0, PT, R10, R3, RZ ;  /* 0x000000030a617210 */ /* 0x001fe20007f1e0ff */
[----:B------:R-:W-:Y:S01]  /*a610*/  @!P4 IMAD.MOV.U32 R10, RZ, RZ, R11 ;  /* 0x000000ffff0ac224 */ /* 0x000fe200078e000b */
[----:B------:R-:W-:-:S03]  /*a620*/  SHF.R.S32.HI R6, RZ, 0x1f, R12 ;  /* 0x0000001fff067819 */ /* 0x000fc6000001140c */
[----:B------:R-:W-:Y:S01]  /*a630*/  IMAD.X R5, R5, 0x1, R4, P0 ;  /* 0x0000000105057824 */ /* 0x000fe200000e0604 */
[C---:B-1----:R-:W-:Y:S01]  /*a640*/  IADD3 R98, P2, PT, R12.reuse, R0, RZ ;  /* 0x000000000c627210 */ /* 0x042fe20007f5e0ff */
[----:B------:R0:W-:Y:S01]  /*a650*/  STL [R1+0x26c], R11 ;  /* 0x00026c0b01007387 */ /* 0x0001e20000100800 */
[----:B------:R-:W-:-:S03]  /*a660*/  IADD3 R7, P0, PT, R12, R3, RZ ;  /* 0x000000030c077210 */ /* 0x000fc60007f1e0ff */
[----:B------:R1:W-:Y:S01]  /*a670*/  STL [R1+0x268], R99 ;  /* 0x0002686301007387 */ /* 0x0003e20000100800 */
[----:B------:R-:W-:Y:S01]  /*a680*/  PRMT R63, RZ, 0x7610, R63 ;  /* 0x00007610ff3f7816 */ /* 0x000fe2000000003f */
[----:B0-----:R-:W-:Y:S02]  /*a690*/  @!P4 IMAD.MOV.U32 R11, RZ, RZ, R99 ;  /* 0x000000ffff0bc224 */ /* 0x001fe400078e0063 */
[----:B------:R-:W-:Y:S01]  /*a6a0*/  STL [R1+0x2f0], R98 ;  /* 0x0002f06201007387 */ /* 0x000fe20000100800 */
[----:B-1----:R-:W-:-:S03]  /*a6b0*/  IMAD.X R99, R6, 0x1, R2, P2 ;  /* 0x0000000106637824 */ /* 0x002fc600010e0602 */
[----:B------:R-:W-:Y:S01]  /*a6c0*/  STL [R1+0x274], R97 ;  /* 0x0002746101007387 */ /* 0x000fe20000100800 */
[----:B------:R-:W-:-:S03]  /*a6d0*/  IMAD.X R6, R6, 0x1, R4, P0 ;  /* 0x0000000106067824 */ /* 0x000fc600000e0604 */
[----:B------:R-:W-:Y:S01]  /*a6e0*/  STL [R1+0x2ec], R99 ;  /* 0x0002ec6301007387 */ /* 0x000fe20000100800 */
[----:B------:R-:W-:-:S03]  /*a6f0*/  PRMT R61, RZ, 0x7610, R61 ;  /* 0x00007610ff3d7816 */ /* 0x000fc6000000003d */
[----:B------:R-:W-:Y:S04]  /*a700*/  STL [R1+0x270], R5 ;  /* 0x0002700501007387 */ /* 0x000fe80000100800 */
[----:B------:R0:W-:Y:S04]  /*a710*/  STL [R1+0x2f8], R7 ;  /* 0x0002f80701007387 */ /* 0x0001e80000100800 */
[----:B------:R1:W2:Y:S01]  /*a720*/  @!P4 LDG.E.U8 R63, desc[UR14][R10.64] ;  /* 0x0000000e0a3fc981 */ /* 0x0002a2000c1e1100 */
[----:B0-----:R-:W-:-:S03]  /*a730*/  @!P5 LOP3.LUT R7, R7, R6, RZ, 0x3c, !PT ;  /* 0x000000060707d212 */ /* 0x001fc600078e3cff */
[----:B------:R0:W-:Y:S01]  /*a740*/  STL [R1+0x2f4], R6 ;  /* 0x0002f40601007387 */ /* 0x0001e20000100800 */
[----:B-1----:R-:W-:Y:S02]  /*a750*/  @!P5 IMAD.MOV.U32 R10, RZ, RZ, R98 ;  /* 0x000000ffff0ad224 */ /* 0x002fe400078e0062 */
[----:B------:R-:W-:Y:S01]  /*a760*/  @!P5 IMAD.MOV.U32 R11, RZ, RZ, R99 ;  /* 0x000000ffff0bd224 */ /* 0x000fe200078e0063 */
[----:B------:R-:W-:Y:S02]  /*a770*/  PRMT R60, RZ, 0x7610, R60 ;  /* 0x00007610ff3c7816 */ /* 0x000fe4000000003c */
[C---:B0-----:R-:W-:Y:S02]  /*a780*/  @!P5 LOP3.LUT R6, R7.reuse, R6, RZ, 0x3c, !PT ;  /* 0x000000060706d212 */ /* 0x041fe400078e3cff */
[----:B------:R0:W2:Y:S02]  /*a790*/  @!P5 LDG.E.U8 R61, desc[UR14][R10.64] ;  /* 0x0000000e0a3dd981 */ /* 0x0000a4000c1e1100 */
[----:B------:R-:W-:Y:S01]  /*a7a0*/  @!P5 LOP3.LUT R7, R7, R6, RZ, 0x3c, !PT ;  /* 0x000000060707d212 */ /* 0x000fe200078e3cff */
[----:B------:R-:W-:-:S02]  /*a7b0*/  IMAD.MOV.U32 R106, RZ, RZ, R115 ;  /* 0x000000ffff6a7224 */ /* 0x000fc400078e0073 */
[----:B0-----:R-:W-:Y:S01]  /*a7c0*/  @!P4 IMAD.MOV.U32 R11, RZ, RZ, R5 ;  /* 0x000000ffff0bc224 */ /* 0x001fe200078e0005 */
[----:B------:R-:W-:Y:S01]  /*a7d0*/  IABS R5, R13 ;  /* 0x0000000d00057213 */ /* 0x000fe20000000000 */
[----:B------:R0:W2:Y:S01]  /*a7e0*/  @!P5 LDG.E.U8 R60, desc[UR14][R6.64] ;  /* 0x0000000e063cd981 */ /* 0x0000a2000c1e1100 */
[----:B------:R-:W-:Y:S02]  /*a7f0*/  IMAD.MOV.U32 R115, RZ, RZ, R117 ;  /* 0x000000ffff737224 */ /* 0x000fe400078e0075 */
[----:B------:R-:W-:Y:S01]  /*a800*/  IMAD.MOV.U32 R117, RZ, RZ, R72 ;  /* 0x000000ffff757224 */ /* 0x000fe200078e0048 */
[----:B------:R-:W-:Y:S01]  /*a810*/  PRMT R62, RZ, 0x7610, R62 ;  /* 0x00007610ff3e7816 */ /* 0x000fe2000000003e */
[----:B------:R-:W-:Y:S02]  /*a820*/  IMAD.MOV.U32 R72, RZ, RZ, R14 ;  /* 0x000000ffff487224 */ /* 0x000fe400078e000e */
[----:B0-----:R-:W-:Y:S02]  /*a830*/  IMAD.MOV.U32 R7, RZ, RZ, R5 ;  /* 0x000000ffff077224 */ /* 0x001fe400078e0005 */
[----:B------:R-:W-:-:S02]  /*a840*/  @!P4 IMAD.MOV.U32 R10, RZ, RZ, R97 ;  /* 0x000000ffff0ac224 */ /* 0x000fc400078e0061 */
[----:B------:R-:W0:Y:S03]  /*a850*/  I2F.RP R14, R7 ;  /* 0x00000007000e7306 */ /* 0x000e260000209400 */
[----:B------:R1:W2:Y:S01]  /*a860*/  @!P4 LDG.E.U8 R62, desc[UR14][R10.64] ;  /* 0x0000000e0a3ec981 */ /* 0x0002a2000c1e1100 */
[C---:B------:R-:W-:Y:S02]  /*a870*/  IMAD R12, R8.reuse, 0x1e, RZ ;  /* 0x0000001e080c7824 */ /* 0x040fe400078e02ff */
[----:B-1----:R-:W-:Y:S01]  /*a880*/  IMAD R10, R8, 0x16, RZ ;  /* 0x00000016080a7824 */ /* 0x002fe200078e02ff */
[----:B------:R-:W1:Y:S01]  /*a890*/  S2R R101, SR_TID.X ;  /* 0x0000000000657919 */ /* 0x000e620000002100 */
[----:B0-----:R-:W0:Y:S03]  /*a8a0*/  MUFU.RCP R14, R14 ;  /* 0x0000000e000e7308 */ /* 0x001e260000001000 */
[----:B------:R-:W-:-:S02]  /*a8b0*/  SHF.R.S32.HI R5, RZ, 0x1f, R10 ;  /* 0x0000001fff057819 */ /* 0x000fc4000001140a */
[C---:B------:R-:W-:Y:S02]  /*a8c0*/  IADD3 R11, P0, PT, R10.reuse, R0, RZ ;  /* 0x000000000a0b7210 */ /* 0x040fe40007f1e0ff */
[----:B------:R-:W-:-:S03]  /*a8d0*/  IADD3 R97, P2, PT, R10, R3, RZ ;  /* 0x000000030a617210 */ /* 0x000fc60007f5e0ff */
[----:B------:R-:W-:Y:S01]  /*a8e0*/  IMAD.X R10, R5, 0x1, R2, P0 ;  /* 0x00000001050a7824 */ /* 0x000fe200000e0602 */
[----:B------:R-:W-:Y:S01]  /*a8f0*/  IADD3 R6, P4, PT, R12, R0, RZ ;  /* 0x000000000c067210 */ /* 0x000fe20007f9e0ff */
[----:B------:R0:W-:Y:S04]  /*a900*/  STL [R1+0x370], R11 ;  /* 0x0003700b01007387 */ /* 0x0001e80000100800 */
[----:B------:R-:W-:Y:S01]  /*a910*/  STL [R1+0x378], R97 ;  /* 0x0003786101007387 */ /* 0x000fe20000100800 */
[----:B------:R-:W-:-:S03]  /*a920*/  IMAD.MOV.U32 R107, RZ, RZ, R114 ;  /* 0x000000ffff6b7224 */ /* 0x000fc600078e0072 */
[----:B------:R-:W-:Y:S01]  /*a930*/  STL [R1+0x5fc], R6 ;  /* 0x0005fc0601007387 */ /* 0x000fe20000100800 */
[----:B0-----:R-:W-:-:S03]  /*a940*/  @!P6 LOP3.LUT R11, R11, R10, RZ, 0x3c, !PT ;  /* 0x0000000a0b0be212 */ /* 0x001fc600078e3cff */
[----:B------:R0:W-:Y:S01]  /*a950*/  STL [R1+0x36c], R10 ;  /* 0x00036c0a01007387 */ /* 0x0001e20000100800 */
[----:B------:R-:W-:Y:S01]  /*a960*/  IMAD.MOV.U32 R114, RZ, RZ, R116 ;  /* 0x000000ffff727224 */ /* 0x000fe200078e0074 */
[----:B------:R-:W-:Y:S01]  /*a970*/  PRMT R59, RZ, 0x7610, R59 ;  /* 0x00007610ff3b7816 */ /* 0x000fe2000000003b */
[----:B------:R-:W-:Y:S01]  /*a980*/  IMAD.MOV.U32 R116, RZ, RZ, R118 ;  /* 0x000000ffff747224 */ /* 0x000fe200078e0076 */
[----:B0-----:R-:W-:Y:S01]  /*a990*/  @!P6 LOP3.LUT R10, R11, R10, RZ, 0x3c, !PT ;  /* 0x0000000a0b0ae212 */ /* 0x001fe200078e3cff */
[----:B------:R-:W-:-:S03]  /*a9a0*/  IMAD.MOV.U32 R118, RZ, RZ, R121 ;  /* 0x000000ffff767224 */ /* 0x000fc600078e0079 */
[----:B------:R-:W-:Y:S01]  /*a9b0*/  @!P6 LOP3.LUT R11, R11, R10, RZ, 0x3c, !PT ;  /* 0x0000000a0b0be212 */ /* 0x000fe200078e3cff */
[----:B------:R-:W-:Y:S01]  /*a9c0*/  IMAD.X R98, R5, 0x1, R4, P2 ;  /* 0x0000000105627824 */ /* 0x000fe200010e0604 */
[----:B------:R-:W-:Y:S01]  /*a9d0*/  SHF.R.S32.HI R121, RZ, 0x1f, R12 ;  /* 0x0000001fff797819 */ /* 0x000fe2000001140c */
[----:B------:R-:W-:Y:S02]  /*a9e0*/  VIADD R14, R14, 0xffffffe ;  /* 0x0ffffffe0e0e7836 */ /* 0x000fe40000000000 */
[----:B------:R-:W-:Y:S01]  /*a9f0*/  IMAD.MOV.U32 R103, RZ, RZ, R116 ;  /* 0x000000ffff677224 */ /* 0x000fe200078e0074 */
[----:B------:R-:W-:Y:S01]  /*aa00*/  PRMT R64, RZ, 0x7610, R64 ;  /* 0x00007610ff407816 */ /* 0x000fe20000000040 */
[----:B------:R-:W-:Y:S01]  /*aa10*/  IMAD.MOV.U32 R116, RZ, RZ, R120 ;  /* 0x000000ffff747224 */ /* 0x000fe200078e0078 */
[----:B------:R0:W2:Y:S01]  /*aa20*/  @!P6 LDG.E.U8 R59, desc[UR14][R10.64] ;  /* 0x0000000e0a3be981 */ /* 0x0000a2000c1e1100 */
[----:B------:R-:W-:Y:S02]  /*aa30*/  IMAD.MOV.U32 R120, RZ, RZ, R15 ;  /* 0x000000ffff787224 */ /* 0x000fe400078e000f */
[----:B------:R-:W1:Y:S01]  /*aa40*/  F2I.FTZ.U32.TRUNC.NTZ R15, R14 ;  /* 0x0000000e000f7305 */ /* 0x000e62000021f000 */
[----:B------:R-:W-:Y:S01]  /*aa50*/  IMAD.X R12, R121, 0x1, R2, P4 ;  /* 0x00000001790c7824 */ /* 0x000fe200020e0602 */
[----:B------:R-:W-:Y:S01]  /*aa60*/  PRMT R58, RZ, 0x7610, R58 ;  /* 0x00007610ff3a7816 */ /* 0x000fe2000000003a */
[----:B0-----:R-:W-:-:S02]  /*aa70*/  @!P6 IMAD.MOV.U32 R10, RZ, RZ, R97 ;  /* 0x000000ffff0ae224 */ /* 0x001fc400078e0061 */
[----:B------:R-:W-:-:S05]  /*aa80*/  @!P6 IMAD.MOV.U32 R11, RZ, RZ, R98 ;  /* 0x000000ffff0be224 */ /* 0x000fca00078e0062 */
[----:B------:R0:W2:Y:S01]  /*aa90*/  @!P6 LDG.E.U8 R64, desc[UR14][R10.64] ;  /* 0x0000000e0a40e981 */ /* 0x0000a2000c1e1100 */
[----:B-1----:R-:W-:Y:S02]  /*aaa0*/  IMAD.MOV R5, RZ, RZ, -R15 ;  /* 0x000000ffff057224 */ /* 0x002fe400078e0a0f */
[----:B0-----:R-:W-:Y:S02]  /*aab0*/  @!P3 IMAD.MOV.U32 R10, RZ, RZ, R6 ;  /* 0x000000ffff0ab224 */ /* 0x001fe400078e0006 */
[----:B------:R-:W-:-:S05]  /*aac0*/  @!P3 IMAD.MOV.U32 R11, RZ, RZ, R12 ;  /* 0x000000ffff0bb224 */ /* 0x000fca00078e000c */
[----:B------:R0:W2:Y:S01]  /*aad0*/  @!P3 LDG.E.U8 R58, desc[UR14][R10.64] ;  /* 0x0000000e0a3ab981 */ /* 0x0000a2000c1e1100 */
[----:B------:R-:W-:Y:S02]  /*aae0*/  IMAD.SHL.U32 R68, R68, 0x80, RZ ;  /* 0x0000008044447824 */ /* 0x000fe400078e00ff */
[----:B------:R-:W-:Y:S01]  /*aaf0*/  IMAD.MOV.U32 R14, RZ, RZ, RZ ;  /* 0x000000ffff0e7224 */ /* 0x000fe200078e00ff */
[----:B0-----:R-:W-:Y:S01]  /*ab00*/  SHF.R.U32.HI R10, RZ, 0x7, R101 ;  /* 0x00000007ff0a7819 */ /* 0x001fe20000011665 */
[----:B------:R-:W-:-:S03]  /*ab10*/  IMAD R11, R5, R7, RZ ;  /* 0x00000007050b7224 */ /* 0x000fc600078e02ff */
[----:B------:R-:W-:Y:S01]  /*ab20*/  SGXT.U32 R10, R10, 0x1 ;  /* 0x000000010a0a781a */ /* 0x000fe20000000000 */
[----:B------:R-:W-:Y:S01]  /*ab30*/  STL [R1+0x374], R98 ;  /* 0x0003746201007387 */ /* 0x000fe20000100800 */
[----:B------:R-:W-:Y:S02]  /*ab40*/  IMAD.MOV.U32 R105, RZ, RZ, R114 ;  /* 0x000000ffff697224 */ /* 0x000fe400078e0072 */
[----:B------:R-:W-:Y:S01]  /*ab50*/  LOP3.LUT R10, R68, R10, RZ, 0xfc, !PT ;  /* 0x0000000a440a7212 */ /* 0x000fe200078efcff */
[----:B------:R0:W-:Y:S01]  /*ab60*/  STL [R1+0x5f8], R12 ;  /* 0x0005f80c01007387 */ /* 0x0001e20000100800 */
[----:B------:R-:W-:Y:S02]  /*ab70*/  IMAD.MOV.U32 R114, RZ, RZ, R117 ;  /* 0x000000ffff727224 */ /* 0x000fe400078e0075 */
[----:B------:R-:W-:Y:S01]  /*ab80*/  IMAD.HI.U32 R11, R15, R11, R14 ;  /* 0x0000000b0f0b7227 */ /* 0x000fe200078e000e */
[C---:B------:R-:W-:Y:S02]  /*ab90*/  LOP3.LUT R97, R10.reuse, 0x6, RZ, 0xfc, !PT ;  /* 0x000000060a617812 */ /* 0x040fe400078efcff */
[C---:B------:R-:W-:Y:S01]  /*aba0*/  LOP3.LUT R5, R10.reuse, 0x2, RZ, 0xfc, !PT ;  /* 0x000000020a057812 */ /* 0x040fe200078efcff */
[----:B------:R-:W-:Y:S01]  /*abb0*/  IMAD.MOV.U32 R117, RZ, RZ, R16 ;  /* 0x000000ffff757224 */ /* 0x000fe200078e0010 */
[----:B------:R-:W-:-:S02]  /*abc0*/  LOP3.LUT R16, R10, 0x4, RZ, 0xfc, !PT ;  /* 0x000000040a107812 */ /* 0x000fc400078efcff */
[----:B0-----:R-:W-:Y:S01]  /*abd0*/  IABS R12, R10 ;  /* 0x0000000a000c7213 */ /* 0x001fe20000000000 */
[----:B------:R-:W-:Y:S01]  /*abe0*/  IMAD.MOV.U32 R104, RZ, RZ, R115 ;  /* 0x000000ffff687224 */ /* 0x000fe200078e0073 */
[----:B------:R-:W-:Y:S01]  /*abf0*/  LOP3.LUT R6, R10, 0x8, RZ, 0xfc, !PT ;  /* 0x000000080a067812 */ /* 0x000fe200078efcff */
[----:B------:R-:W-:Y:S01]  /*ac00*/  IMAD.MOV.U32 R115, RZ, RZ, R118 ;  /* 0x000000ffff737224 */ /* 0x000fe200078e0076 */
[----:B------:R-:W-:Y:S01]  /*ac10*/  IABS R15, R97 ;  /* 0x00000061000f7213 */ /* 0x000fe20000000000 */
[----:B------:R-:W-:Y:S01]  /*ac20*/  IMAD.MOV.U32 R118, RZ, RZ, R17 ;  /* 0x000000ffff767224 */ /* 0x000fe200078e0011 */
[----:B------:R-:W-:Y:S01]  /*ac30*/  IABS R17, R5 ;  /* 0x0000000500117213 */ /* 0x000fe20000000000 */
[----:B------:R-:W-:Y:S01]  /*ac40*/  IMAD.HI.U32 R97, R11, R12, RZ ;  /* 0x0000000c0b617227 */ /* 0x000fe200078e00ff */
[----:B------:R-:W-:Y:S02]  /*ac50*/  IABS R16, R16 ;  /* 0x0000001000107213 */ /* 0x000fe40000000000 */
[----:B------:R-:W-:Y:S01]  /*ac60*/  IABS R14, R6 ;  /* 0x00000006000e7213 */ /* 0x000fe20000000000 */
[----:B------:R-:W-:Y:S01]  /*ac70*/  IMAD.MOV R99, RZ, RZ, -R97 ;  /* 0x000000ffff637224 */ /* 0x000fe200078e0a61 */
[----:B------:R-:W-:Y:S01]  /*ac80*/  ISETP.GE.AND P2, PT, R5, RZ, PT ;  /* 0x000000ff0500720c */ /* 0x000fe20003f46270 */
[----:B------:R-:W-:-:S04]  /*ac90*/  IMAD.HI.U32 R5, R11, R17, RZ ;  /* 0x000000110b057227 */ /* 0x000fc800078e00ff */
[----:B------:R-:W-:Y:S01]  /*aca0*/  IMAD.HI.U32 R6, R11, R16, RZ ;  /* 0x000000100b067227 */ /* 0x000fe200078e00ff */
[----:B------:R-:W-:-:S04]  /*acb0*/  @!UP1 UIADD3 UR8, UPT, UPT, -UR10, 0x100000, URZ ;  /* 0x001000000a089890 */ /* 0x000fc8000fffe1ff */
[----:B------:R-:W-:Y:S02]  /*acc0*/  @!UP1 USHF.L.U32 UR9, UR8, 0xb, URZ ;  /* 0x0000000b08099899 */ /* 0x000fe400080006ff */
[----:B------:R-:W-:Y:S01]  /*acd0*/  @!UP1 USHF.L.U32 UR8, UR8, 0x1, URZ ;  /* 0x0000000108089899 */ /* 0x000fe200080006ff */
[C---:B------:R-:W-:Y:S01]  /*ace0*/  IMAD.HI.U32 R98, R11.reuse, R15, RZ ;  /* 0x0000000f0b627227 */ /* 0x040fe200078e00ff */
[----:B------:R0:W-:Y:S01]  /*acf0*/  STL [R1+0xc6c], R68 ;  /* 0x000c6c4401007387 */ /* 0x0001e20000100800 */
[----:B------:R-:W1:Y:S02]  /*ad00*/  LDCU UR10, c[0x0][0x3b0] ;  /* 0x00007600ff0a77ac */ /* 0x000e640008000800 */
[----:B------:R-:W-:-:S04]  /*ad10*/  IMAD.HI.U32 R97, R11, R14, RZ ;  /* 0x0000000e0b617227 */ /* 0x000fc800078e00ff */
[----:B------:R-:W-:Y:S02]  /*ad20*/  IMAD R12, R7, R99, R12 ;  /* 0x00000063070c7224 */ /* 0x000fe400078e020c */
[----:B------:R-:W-:Y:S02]  /*ad30*/  IMAD.MOV R5, RZ, RZ, -R5 ;  /* 0x000000ffff057224 */ /* 0x000fe400078e0a05 */
[----:B------:R-:W-:Y:S02]  /*ad40*/  IMAD.MOV R6, RZ, RZ, -R6 ;  /* 0x000000ffff067224 */ /* 0x000fe400078e0a06 */
[----:B------:R-:W-:Y:S02]  /*ad50*/  VIADD R99, R102, 0xffffff81 ;  /* 0xffffff8166637836 */ /* 0x000fe40000000000 */
[----:B------:R-:W-:Y:S02]  /*ad60*/  IMAD.MOV R98, RZ, RZ, -R98 ;  /* 0x000000ffff627224 */ /* 0x000fe400078e0a62 */
[----:B------:R-:W-:Y:S01]  /*ad70*/  IMAD.MOV R97, RZ, RZ, -R97 ;  /* 0x000000ffff617224 */ /* 0x000fe200078e0a61 */
[----:B------:R-:W-:Y:S01]  /*ad80*/  ISETP.GE.U32.AND P4, PT, R99, 0x7fffff02, PT ;  /* 0x7fffff026300780c */ /* 0x000fe20003f86070 */
[----:B------:R-:W-:Y:S01]  /*ad90*/  IMAD R17, R7, R5, R17 ;  /* 0x0000000507117224 */ /* 0x000fe200078e0211 */
[----:B------:R-:W-:Y:S01]  /*ada0*/  LOP3.LUT R5, R101, 0x7f, RZ, 0xc0, !PT ;  /* 0x0000007f65057812 */ /* 0x000fe200078ec0ff */
[----:B------:R-:W-:Y:S01]  /*adb0*/  IMAD R16, R7, R6, R16 ;  /* 0x0000000607107224 */ /* 0x000fe200078e0210 */
[----:B------:R-:W-:Y:S01]  /*adc0*/  LOP3.LUT R6, R101, 0x80, RZ, 0xc0, !PT ;  /* 0x0000008065067812 */ /* 0x000fe200078ec0ff */
[----:B------:R-:W-:-:S02]  /*add0*/  IMAD.MOV.U32 R99, RZ, RZ, R103 ;  /* 0x000000ffff637224 */ /* 0x000fc400078e0067 */
[C---:B------:R-:W-:Y:S02]  /*ade0*/  IMAD R15, R7.reuse, R98, R15 ;  /* 0x00000062070f7224 */ /* 0x040fe400078e020f */
[----:B------:R-:W-:Y:S02]  /*adf0*/  IMAD R14, R7, R97, R14 ;  /* 0x00000061070e7224 */ /* 0x000fe400078e020e */
[----:B------:R-:W-:Y:S02]  /*ae00*/  IMAD.MOV.U32 R100, RZ, RZ, R104 ;  /* 0x000000ffff647224 */ /* 0x000fe400078e0068 */
[----:B------:R-:W-:Y:S01]  /*ae10*/  IMAD.MOV.U32 R103, RZ, RZ, R107 ;  /* 0x000000ffff677224 */ /* 0x000fe200078e006b */
[----:B------:R-:W-:Y:S01]  /*ae20*/  VOTEU.ALL UP1, P1 ;  /* 0x0000000000ff7886 */ /* 0x000fe20000820000 */
[C---:B------:R-:W-:Y:S02]  /*ae30*/  VIADD R98, R102.reuse, 0xffffff88 ;  /* 0xffffff8866627836 */ /* 0x040fe40000000000 */
[----:B------:R-:W-:-:S02]  /*ae40*/  VIADD R97, R102, 0xffffff89 ;  /* 0xffffff8966617836 */ /* 0x000fc40000000000 */
[----:B------:R-:W-:Y:S01]  /*ae50*/  IMAD.MOV.U32 R101, RZ, RZ, R105 ;  /* 0x000000ffff657224 */ /* 0x000fe200078e0069 */
[----:B------:R0:W1:Y:S01]  /*ae60*/  @!UP1 SYNCS.EXCH.64 URZ, [UR4+0x28008], UR8 ;  /* 0x0280080804ff95b2 */ /* 0x0000620008000100 */
[----:B------:R-:W-:Y:S02]  /*ae70*/  IMAD.MOV.U32 R104, RZ, RZ, R108 ;  /* 0x000000ffff687224 */ /* 0x000fe400078e006c */
[----:B------:R-:W-:Y:S02]  /*ae80*/  IMAD.MOV.U32 R107, RZ, RZ, R111 ;  /* 0x000000ffff6b7224 */ /* 0x000fe400078e006f */
[----:B------:R-:W-:Y:S02]  /*ae90*/  IMAD.MOV.U32 R102, RZ, RZ, R106 ;  /* 0x000000ffff667224 */ /* 0x000fe400078e006a */
[----:B------:R-:W-:Y:S02]  /*aea0*/  IMAD.MOV.U32 R105, RZ, RZ, R109 ;  /* 0x000000ffff697224 */ /* 0x000fe400078e006d */
[----:B------:R-:W-:-:S02]  /*aeb0*/  IMAD.MOV.U32 R108, RZ, RZ, R112 ;  /* 0x000000ffff6c7224 */ /* 0x000fc400078e0070 */
[----:B------:R-:W-:Y:S02]  /*aec0*/  IMAD.MOV.U32 R111, RZ, RZ, R115 ;  /* 0x000000ffff6f7224 */ /* 0x000fe400078e0073 */
[----:B------:R-:W-:Y:S01]  /*aed0*/  IMAD R6, R6, 0x80, R5 ;  /* 0x0000008006067824 */ /* 0x000fe200078e0205 */
[----:B------:R-:W-:Y:S01]  /*aee0*/  ISETP.GE.U32.AND P6, PT, R98, 0x7fffff09, PT ;  /* 0x7fffff096200780c */ /* 0x000fe20003fc6070 */
[----:B------:R-:W-:Y:S01]  /*aef0*/  IMAD.MOV.U32 R106, RZ, RZ, R110 ;  /* 0x000000ffff6a7224 */ /* 0x000fe200078e006e */
[----:B------:R-:W-:Y:S01]  /*af00*/  ISETP.GE.U32.AND P0, PT, R97, 0x7fffff0a, PT ;  /* 0x7fffff0a6100780c */ /* 0x000fe20003f06070 */
[----:B------:R-:W-:Y:S01]  /*af10*/  IMAD.MOV.U32 R109, RZ, RZ, R113 ;  /* 0x000000ffff6d7224 */ /* 0x000fe200078e0071 */
[----:B0-----:R-:W-:Y:S01]  /*af20*/  PRMT R68, RZ, 0x7610, R68 ;  /* 0x00007610ff447816 */ /* 0x001fe20000000044 */
[----:B------:R-:W-:Y:S01]  /*af30*/  IMAD.MOV.U32 R112, RZ, RZ, R116 ;  /* 0x000000ffff707224 */ /* 0x000fe200078e0074 */
[----:B------:R-:W0:Y:S01]  /*af40*/  LDCU UR8, c[0x0][0x3b0] ;  /* 0x00007600ff0877ac */ /* 0x000e220008000800 */
[----:B------:R-:W-:-:S02]  /*af50*/  IMAD.MOV.U32 R115, RZ, RZ, R120 ;  /* 0x000000ffff737224 */ /* 0x000fc400078e0078 */
[----:B------:R-:W-:Y:S01]  /*af60*/  IMAD.MOV.U32 R110, RZ, RZ, R114 ;  /* 0x000000ffff6e7224 */ /* 0x000fe200078e0072 */
[----:B------:R-:W2:Y:S01]  /*af70*/  LDL.LU R120, [R1+0x128] ;  /* 0x0001280001787983 */ /* 0x000ea20000300800 */
[----:B------:R-:W-:Y:S01]  /*af80*/  IMAD.MOV.U32 R113, RZ, RZ, R117 ;  /* 0x000000ffff717224 */ /* 0x000fe200078e0075 */
[----:B------:R-:W0:Y:S01]  /*af90*/  LDCU UR9, c[0x0][0x3b0] ;  /* 0x00007600ff0977ac */ /* 0x000e220008000800 */
[----:B------:R-:W-:Y:S02]  /*afa0*/  IMAD.MOV.U32 R116, RZ, RZ, R122 ;  /* 0x000000ffff747224 */ /* 0x000fe400078e007a */
[----:B------:R-:W-:Y:S01]  /*afb0*/  IMAD.MOV.U32 R114, RZ, RZ, R118 ;  /* 0x000000ffff727224 */ /* 0x000fe200078e0076 */
[----:B------:R-:W2:Y:S01]  /*afc0*/  LDL.LU R122, [R1+0x124] ;  /* 0x00012400017a7983 */ /* 0x000ea20000300800 */
[----:B------:R-:W-:Y:S02]  /*afd0*/  IMAD.MOV.U32 R117, RZ, RZ, R123 ;  /* 0x000000ffff757224 */ /* 0x000fe400078e007b */
[----:B------:R-:W-:Y:S01]  /*afe0*/  IMAD.MOV.U32 R118, RZ, RZ, R74 ;  /* 0x000000ffff767224 */ /* 0x000fe200078e004a */
[----:B------:R-:W2:Y:S04]  /*aff0*/  LDL.LU R123, [R1+0x120] ;  /* 0x00012000017b7983 */ /* 0x000ea80000300800 */
[----:B------:R-:W2:Y:S04]  /*b000*/  LDL.LU R74, [R1+0x11c] ;  /* 0x00011c00014a7983 */ /* 0x000ea80000300800 */
[----:B------:R0:W-:Y:S04]  /*b010*/  STS.U8 [R6+UR4], R72 ;  /* 0x0000004806007988 */ /* 0x0001e80008000004 */
[----:B0-----:R-:W3:Y:S04]  /*b020*/  LDL.LU R72, [R1+0x118] ;  /* 0x0001180001487983 */ /* 0x001ee80000300800 */
[----:B------:R0:W-:Y:S04]  /*b030*/  STS.U8 [R6+UR4+0x8000], R124 ;  /* 0x0080007c06007988 */ /* 0x0001e80008000004 */
[----:B------:R1:W-:Y:S04]  /*b040*/  STS.U8 [R6+UR4+0x400], R125 ;  /* 0x0004007d06007988 */ /* 0x0003e80008000004 */
[----:B0-----:R-:W4:Y:S04]  /*b050*/  LDL.LU R124, [R1+0x114] ;  /* 0x00011400017c7983 */ /* 0x001f280000300800 */
[----:B-1----:R-:W4:Y:S04]  /*b060*/  LDL.LU R125, [R1+0x110] ;  /* 0x00011000017d7983 */ /* 0x002f280000300800 */
[----:B--2---:R0:W-:Y:S04]  /*b070*/  STS.U8 [R6+UR4+0xb400], R74 ;  /* 0x00b4004a06007988 */ /* 0x0041e80008000004 */
[----:B0-----:R-:W2:Y:S04]  /*b080*/  LDL.LU R74, [R1+0x10c] ;  /* 0x00010c00014a7983 */ /* 0x001ea80000300800 */
[----:B---3--:R0:W-:Y:S04]  /*b090*/  STS.U8 [R6+UR4+0x3800], R72 ;  /* 0x0038004806007988 */ /* 0x0081e80008000004 */
[----:B0-----:R-:W3:Y:S04]  /*b0a0*/  LDL.LU R72, [R1+0x108] ;  /* 0x0001080001487983 */ /* 0x001ee80000300800 */
[----:B------:R0:W-:Y:S04]  /*b0b0*/  STS.U8 [R6+UR4+0x8400], R99 ;  /* 0x0084006306007988 */ /* 0x0001e80008000004 */
[----:B------:R-:W3:Y:S04]  /*b0c0*/  LDL.LU R98, [R1+0x104] ;  /* 0x0001040001627983 */ /* 0x000ee80000300800 */
[----:B------:R1:W-:Y:S04]  /*b0d0*/  STS.U8 [R6+UR4+0x800], R100 ;  /* 0x0008006406007988 */ /* 0x0003e80008000004 */
[----:B0-----:R-:W3:Y:S04]  /*b0e0*/  LDL.LU R99, [R1+0x100] ;  /* 0x0001000001637983 */ /* 0x001ee80000300800 */
[----:B------:R0:W-:Y:S04]  /*b0f0*/  STS.U8 [R6+UR4+0x8800], R101 ;  /* 0x0088006506007988 */ /* 0x0001e80008000004 */
[----:B-1----:R-:W3:Y:S04]  /*b100*/  LDL.LU R100, [R1+0xfc] ;  /* 0x0000fc0001647983 */ /* 0x002ee80000300800 */
        /* <DEDUP_REMOVED lines=35> */
[----:B-1----:R-:W3:Y:S01]  /*b340*/  LDL.LU R118, [R1+0xb4] ;  /* 0x0000b40001767983 */ /* 0x002ee20000300800 */
[----:B------:R-:W-:-:S03]  /*b350*/  LOP3.LUT R97, R6, 0x10, RZ, 0x3c, !PT ;  /* 0x0000001006617812 */ /* 0x000fc600078e3cff */
[----:B------:R1:W-:Y:S04]  /*b360*/  STS.U8 [R6+UR4+0x3000], R120 ;  /* 0x0030007806007988 */ /* 0x0003e80008000004 */
[----:B0-----:R-:W3:Y:S04]  /*b370*/  LDL.LU R119, [R1+0xb0] ;  /* 0x0000b00001777983 */ /* 0x001ee80000300800 */
[----:B------:R0:W-:Y:S04]  /*b380*/  STS.U8 [R6+UR4+0xb000], R122 ;  /* 0x00b0007a06007988 */ /* 0x0001e80008000004 */
[----:B-1----:R-:W3:Y:S04]  /*b390*/  LDL.LU R120, [R1+0xac] ;  /* 0x0000ac0001787983 */ /* 0x002ee80000300800 */
[----:B------:R1:W-:Y:S04]  /*b3a0*/  STS.U8 [R6+UR4+0x3400], R123 ;  /* 0x0034007b06007988 */ /* 0x0003e80008000004 */
[----:B0-----:R-:W3:Y:S04]  /*b3b0*/  LDL.LU R122, [R1+0xa8] ;  /* 0x0000a800017a7983 */ /* 0x001ee80000300800 */
[----:B----4-:R0:W-:Y:S04]  /*b3c0*/  STS.U8 [R6+UR4+0xb800], R124 ;  /* 0x00b8007c06007988 */ /* 0x0101e80008000004 */
[----:B-1----:R-:W4:Y:S04]  /*b3d0*/  LDL.LU R123, [R1+0xa4] ;  /* 0x0000a400017b7983 */ /* 0x002f280000300800 */
        /* <DEDUP_REMOVED lines=8> */
[----:B------:R1:W-:Y:S04]  /*b460*/  STS.U8 [R97+UR4+0x480], R99 ;  /* 0x0004806361007988 */ /* 0x0003e80008000004 */
[----:B------:R1:W-:Y:S04]  /*b470*/  STS.U8 [R97+UR4+0x8480], R100 ;  /* 0x0084806461007988 */ /* 0x0003e80008000004 */
[----:B0-----:R-:W3:Y:S04]  /*b480*/  LDL.LU R98, [R1+0x84] ;  /* 0x0000840001627983 */ /* 0x001ee80000300800 */
[----:B------:R0:W-:Y:S04]  /*b490*/  STS.U8 [R97+UR4+0x880], R101 ;  /* 0x0008806561007988 */ /* 0x0001e80008000004 */
[----:B-1----:R-:W3:Y:S04]  /*b4a0*/  LDL.LU R99, [R1+0x80] ;  /* 0x0000800001637983 */ /* 0x002ee80000300800 */
[----:B------:R1:W-:Y:S04]  /*b4b0*/  STS.U8 [R97+UR4+0x8880], R102 ;  /* 0x0088806661007988 */ /* 0x0003e80008000004 */
[----:B------:R-:W3:Y:S04]  /*b4c0*/  LDL.LU R100, [R1+0x7c] ;  /* 0x00007c0001647983 */ /* 0x000ee80000300800 */
        /* <DEDUP_REMOVED lines=38> */
[----:B----4-:R0:W-:Y:S04]  /*b730*/  STS.U8 [R97+UR4+0xb080], R123 ;  /* 0x00b0807b61007988 */ /* 0x0101e80008000004 */
[----:B-1----:R-:W4:Y:S04]  /*b740*/  LDL.LU R120, [R1+0x24] ;  /* 0x0000240001787983 */ /* 0x002f280000300800 */
[----:B------:R1:W-:Y:S04]  /*b750*/  STS.U8 [R97+UR4+0x3480], R124 ;  /* 0x0034807c61007988 */ /* 0x0003e80008000004 */
[----:B------:R-:W4:Y:S04]  /*b760*/  LDL.LU R122, [R1+0x20] ;  /* 0x00002000017a7983 */ /* 0x000f280000300800 */
[----:B------:R-:W-:Y:S04]  /*b770*/  STS.U8 [R97+UR4+0xb480], R9 ;  /* 0x00b4800961007988 */ /* 0x000fe80008000004 */
[----:B0-----:R-:W4:Y:S04]  /*b780*/  LDL.LU R123, [R1+0x1c] ;  /* 0x00001c00017b7983 */ /* 0x001f280000300800 */
[----:B------:R0:W-:Y:S04]  /*b790*/  STS.U8 [R97+UR4+0x3880], R125 ;  /* 0x0038807d61007988 */ /* 0x0001e80008000004 */
[----:B-1----:R-:W4:Y:S04]  /*b7a0*/  LDL.LU R124, [R1+0x18] ;  /* 0x00001800017c7983 */ /* 0x002f280000300800 */
[----:B0-----:R-:W4:Y:S04]  /*b7b0*/  LDL.LU R125, [R1+0x14] ;  /* 0x00001400017d7983 */ /* 0x001f280000300800 */
[----:B--2---:R0:W-:Y:S04]  /*b7c0*/  STS.U8 [R97+UR4+0xb880], R74 ;  /* 0x00b8804a61007988 */ /* 0x0041e80008000004 */
[----:B0-----:R-:W2:Y:S04]  /*b7d0*/  LDL.LU R74, [R1+0x10] ;  /* 0x00001000014a7983 */ /* 0x001ea80000300800 */
[----:B---3--:R0:W-:Y:S04]  /*b7e0*/  STS.U8 [R97+UR4+0x3c80], R72 ;  /* 0x003c804861007988 */ /* 0x0081e80008000004 */
[----:B------:R-:W3:Y:S04]  /*b7f0*/  LDL.LU R5, [R1+0xc] ;  /* 0x00000c0001057983 */ /* 0x000ee80000300800 */
[----:B0-----:R-:W3:Y:S01]  /*b800*/  LDL.LU R72, [R1+0x8] ;  /* 0x0000080001487983 */ /* 0x001ee20000300800 */
[----:B------:R-:W-:-:S03]  /*b810*/  LOP3.LUT R9, R6, 0x20, RZ, 0x3c, !PT ;  /* 0x0000002006097812 */ /* 0x000fc600078e3cff */
[----:B------:R0:W-:Y:S04]  /*b820*/  STS.U8 [R97+UR4+0xbc80], R98 ;  /* 0x00bc806261007988 */ /* 0x0001e80008000004 */
[----:B------:R1:W-:Y:S04]  /*b830*/  STS.U8 [R9+UR4+0x100], R99 ;  /* 0x0001006309007988 */ /* 0x0003e80008000004 */
[----:B0-----:R-:W3:Y:S04]  /*b840*/  LDL.LU R97, [R1+0xd50] ;  /* 0x000d500001617983 */ /* 0x001ee80000300800 */
[----:B------:R-:W3:Y:S04]  /*b850*/  LDL.LU R98, [R1+0xd4c] ;  /* 0x000d4c0001627983 */ /* 0x000ee80000300800 */
        /* <DEDUP_REMOVED lines=44> */
[----:B------:R0:W-:Y:S04]  /*bb20*/  STS.U8 [R9+UR4+0xad00], R123 ;  /* 0x00ad007b09007988 */ /* 0x0001e80008000004 */
[----:B-1----:R-:W4:Y:S04]  /*bb30*/  LDL.LU R122, [R1+0xcf0] ;  /* 0x000cf000017a7983 */ /* 0x002f280000300800 */
[----:B------:R1:W-:Y:S04]  /*bb40*/  STS.U8 [R9+UR4+0x3100], R124 ;  /* 0x0031007c09007988 */ /* 0x0003e80008000004 */
[----:B0-----:R-:W4:Y:S04]  /*bb50*/  LDL.LU R123, [R1+0xcec] ;  /* 0x000cec00017b7983 */ /* 0x001f280000300800 */
[----:B------:R0:W-:Y:S04]  /*bb60*/  STS.U8 [R9+UR4+0xb100], R125 ;  /* 0x00b1007d09007988 */ /* 0x0001e80008000004 */
[----:B-1----:R-:W4:Y:S04]  /*bb70*/  LDL.LU R124, [R1+0xce8] ;  /* 0x000ce800017c7983 */ /* 0x002f280000300800 */
[----:B0-----:R-:W4:Y:S04]  /*bb80*/  LDL.LU R125, [R1+0xce4] ;  /* 0x000ce400017d7983 */ /* 0x001f280000300800 */
[----:B--2---:R0:W-:Y:S04]  /*bb90*/  STS.U8 [R9+UR4+0x3500], R74 ;  /* 0x0035004a09007988 */ /* 0x0041e80008000004 */
[----:B---3--:R-:W-:Y:S04]  /*bba0*/  STS.U8 [R9+UR4+0xb500], R5 ;  /* 0x00b5000509007988 */ /* 0x008fe80008000004 */
[----:B0-----:R-:W2:Y:S04]  /*bbb0*/  LDL.LU R74, [R1+0xce0] ;  /* 0x000ce000014a7983 */ /* 0x001ea80000300800 */
[----:B------:R0:W-:Y:S04]  /*bbc0*/  STS.U8 [R9+UR4+0x3900], R72 ;  /* 0x0039004809007988 */ /* 0x0001e80008000004 */
[----:B0-----:R-:W3:Y:S01]  /*bbd0*/  LDL.LU R72, [R1+0xcdc] ;  /* 0x000cdc0001487983 */ /* 0x001ee20000300800 */
[----:B------:R-:W-:-:S03]  /*bbe0*/  LOP3.LUT R5, R6, 0x30, RZ, 0x3c, !PT ;  /* 0x0000003006057812 */ /* 0x000fc600078e3cff */
[----:B---3--:R0:W-:Y:S04]  /*bbf0*/  STS.U8 [R9+UR4+0xb900], R72 ;  /* 0x00b9004809007988 */ /* 0x0081e80008000004 */
[----:B--2---:R1:W-:Y:S04]  /*bc00*/  STS.U8 [R9+UR4+0x3d00], R74 ;  /* 0x003d004a09007988 */ /* 0x0043e80008000004 */
[----:B----4-:R-:W-:Y:S04]  /*bc10*/  STS.U8 [R9+UR4+0xbd00], R125 ;  /* 0x00bd007d09007988 */ /* 0x010fe80008000004 */
[----:B------:R2:W-:Y:S04]  /*bc20*/  STS.U8 [R5+UR4+0x180], R124 ;  /* 0x0001807c05007988 */ /* 0x0005e80008000004 */
[----:B0-----:R-:W3:Y:S04]  /*bc30*/  LDL.LU R72, [R1+0xcd8] ;  /* 0x000cd80001487983 */ /* 0x001ee80000300800 */
[----:B-1----:R-:W4:Y:S01]  /*bc40*/  LDL.LU R74, [R1+0xcd4] ;  /* 0x000cd400014a7983 */ /* 0x002f220000300800 */
[----:B--2---:R-:W-:-:S03]  /*bc50*/  LOP3.LUT R124, R6, 0x30, RZ, 0x3c, !PT ;  /* 0x00000030067c7812 */ /* 0x004fc600078e3cff */
[----:B------:R-:W2:Y:S04]  /*bc60*/  LDL.LU R9, [R1+0xcd0] ;  /* 0x000cd00001097983 */ /* 0x000ea80000300800 */
[----:B------:R0:W-:Y:S02]  /*bc70*/  STS.U8 [R124+UR4+0x8180], R123 ;  /* 0x0081807b7c007988 */ /* 0x0001e40008000004 */
[----:B0-----:R-:W-:-:S05]  /*bc80*/  LOP3.LUT R123, R6, 0x30, RZ, 0x3c, !PT ;  /* 0x00000030067b7812 */ /* 0x001fca00078e3cff */
[----:B------:R-:W-:Y:S04]  /*bc90*/  STS.U8 [R123+UR4+0x580], R122 ;  /* 0x0005807a7b007988 */ /* 0x000fe80008000004 */
        /* <DEDUP_REMOVED lines=11> */
[----:B------:R0:W-:Y:S04]  /*bd50*/  STS.U8 [R123+UR4+0x1d80], R109 ;  /* 0x001d806d7b007988 */ /* 0x0001e80008000004 */
        /* <DEDUP_REMOVED lines=8> */
[----:B------:R-:W-:Y:S01]  /*bde0*/  STS.U8 [R123+UR4+0xad80], R100 ;  /* 0x00ad80647b007988 */ /* 0x000fe20008000004 */
[----:B------:R-:W-:-:S03]  /*bdf0*/  LOP3.LUT R124, R6, 0x40, RZ, 0x3c, !PT ;  /* 0x00000040067c7812 */ /* 0x000fc600078e3cff */
        /* <DEDUP_REMOVED lines=32> */
[----:B0-----:R-:W-:-:S03]  /*c000*/  LOP3.LUT R109, R6, 0x50, RZ, 0x3c, !PT ;  /* 0x00000050066d7812 */ /* 0x001fc600078e3cff */
[----:B------:R-:W-:Y:S04]  /*c010*/  STS.U8 [R124+UR4+0x3200], R21 ;  /* 0x003200157c007988 */ /* 0x000fe80008000004 */
[----:B------:R-:W-:Y:S04]  /*c020*/  STS.U8 [R124+UR4+0xb200], R20 ;  /* 0x00b200147c007988 */ /* 0x000fe80008000004 */
[----:B------:R-:W-:Y:S04]  /*c030*/  STS.U8 [R124+UR4+0x3600], R19 ;  /* 0x003600137c007988 */ /* 0x000fe80008000004 */
[----:B------:R0:W-:Y:S04]  /*c040*/  STS.U8 [R124+UR4+0xb600], R18 ;  /* 0x00b600127c007988 */ /* 0x0001e80008000004 */
        /* <DEDUP_REMOVED lines=27> */
[----:B------:R2:W-:Y:S01]  /*c200*/  STS.U8 [R109+UR4+0xae80], R30 ;  /* 0x00ae801e6d007988 */ /* 0x0005e20008000004 */
[----:B0-----:R-:W-:-:S03]  /*c210*/  LOP3.LUT R18, R6, 0x60, RZ, 0x3c, !PT ;  /* 0x0000006006127812 */ /* 0x001fc600078e3cff */
[----:B------:R-:W-:Y:S01]  /*c220*/  STS.U8 [R109+UR4+0x3280], R29 ;  /* 0x0032801d6d007988 */ /* 0x000fe20008000004 */
[----:B-1----:R-:W-:-:S03]  /*c230*/  IMAD R124, R8, 0x1e, RZ ;  /* 0x0000001e087c7824 */ /* 0x002fc600078e02ff */
[----:B------:R0:W-:Y:S04]  /*c240*/  STS.U8 [R109+UR4+0xb280], R28 ;  /* 0x00b2801c6d007988 */ /* 0x0001e80008000004 */
[----:B------:R-:W-:Y:S04]  /*c250*/  STS.U8 [R109+UR4+0x3680], R27 ;  /* 0x0036801b6d007988 */ /* 0x000fe80008000004 */
[----:B------:R-:W-:Y:S04]  /*c260*/  STS.U8 [R109+UR4+0xb680], R26 ;  /* 0x00b6801a6d007988 */ /* 0x000fe80008000004 */
[----:B------:R-:W-:Y:S04]  /*c270*/  STS.U8 [R109+UR4+0x3a80], R57 ;  /* 0x003a80396d007988 */ /* 0x000fe80008000004 */
[----:B------:R-:W-:Y:S01]  /*c280*/  STS.U8 [R109+UR4+0xba80], R56 ;  /* 0x00ba80386d007988 */ /* 0x000fe20008000004 */
[----:B------:R-:W-:Y:S01]  /*c290*/  IADD3 R20, P5, PT, R124, R3, RZ ;  /* 0x000000037c147210 */ /* 0x000fe20007fbe0ff */
[----:B------:R-:W-:Y:S01]  /*c2a0*/  IMAD R19, R8, 0x7e, RZ ;  /* 0x0000007e08137824 */ /* 0x000fe200078e02ff */
[----:B--2---:R-:W-:Y:S01]  /*c2b0*/  PRMT R30, RZ, 0x7610, R30 ;  /* 0x00007610ff1e7816 */ /* 0x004fe2000000001e */
[----:B------:R-:W-:Y:S01]  /*c2c0*/  STS.U8 [R109+UR4+0x3e80], R55 ;  /* 0x003e80376d007988 */ /* 0x000fe20008000004 */
[----:B0-----:R-:W-:Y:S01]  /*c2d0*/  PRMT R28, RZ, 0x7610, R28 ;  /* 0x00007610ff1c7816 */ /* 0x001fe2000000001c */
[----:B------:R-:W0:Y:S02]  /*c2e0*/  LDC R124, c[0x0][0x3a0] ;  /* 0x0000e800ff7c7b82 */ /* 0x000e240000000800 */
[----:B------:R-:W-:Y:S04]  /*c2f0*/  STS.U8 [R109+UR4+0xbe80], R54 ;  /* 0x00be80366d007988 */ /* 0x000fe80008000004 */
[----:B------:R-:W-:Y:S04]  /*c300*/  STS.U8 [R18+UR4+0x300], R63 ;  /* 0x0003003f12007988 */ /* 0x000fe80008000004 */
[----:B------:R-:W-:Y:S04]  /*c310*/  STS.U8 [R18+UR4+0x8300], R62 ;  /* 0x0083003e12007988 */ /* 0x000fe80008000004 */
[----:B------:R-:W-:Y:S01]  /*c320*/  STS.U8 [R18+UR4+0x700], R61 ;  /* 0x0007003d12007988 */ /* 0x000fe20008000004 */
[----:B------:R-:W-:-:S03]  /*c330*/  IMAD.X R21, R121, 0x1, R4, P5 ;  /* 0x0000000179157824 */ /* 0x000fc600028e0604 */
[----:B------:R-:W-:Y:S01]  /*c340*/  STS.U8 [R18+UR4+0x8700], R60 ;  /* 0x0087003c12007988 */ /* 0x000fe20008000004 */
[----:B------:R-:W-:-:S03]  /*c350*/  IADD3 R37, P5, PT, R19, R0, RZ ;  /* 0x0000000013257210 */ /* 0x000fc60007fbe0ff */
[----:B------:R-:W-:Y:S04]  /*c360*/  STS.U8 [R18+UR4+0xb00], R59 ;  /* 0x000b003b12007988 */ /* 0x000fe80008000004 */
[----:B------:R-:W-:Y:S04]  /*c370*/  STS.U8 [R18+UR4+0x8b00], R64 ;  /* 0x008b004012007988 */ /* 0x000fe80008000004 */
[----:B------:R1:W-:Y:S04]  /*c380*/  STS.U8 [R18+UR4+0xf00], R58 ;  /* 0x000f003a12007988 */ /* 0x0003e80008000004 */
[----:B------:R2:W3:Y:S01]  /*c390*/  @!P3 LDG.E.U8 R30, desc[UR14][R20.64] ;  /* 0x0000000e141eb981 */ /* 0x0004e2000c1e1100 */
[----:B-1----:R-:W-:-:S03]  /*c3a0*/  SHF.R.S32.HI R18, RZ, 0x1f, R19 ;  /* 0x0000001fff127819 */ /* 0x002fc60000011413 */
[----:B------:R2:W-:Y:S01]  /*c3b0*/  STL [R1+0x604], R20 ;  /* 0x0006041401007387 */ /* 0x0005e20000100800 */
[----:B------:R-:W-:Y:S01]  /*c3c0*/  IADD3 R36, P3, PT, R19, R3, RZ ;  /* 0x0000000313247210 */ /* 0x000fe20007f7e0ff */
[----:B------:R-:W-:Y:S02]  /*c3d0*/  IMAD R19, R8, 0x77, RZ ;  /* 0x0000007708137824 */ /* 0x000fe400078e02ff */
[----:B------:R-:W-:Y:S01]  /*c3e0*/  IMAD.X R38, R18, 0x1, R2, P5 ;  /* 0x0000000112267824 */ /* 0x000fe200028e0602 */
[----:B------:R1:W-:Y:S04]  /*c3f0*/  STL [R1+0x600], R21 ;  /* 0x0006001501007387 */ /* 0x0003e80000100800 */
[----:B------:R-:W-:Y:S01]  /*c400*/  STL [R1+0xbf8], R37 ;  /* 0x000bf82501007387 */ /* 0x000fe20000100800 */
[----:B--2---:R-:W-:-:S03]  /*c410*/  @!P4 IMAD.MOV.U32 R20, RZ, RZ, R37 ;  /* 0x000000ffff14c224 */ /* 0x004fc600078e0025 */
[----:B------:R2:W-:Y:S01]  /*c420*/  STL [R1+0xbf4], R38 ;  /* 0x000bf42601007387 */ /* 0x0005e20000100800 */
[----:B-1----:R-:W-:Y:S01]  /*c430*/  @!P4 IMAD.MOV.U32 R21, RZ, RZ, R38 ;  /* 0x000000ffff15c224 */ /* 0x002fe200078e0026 */
[----:B------:R-:W-:Y:S02]  /*c440*/  PRMT R29, RZ, 0x7610, R29 ;  /* 0x00007610ff1d7816 */ /* 0x000fe4000000001d */
[----:B------:R-:W-:Y:S04]  /*c450*/  STL [R1+0xc00], R36 ;  /* 0x000c002401007387 */ /* 0x000fe80000100800 */
[----:B------:R1:W3:Y:S01]  /*c460*/  @!P4 LDG.E.U8 R28, desc[UR14][R20.64] ;  /* 0x0000000e141cc981 */ /* 0x0002e2000c1e1100 */
[----:B--2---:R-:W-:Y:S01]  /*c470*/  IMAD.X R38, R18, 0x1, R4, P3 ;  /* 0x0000000112267824 */ /* 0x004fe200018e0604 */
[----:B------:R-:W-:-:S02]  /*c480*/  SHF.R.S32.HI R18, RZ, 0x1f, R19 ;  /* 0x0000001fff127819 */ /* 0x000fc40000011413 */
[C---:B------:R-:W-:Y:S02]  /*c490*/  IADD3 R37, P3, PT, R19.reuse, R0, RZ ;  /* 0x0000000013257210 */ /* 0x040fe40007f7e0ff */
[----:B------:R2:W-:Y:S01]  /*c4a0*/  STL [R1+0xbfc], R38 ;  /* 0x000bfc2601007387 */ /* 0x0005e20000100800 */
[----:B-1----:R-:W-:Y:S02]  /*c4b0*/  @!P4 IMAD.MOV.U32 R20, RZ, RZ, R36 ;  /* 0x000000ffff14c224 */ /* 0x002fe400078e0024 */
[----:B------:R-:W-:Y:S01]  /*c4c0*/  @!P4 IMAD.MOV.U32 R21, RZ, RZ, R38 ;  /* 0x000000ffff15c224 */ /* 0x000fe200078e0026 */
[----:B------:R-:W-:Y:S01]  /*c4d0*/  PRMT R35, RZ, 0x7610, R35 ;  /* 0x00007610ff237816 */ /* 0x000fe20000000023 */
[----:B--2---:R-:W-:Y:S01]  /*c4e0*/  IMAD.X R38, R18, 0x1, R2, P3 ;  /* 0x0000000112267824 */ /* 0x004fe200018e0602 */
[----:B------:R-:W-:Y:S02]  /*c4f0*/  IADD3 R36, P3, PT, R19, R3, RZ ;  /* 0x0000000313247210 */ /* 0x000fe40007f7e0ff */
[----:B------:R1:W2:Y:S04]  /*c500*/  @!P4 LDG.E.U8 R29, desc[UR14][R20.64] ;  /* 0x0000000e141dc981 */ /* 0x0002a8000c1e1100 */
[----:B------:R0:W-:Y:S01]  /*c510*/  STL [R1+0xb88], R37 ;  /* 0x000b882501007387 */ /* 0x0001e20000100800 */
[----:B-1----:R-:W-:-:S02]  /*c520*/  @!P6 IMAD.MOV.U32 R20, RZ, RZ, R37 ;  /* 0x000000ffff14e224 */ /* 0x002fc400078e0025 */
[----:B------:R-:W-:Y:S02]  /*c530*/  @!P6 IMAD.MOV.U32 R21, RZ, RZ, R38 ;  /* 0x000000ffff15e224 */ /* 0x000fe400078e0026 */
[----:B0-----:R-:W-:Y:S01]  /*c540*/  IMAD.X R37, R18, 0x1, R4, P3 ;  /* 0x0000000112257824 */ /* 0x001fe200018e0604 */
[----:B------:R-:W-:Y:S02]  /*c550*/  PRMT R34, RZ, 0x7610, R34 ;  /* 0x00007610ff227816 */ /* 0x000fe40000000022 */
[----:B------:R0:W2:Y:S02]  /*c560*/  @!P6 LDG.E.U8 R35, desc[UR14][R20.64] ;  /* 0x0000000e1423e981 */ /* 0x0000a4000c1e1100 */
[----:B0-----:R-:W-:Y:S02]  /*c570*/  @!P6 IMAD.MOV.U32 R20, RZ, RZ, R36 ;  /* 0x000000ffff14e224 */ /* 0x001fe400078e0024 */
[----:B------:R-:W-:-:S05]  /*c580*/  @!P6 IMAD.MOV.U32 R21, RZ, RZ, R37 ;  /* 0x000000ffff15e224 */ /* 0x000fca00078e0025 */
[----:B------:R-:W3:Y:S01]  /*c590*/  @!P6 LDG.E.U8 R34, desc[UR14][R20.64] ;  /* 0x0000000e1422e981 */ /* 0x000ee2000c1e1100 */
[----:B------:R-:W-:-:S03]  /*c5a0*/  IMAD R19, R8, 0x76, RZ ;  /* 0x0000007608137824 */ /* 0x000fc600078e02ff */
[----:B------:R-:W-:Y:S04]  /*c5b0*/  STL [R1+0xb84], R38 ;  /* 0x000b842601007387 */ /* 0x000fe80000100800 */
[----:B------:R-:W-:Y:S01]  /*c5c0*/  STL [R1+0xb90], R36 ;  /* 0x000b902401007387 */ /* 0x000fe20000100800 */
[----:B------:R-:W-:Y:S01]  /*c5d0*/  SHF.R.S32.HI R18, RZ, 0x1f, R19 ;  /* 0x0000001fff127819 */ /* 0x000fe20000011413 */
[----:B------:R-:W-:Y:S01]  /*c5e0*/  VIADD R22, R124, 0xffffff90 ;  /* 0xffffff907c167836 */ /* 0x000fe20000000000 */
[----:B------:R-:W-:-:S04]  /*c5f0*/  PRMT R26, RZ, 0x7610, R26 ;  /* 0x00007610ff1a7816 */ /* 0x000fc8000000001a */
[----:B------:R-:W-:Y:S02]  /*c600*/  ISETP.GE.U32.AND P5, PT, R22, 0x7fffff11, PT ;  /* 0x7fffff111600780c */ /* 0x000fe40003fa6070 */
[----:B------:R-:W-:Y:S02]  /*c610*/  PRMT R27, RZ, 0x7610, R27 ;  /* 0x00007610ff1b7816 */ /* 0x000fe4000000001b */
[----:B------:R-:W-:Y:S02]  /*c620*/  PRMT R33, RZ, 0x7610, R33 ;  /* 0x00007610ff217816 */ /* 0x000fe40000000021 */
[----:B------:R-:W-:Y:S01]  /*c630*/  PRMT R32, RZ, 0x7610, R32 ;  /* 0x00007610ff207816 */ /* 0x000fe20000000020 */
[----:B--2---:R0:W-:Y:S04]  /*c640*/  STL [R1+0x64], R35 ;  /* 0x0000642301007387 */ /* 0x0041e80000100800 */
[----:B------:R-:W-:Y:S01]  /*c650*/  STL [R1+0xb8c], R37 ;  /* 0x000b8c2501007387 */ /* 0x000fe20000100800 */
[----:B0-----:R-:W-:-:S05]  /*c660*/  IADD3 R35, P3, PT, R19, R0, RZ ;  /* 0x0000000013237210 */ /* 0x001fca0007f7e0ff */
[----:B------:R-:W-:Y:S01]  /*c670*/  STL [R1+0xb78], R35 ;  /* 0x000b782301007387 */ /* 0x000fe20000100800 */
[----:B------:R-:W-:-:S03]  /*c680*/  IMAD.X R36, R18, 0x1, R2, P3 ;  /* 0x0000000112247824 */ /* 0x000fc600018e0602 */
[----:B---3--:R0:W-:Y:S01]  /*c690*/  STL [R1+0x60], R34 ;  /* 0x0000602201007387 */ /* 0x0081e20000100800 */
[----:B------:R-:W-:Y:S02]  /*c6a0*/  @!P0 IMAD.MOV.U32 R20, RZ, RZ, R35 ;  /* 0x000000ffff148224 */ /* 0x000fe400078e0023 */
[----:B------:R-:W-:Y:S01]  /*c6b0*/  @!P0 IMAD.MOV.U32 R21, RZ, RZ, R36 ;  /* 0x000000ffff158224 */ /* 0x000fe200078e0024 */
[----:B------:R1:W-:Y:S04]  /*c6c0*/  STL [R1+0xb74], R36 ;  /* 0x000b742401007387 */ /* 0x0003e80000100800 */
[----:B------:R2:W3:Y:S01]  /*c6d0*/  @!P0 LDG.E.U8 R26, desc[UR14][R20.64] ;  /* 0x0000000e141a8981 */ /* 0x0004e2000c1e1100 */
[----:B0-----:R-:W-:Y:S01]  /*c6e0*/  IADD3 R34, P6, PT, R19, R3, RZ ;  /* 0x0000000313227210 */ /* 0x001fe20007fde0ff */
[----:B------:R-:W-:-:S04]  /*c6f0*/  IMAD R19, R8, 0x6f, RZ ;  /* 0x0000006f08137824 */ /* 0x000fc800078e02ff */
[----:B-1----:R-:W-:Y:S01]  /*c700*/  IMAD.X R36, R18, 0x1, R4, P6 ;  /* 0x0000000112247824 */ /* 0x002fe200030e0604 */
[----:B------:R-:W-:Y:S02]  /*c710*/  SHF.R.S32.HI R18, RZ, 0x1f, R19 ;  /* 0x0000001fff127819 */ /* 0x000fe40000011413 */
[C---:B------:R-:W-:Y:S01]  /*c720*/  IADD3 R35, P6, PT, R19.reuse, R0, RZ ;  /* 0x0000000013237210 */ /* 0x040fe20007fde0ff */
[----:B------:R-:W-:Y:S01]  /*c730*/  STL [R1+0xb80], R34 ;  /* 0x000b802201007387 */ /* 0x000fe20000100800 */
[----:B--2---:R-:W-:Y:S02]  /*c740*/  @!P0 IMAD.MOV.U32 R20, RZ, RZ, R34 ;  /* 0x000000ffff148224 */ /* 0x004fe400078e0022 */
[----:B------:R-:W-:Y:S01]  /*c750*/  @!P0 IMAD.MOV.U32 R21, RZ, RZ, R36 ;  /* 0x000000ffff158224 */ /* 0x000fe200078e0024 */
[----:B------:R0:W-:Y:S04]  /*c760*/  STL [R1+0xb7c], R36 ;  /* 0x000b7c2401007387 */ /* 0x0001e80000100800 */
[----:B------:R1:W2:Y:S01]  /*c770*/  @!P0 LDG.E.U8 R27, desc[UR14][R20.64] ;  /* 0x0000000e141b8981 */ /* 0x0002a2000c1e1100 */
[----:B0-----:R-:W-:Y:S01]  /*c780*/  IMAD.X R36, R18, 0x1, R2, P6 ;  /* 0x0000000112247824 */ /* 0x001fe200030e0602 */
[----:B------:R-:W-:-:S02]  /*c790*/  IADD3 R34, P6, PT, R19, R3, RZ ;  /* 0x0000000313227210 */ /* 0x000fc40007fde0ff */
[----:B------:R0:W-:Y:S01]  /*c7a0*/  STL [R1+0xb0c], R35 ;  /* 0x000b0c2301007387 */ /* 0x0001e20000100800 */
[----:B-1----:R-:W-:Y:S02]  /*c7b0*/  @!P5 IMAD.MOV.U32 R20, RZ, RZ, R35 ;  /* 0x000000ffff14d224 */ /* 0x002fe400078e0023 */
[----:B------:R-:W-:-:S05]  /*c7c0*/  @!P5 IMAD.MOV.U32 R21, RZ, RZ, R36 ;  /* 0x000000ffff15d224 */ /* 0x000fca00078e0024 */
[----:B------:R1:W2:Y:S01]  /*c7d0*/  @!P5 LDG.E.U8 R33, desc[UR14][R20.64] ;  /* 0x0000000e1421d981 */ /* 0x0002a2000c1e1100 */
[----:B0-----:R-:W-:Y:S02]  /*c7e0*/  IMAD.X R35, R18, 0x1, R4, P6 ;  /* 0x0000000112237824 */ /* 0x001fe400030e0604 */
[----:B-1----:R-:W-:Y:S02]  /*c7f0*/  @!P5 IMAD.MOV.U32 R20, RZ, RZ, R34 ;  /* 0x000000ffff14d224 */ /* 0x002fe400078e0022 */
[----:B------:R-:W-:-:S05]  /*c800*/  @!P5 IMAD.MOV.U32 R21, RZ, RZ, R35 ;  /* 0x000000ffff15d224 */ /* 0x000fca00078e0023 */
[----:B------:R-:W3:Y:S01]  /*c810*/  @!P5 LDG.E.U8 R32, desc[UR14][R20.64] ;  /* 0x0000000e1420d981 */ /* 0x000ee2000c1e1100 */
[----:B------:R-:W-:Y:S02]  /*c820*/  VIADD R22, R124, 0xffffff91 ;  /* 0xffffff917c167836 */ /* 0x000fe40000000000 */
[----:B------:R-:W-:Y:S01]  /*c830*/  IMAD R19, R8, 0x6e, RZ ;  /* 0x0000006e08137824 */ /* 0x000fe200078e02ff */
[----:B------:R-:W-:Y:S02]  /*c840*/  STL [R1+0xb08], R36 ;  /* 0x000b082401007387 */ /* 0x000fe40000100800 */
[----:B------:R-:W-:Y:S02]  /*c850*/  ISETP.GE.U32.AND P4, PT, R22, 0x7fffff12, PT ;  /* 0x7fffff121600780c */ /* 0x000fe40003f86070 */
        /* <DEDUP_REMOVED lines=71> */
[----:B------:R-:W-:Y:S01]  /*ccd0*/  STL [R1+0xa0c], R25 ;  /* 0x000a0c1901007387 */ /* 0x000fe20000100800 */
[----:B-1----:R-:W-:Y:S02]  /*cce0*/  @!P5 IMAD.MOV.U32 R20, RZ, RZ, R25 ;  /* 0x000000ffff14d224 */ /* 0x002fe400078e0019 */
[----:B------:R-:W-:Y:S01]  /*ccf0*/  @!P5 IMAD.MOV.U32 R21, RZ, RZ, R32 ;  /* 0x000000ffff15d224 */ /* 0x000fe200078e0020 */
[----:B------:R0:W-:Y:S04]  /*cd00*/  STL [R1+0xa08], R32 ;  /* 0x000a082001007387 */ /* 0x0001e80000100800 */
[----:B------:R1:W2:Y:S01]  /*cd10*/  @!P5 LDG.E.U8 R68, desc[UR14][R20.64] ;  /* 0x0000000e1444d981 */ /* 0x0002a2000c1e1100 */
[----:B0-----:R-:W-:Y:S02]  /*cd20*/  IMAD.X R32, R18, 0x1, R4, P6 ;  /* 0x0000000112207824 */ /* 0x001fe400030e0604 */
[----:B-1----:R-:W-:-:S02]  /*cd30*/  @!P5 IMAD.MOV.U32 R20, RZ, RZ, R31 ;  /* 0x000000ffff14d224 */ /* 0x002fc400078e001f */
[----:B------:R-:W-:-:S05]  /*cd40*/  @!P5 IMAD.MOV.U32 R21, RZ, RZ, R32 ;  /* 0x000000ffff15d224 */ /* 0x000fca00078e0020 */
[----:B------:R0:W2:Y:S01]  /*cd50*/  @!P5 LDG.E.U8 R23, desc[UR14][R20.64] ;  /* 0x0000000e1417d981 */ /* 0x0000a2000c1e1100 */
[----:B------:R-:W-:Y:S02]  /*cd60*/  VIADD R22, R124, 0xffffffa1 ;  /* 0xffffffa17c167836 */ /* 0x000fe40000000000 */
[----:B------:R-:W-:-:S03]  /*cd70*/  IMAD R19, R8, 0x5e, RZ ;  /* 0x0000005e08137824 */ /* 0x000fc600078e02ff */
[----:B------:R-:W-:Y:S02]  /*cd80*/  ISETP.GE.U32.AND P4, PT, R22, 0x7fffff22, PT ;  /* 0x7fffff221600780c */ /* 0x000fe40003f86070 */
[----:B------:R-:W-:Y:S02]  /*cd90*/  IADD3 R25, P6, PT, R19, R0, RZ ;  /* 0x0000000013197210 */ /* 0x000fe40007fde0ff */
[----:B------:R-:W-:Y:S01]  /*cda0*/  SHF.R.S32.HI R18, RZ, 0x1f, R19 ;  /* 0x0000001fff127819 */ /* 0x000fe20000011413 */
[----:B------:R1:W-:Y:S01]  /*cdb0*/  STL [R1+0xa14], R31 ;  /* 0x000a141f01007387 */ /* 0x0003e20000100800 */
[----:B------:R-:W-:-:S03]  /*cdc0*/  VIADD R22, R124, 0xffffffa8 ;  /* 0xffffffa87c167836 */ /* 0x000fc60000000000 */
[----:B------:R-:W-:Y:S04]  /*cdd0*/  STL [R1+0xa10], R32 ;  /* 0x000a102001007387 */ /* 0x000fe80000100800 */
[----:B------:R-:W-:Y:S01]  /*cde0*/  STL [R1+0x9fc], R25 ;  /* 0x0009fc1901007387 */ /* 0x000fe20000100800 */
[----:B-1----:R-:W-:Y:S01]  /*cdf0*/  IMAD.X R31, R18, 0x1, R2, P6 ;  /* 0x00000001121f7824 */ /* 0x002fe200030e0602 */
[----:B------:R-:W-:Y:S01]  /*ce00*/  ISETP.GE.U32.AND P3, PT, R22, 0x7fffff29, PT ;  /* 0x7fffff291600780c */ /* 0x000fe20003f66070 */
[----:B0-----:R-:W-:Y:S01]  /*ce10*/  @!P4 IMAD.MOV.U32 R20, RZ, RZ, R25 ;  /* 0x000000ffff14c224 */ /* 0x001fe200078e0019 */
[----:B------:R-:W-:Y:S01]  /*ce20*/  PRMT R121, RZ, 0x7610, R121 ;  /* 0x00007610ff797816 */ /* 0x000fe20000000079 */
[----:B------:R-:W-:Y:S01]  /*ce30*/  @!P4 IMAD.MOV.U32 R21, RZ, RZ, R31 ;  /* 0x000000ffff15c224 */ /* 0x000fe200078e001f */
[----:B------:R-:W-:Y:S01]  /*ce40*/  PRMT R115, RZ, 0x7610, R115 ;  /* 0x00007610ff737816 */ /* 0x000fe20000000073 */
[----:B------:R-:W-:-:S03]  /*ce50*/  VIADD R22, R124, 0xffffffa9 ;  /* 0xffffffa97c167836 */ /* 0x000fc60000000000 */
[----:B------:R0:W3:Y:S01]  /*ce60*/  @!P4 LDG.E.U8 R121, desc[UR14][R20.64] ;  /* 0x0000000e1479c981 */ /* 0x0000e2000c1e1100 */
[----:B----4-:R-:W-:Y:S02]  /*ce70*/  PRMT R74, RZ, 0x7610, R74 ;  /* 0x00007610ff4a7816 */ /* 0x010fe4000000004a */
[----:B------:R-:W-:Y:S01]  /*ce80*/  ISETP.GE.U32.AND P0, PT, R22, 0x7fffff2a, PT ;  /* 0x7fffff2a1600780c */ /* 0x000fe20003f06070 */
[----:B------:R-:W-:Y:S01]  /*ce90*/  VIADD R22, R124, 0xffffffb0 ;  /* 0xffffffb07c167836 */ /* 0x000fe20000000000 */
[----:B------:R-:W-:Y:S02]  /*cea0*/  PRMT R72, RZ, 0x7610, R72 ;  /* 0x00007610ff487816 */ /* 0x000fe40000000048 */
[----:B------:R-:W-:Y:S02]  /*ceb0*/  PRMT R118, RZ, 0x7610, R118 ;  /* 0x00007610ff767816 */ /* 0x000fe40000000076 */
[----:B------:R-:W-:Y:S02]  /*cec0*/  ISETP.GE.U32.AND P5, PT, R22, 0x7fffff31, PT ;  /* 0x7fffff311600780c */ /* 0x000fe40003fa6070 */
[----:B------:R-:W-:-:S02]  /*ced0*/  PRMT R116, RZ, 0x7610, R116 ;  /* 0x00007610ff747816 */ /* 0x000fc40000000074 */
[----:B------:R-:W-:Y:S01]  /*cee0*/  PRMT R24, RZ, 0x7610, R24 ;  /* 0x00007610ff187816 */ /* 0x000fe20000000018 */
[----:B--2---:R1:W-:Y:S04]  /*cef0*/  STL [R1+0x4c], R23 ;  /* 0x00004c1701007387 */ /* 0x0043e80000100800 */
[----:B------:R2:W-:Y:S01]  /*cf00*/  STL [R1+0x9f8], R31 ;  /* 0x0009f81f01007387 */ /* 0x0005e20000100800 */
[----:B-1----:R-:W-:Y:S01]  /*cf10*/  IADD3 R23, P6, PT, R19, R3, RZ ;  /* 0x0000000313177210 */ /* 0x002fe20007fde0ff */
[----:B------:R-:W-:-:S04]  /*cf20*/  IMAD R19, R8, 0x57, RZ ;  /* 0x0000005708137824 */ /* 0x000fc800078e02ff */
[----:B--2---:R-:W-:Y:S01]  /*cf30*/  IMAD.X R31, R18, 0x1, R4, P6 ;  /* 0x00000001121f7824 */ /* 0x004fe200030e0604 */
[----:B------:R-:W-:Y:S02]  /*cf40*/  SHF.R.S32.HI R18, RZ, 0x1f, R19 ;  /* 0x0000001fff127819 */ /* 0x000fe40000011413 */
[C---:B------:R-:W-:Y:S01]  /*cf50*/  IADD3 R25, P6, PT, R19.reuse, R0, RZ ;  /* 0x0000000013197210 */ /* 0x040fe20007fde0ff */
[----:B------:R-:W-:Y:S01]  /*cf60*/  STL [R1+0xa04], R23 ;  /* 0x000a041701007387 */ /* 0x000fe20000100800 */
[----:B0-----:R-:W-:Y:S02]  /*cf70*/  @!P4 IMAD.MOV.U32 R20, RZ, RZ, R23 ;  /* 0x000000ffff14c224 */ /* 0x001fe400078e0017 */
        /* <DEDUP_REMOVED lines=10> */
[----:B------:R1:W4:Y:S01]  /*d020*/  @!P3 LDG.E.U8 R74, desc[UR14][R20.64] ;  /* 0x0000000e144ab981 */ /* 0x000322000c1e1100 */
        /* <DEDUP_REMOVED lines=24> */
[----:B0-----:R-:W-:Y:S02]  /*d1b0*/  IMAD.X R31, R18, 0x1, R2, P6 ;  /* 0x00000001121f7824 */ /* 0x001fe400030e0602 */
[----:B-1----:R-:W-:Y:S02]  /*d1c0*/  @!P5 IMAD.MOV.U32 R20, RZ, RZ, R25 ;  /* 0x000000ffff14d224 */ /* 0x002fe400078e0019 */
[----:B------:R-:W-:-:S05]  /*d1d0*/  @!P5 IMAD.MOV.U32 R21, RZ, RZ, R31 ;  /* 0x000000ffff15d224 */ /* 0x000fca00078e001f */
[----:B------:R0:W2:Y:S01]  /*d1e0*/  @!P5 LDG.E.U8 R24, desc[UR14][R20.64] ;  /* 0x0000000e1418d981 */ /* 0x0000a2000c1e1100 */
[----:B------:R-:W-:Y:S01]  /*d1f0*/  VIADD R22, R124, 0xffffffb1 ;  /* 0xffffffb17c167836 */ /* 0x000fe20000000000 */
[----:B------:R-:W-:Y:S01]  /*d200*/  IADD3 R23, P6, PT, R19, R3, RZ ;  /* 0x0000000313177210 */ /* 0x000fe20007fde0ff */
[----:B------:R-:W-:Y:S01]  /*d210*/  IMAD R19, R8, 0x4e, RZ ;  /* 0x0000004e08137824 */ /* 0x000fe200078e02ff */
[----:B------:R1:W-:Y:S02]  /*d220*/  STL [R1+0x90c], R25 ;  /* 0x00090c1901007387 */ /* 0x0003e40000100800 */
[----:B------:R-:W-:Y:S02]  /*d230*/  ISETP.GE.U32.AND P4, PT, R22, 0x7fffff32, PT ;  /* 0x7fffff321600780c */ /* 0x000fe40003f86070 */
[----:B------:R-:W-:Y:S04]  /*d240*/  STL [R1+0x908], R31 ;  /* 0x0009081f01007387 */ /* 0x000fe80000100800 */
[----:B------:R-:W-:Y:S01]  /*d250*/  STL [R1+0x914], R23 ;  /* 0x0009141701007387 */ /* 0x000fe20000100800 */
[----:B-1----:R-:W-:Y:S01]  /*d260*/  IMAD.X R25, R18, 0x1, R4, P6 ;  /* 0x0000000112197824 */ /* 0x002fe200030e0604 */
[----:B------:R-:W-:Y:S01]  /*d270*/  SHF.R.S32.HI R18, RZ, 0x1f, R19 ;  /* 0x0000001fff127819 */ /* 0x000fe20000011413 */
[----:B------:R-:W-:Y:S01]  /*d280*/  VIADD R22, R124, 0xffffffb8 ;  /* 0xffffffb87c167836 */ /* 0x000fe20000000000 */
[----:B------:R-:W-:Y:S01]  /*d290*/  PRMT R125, RZ, 0x7610, R125 ;  /* 0x00007610ff7d7816 */ /* 0x000fe2000000007d */
[----:B0-----:R-:W-:-:S02]  /*d2a0*/  @!P5 IMAD.MOV.U32 R20, RZ, RZ, R23 ;  /* 0x000000ffff14d224 */ /* 0x001fc400078e0017 */
[----:B------:R-:W-:Y:S01]  /*d2b0*/  @!P5 IMAD.MOV.U32 R21, RZ, RZ, R25 ;  /* 0x000000ffff15d224 */ /* 0x000fe200078e0019 */
[----:B------:R-:W-:Y:S02]  /*d2c0*/  ISETP.GE.U32.AND P3, PT, R22, 0x7fffff39, PT ;  /* 0x7fffff391600780c */ /* 0x000fe40003f66070 */
[----:B------:R-:W-:Y:S02]  /*d2d0*/  PRMT R81, RZ, 0x7610, R81 ;  /* 0x00007610ff517816 */ /* 0x000fe40000000051 */
[----:B------:R0:W3:Y:S01]  /*d2e0*/  @!P5 LDG.E.U8 R125, desc[UR14][R20.64] ;  /* 0x0000000e147dd981 */ /* 0x0000e2000c1e1100 */
[----:B------:R-:W-:Y:S01]  /*d2f0*/  PRMT R80, RZ, 0x7610, R80 ;  /* 0x00007610ff507816 */ /* 0x000fe20000000050 */
[----:B------:R-:W-:Y:S01]  /*d300*/  VIADD R22, R124, 0xffffffb9 ;  /* 0xffffffb97c167836 */ /* 0x000fe20000000000 */
[----:B------:R-:W-:-:S04]  /*d310*/  PRMT R97, RZ, 0x7610, R97 ;  /* 0x00007610ff617816 */ /* 0x000fc80000000061 */
[----:B------:R-:W-:Y:S01]  /*d320*/  ISETP.GE.U32.AND P0, PT, R22, 0x7fffff3a, PT ;  /* 0x7fffff3a1600780c */ /* 0x000fe20003f06070 */
[----:B------:R-:W-:Y:S01]  /*d330*/  VIADD R22, R124, 0xffffffc0 ;  /* 0xffffffc07c167836 */ /* 0x000fe20000000000 */
[----:B------:R-:W-:Y:S02]  /*d340*/  PRMT R96, RZ, 0x7610, R96 ;  /* 0x00007610ff607816 */ /* 0x000fe40000000060 */
[----:B------:R-:W-:Y:S02]  /*d350*/  PRMT R83, RZ, 0x7610, R83 ;  /* 0x00007610ff537816 */ /* 0x000fe40000000053 */
[----:B------:R-:W-:Y:S01]  /*d360*/  ISETP.GE.U32.AND P5, PT, R22, 0x7fffff41, PT ;  /* 0x7fffff411600780c */ /* 0x000fe20003fa6070 */
[----:B------:R-:W-:Y:S01]  /*d370*/  VIADD R22, R124, 0xffffffc1 ;  /* 0xffffffc17c167836 */ /* 0x000fe20000000000 */
        /* <DEDUP_REMOVED lines=23> */
[----:B------:R-:W-:Y:S01]  /*d4f0*/  PRMT R79, RZ, 0x7610, R79 ;  /* 0x00007610ff4f7816 */ /* 0x000fe2000000004f */
[----:B--2---:R1:W-:Y:S04]  /*d500*/  STL [R1+0x4], R24 ;  /* 0x0000041801007387 */ /* 0x0043e80000100800 */
[----:B------:R2:W-:Y:S01]  /*d510*/  STL [R1+0x910], R25 ;  /* 0x0009101901007387 */ /* 0x0005e20000100800 */
[----:B-1----:R-:W-:-:S05]  /*d520*/  IADD3 R24, P6, PT, R19, R0, RZ ;  /* 0x0000000013187210 */ /* 0x002fca0007fde0ff */
[----:B--2---:R-:W-:Y:S01]  /*d530*/  IMAD.X R25, R18, 0x1, R2, P6 ;  /* 0x0000000112197824 */ /* 0x004fe200030e0602 */
[----:B------:R-:W-:Y:S01]  /*d540*/  IADD3 R23, P6, PT, R19, R3, RZ ;  /* 0x0000000313177210 */ /* 0x000fe20007fde0ff */
[----:B------:R-:W-:Y:S01]  /*d550*/  IMAD R19, R8, 0x47, RZ ;  /* 0x0000004708137824 */ /* 0x000fe200078e02ff */
[----:B------:R-:W-:Y:S01]  /*d560*/  STL [R1+0x8fc], R24 ;  /* 0x0008fc1801007387 */ /* 0x000fe20000100800 */
[----:B0-----:R-:W-:Y:S02]  /*d570*/  @!P4 IMAD.MOV.U32 R20, RZ, RZ, R24 ;  /* 0x000000ffff14c224 */ /* 0x001fe400078e0018 */
[----:B------:R-:W-:Y:S01]  /*d580*/  @!P4 IMAD.MOV.U32 R21, RZ, RZ, R25 ;  /* 0x000000ffff15c224 */ /* 0x000fe200078e0019 */
[----:B------:R0:W-:Y:S04]  /*d590*/  STL [R1+0x8f8], R25 ;  /* 0x0008f81901007387 */ /* 0x0001e80000100800 */
[----:B------:R1:W2:Y:S01]  /*d5a0*/  @!P4 LDG.E.U8 R81, desc[UR14][R20.64] ;  /* 0x0000000e1451c981 */ /* 0x0002a2000c1e1100 */
[----:B0-----:R-:W-:Y:S01]  /*d5b0*/  IMAD.X R25, R18, 0x1, R4, P6 ;  /* 0x0000000112197824 */ /* 0x001fe200030e0604 */
[----:B------:R-:W-:-:S02]  /*d5c0*/  SHF.R.S32.HI R18, RZ, 0x1f, R19 ;  /* 0x0000001fff127819 */ /* 0x000fc40000011413 */
[C---:B------:R-:W-:Y:S01]  /*d5d0*/  IADD3 R24, P6, PT, R19.reuse, R0, RZ ;  /* 0x0000000013187210 */ /* 0x040fe20007fde0ff */
[----:B------:R-:W-:Y:S01]  /*d5e0*/  STL [R1+0x904], R23 ;  /* 0x0009041701007387 */ /* 0x000fe20000100800 */
[----:B-1----:R-:W-:Y:S02]  /*d5f0*/  @!P4 IMAD.MOV.U32 R20, RZ, RZ, R23 ;  /* 0x000000ffff14c224 */ /* 0x002fe400078e0017 */
        /* <DEDUP_REMOVED lines=96> */
[----:B------:R0:W-:Y:S04]  /*dc00*/  STL [R1+0x778], R25 ;  /* 0x0007781901007387 */ /* 0x0001e80000100800 */
[----:B------:R1:W2:Y:S01]  /*dc10*/  @!P0 LDG.E.U8 R87, desc[UR14][R20.64] ;  /* 0x0000000e14578981 */ /* 0x0002a2000c1e1100 */
[----:B0-----:R-:W-:Y:S01]  /*dc20*/  IMAD.X R25, R18, 0x1, R4, P6 ;  /* 0x0000000112197824 */ /* 0x001fe200030e0604 */
[----:B------:R-:W-:-:S02]  /*dc30*/  SHF.R.S32.HI R18, RZ, 0x1f, R19 ;  /* 0x0000001fff127819 */ /* 0x000fc40000011413 */
[----:B------:R-:W-:Y:S01]  /*dc40*/  IADD3 R24, P6, PT, R19, R0, RZ ;  /* 0x0000000013187210 */ /* 0x000fe20007fde0ff */
[----:B------:R-:W-:Y:S01]  /*dc50*/  STL [R1+0x784], R23 ;  /* 0x0007841701007387 */ /* 0x000fe20000100800 */
[----:B-1----:R-:W-:Y:S02]  /*dc60*/  @!P0 IMAD.MOV.U32 R20, RZ, RZ, R23 ;  /* 0x000000ffff148224 */ /* 0x002fe400078e0017 */
[----:B------:R-:W-:Y:S01]  /*dc70*/  @!P0 IMAD.MOV.U32 R21, RZ, RZ, R25 ;  /* 0x000000ffff158224 */ /* 0x000fe200078e0019 */
[----:B------:R0:W-:Y:S01]  /*dc80*/  STL [R1+0x780], R25 ;  /* 0x0007801901007387 */ /* 0x0001e20000100800 */
[----:B------:R-:W-:-:S03]  /*dc90*/  VIADD R22, R124, 0xffffffd1 ;  /* 0xffffffd17c167836 */ /* 0x000fc60000000000 */
        /* <DEDUP_REMOVED lines=8> */
[----:B------:R-:W-:-:S04]  /*dd20*/  ISETP.GE.U32.AND P4, PT, R22, 0x7fffff52, PT ;  /* 0x7fffff521600780c */ /* 0x000fc80003f86070 */
        /* <DEDUP_REMOVED lines=8> */
[----:B------:R1:W-:Y:S04]  /*ddb0*/  STL [R1+0x710], R25 ;  /* 0x0007101901007387 */ /* 0x0003e80000100800 */
[----:B------:R3:W2:Y:S01]  /*ddc0*/  @!P5 LDG.E.U8 R102, desc[UR14][R20.64] ;  /* 0x0000000e1466d981 */ /* 0x0006a2000c1e1100 */
[----:B0-----:R-:W-:Y:S01]  /*ddd0*/  IADD3 R23, P5, PT, R19, R3, RZ ;  /* 0x0000000313177210 */ /* 0x001fe20007fbe0ff */
[----:B-1----:R-:W-:Y:S02]  /*dde0*/  IMAD.X R25, R18, 0x1, R2, P6 ;  /* 0x0000000112197824 */ /* 0x002fe400030e0602 */
[----:B------:R-:W-:Y:S01]  /*ddf0*/  STL [R1+0x6fc], R24 ;  /* 0x0006fc1801007387 */ /* 0x000fe20000100800 */
[----:B------:R-:W-:Y:S02]  /*de00*/  IMAD R19, R8, 0x27, RZ ;  /* 0x0000002708137824 */ /* 0x000fe400078e02ff */
[----:B---3--:R-:W-:Y:S01]  /*de10*/  @!P4 IMAD.MOV.U32 R20, RZ, RZ, R24 ;  /* 0x000000ffff14c224 */ /* 0x008fe200078e0018 */
[----:B------:R0:W-:Y:S01]  /*de20*/  STL [R1+0x6f8], R25 ;  /* 0x0006f81901007387 */ /* 0x0001e20000100800 */
[----:B------:R-:W-:Y:S01]  /*de30*/  @!P4 IMAD.MOV.U32 R21, RZ, RZ, R25 ;  /* 0x000000ffff15c224 */ /* 0x000fe200078e0019 */
[----:B------:R-:W-:-:S04]  /*de40*/  ISETP.GE.U32.AND P3, PT, R22, 0x7fffff59, PT ;  /* 0x7fffff591600780c */ /* 0x000fc80003f66070 */
[----:B------:R1:W3:Y:S01]  /*de50*/  @!P4 LDG.E.U8 R89, desc[UR14][R20.64] ;  /* 0x0000000e1459c981 */ /* 0x0002e2000c1e1100 */
        /* <DEDUP_REMOVED lines=13> */
[----:B----4-:R-:W-:Y:S01]  /*df30*/  @!P3 IMAD.MOV.U32 R20, RZ, RZ, R24 ;  /* 0x000000ffff14b224 */ /* 0x010fe200078e0018 */
[----:B------:R0:W-:Y:S01]  /*df40*/  STL [R1+0x688], R25 ;  /* 0x0006881901007387 */ /* 0x0001e20000100800 */
[----:B------:R-:W-:Y:S01]  /*df50*/  @!P3 IMAD.MOV.U32 R21, RZ, RZ, R25 ;  /* 0x000000ffff15b224 */ /* 0x000fe200078e0019 */
[----:B------:R-:W-:-:S04]  /*df60*/  ISETP.GE.U32.AND P0, PT, R22, 0x7fffff5a, PT ;  /* 0x7fffff5a1600780c */ /* 0x000fc80003f06070 */
[----:B------:R1:W4:Y:S01]  /*df70*/  @!P3 LDG.E.U8 R105, desc[UR14][R20.64] ;  /* 0x0000000e1469b981 */ /* 0x000322000c1e1100 */
        /* <DEDUP_REMOVED lines=13> */
[----:B------:R-:W-:Y:S01]  /*e050*/  @!P0 IMAD.MOV.U32 R20, RZ, RZ, R24 ;  /* 0x000000ffff148224 */ /* 0x000fe200078e0018 */
[----:B------:R0:W-:Y:S01]  /*e060*/  STL [R1+0x678], R25 ;  /* 0x0006781901007387 */ /* 0x0001e20000100800 */
[----:B------:R-:W-:Y:S01]  /*e070*/  @!P0 IMAD.MOV.U32 R21, RZ, RZ, R25 ;  /* 0x000000ffff158224 */ /* 0x000fe200078e0019 */
[----:B------:R-:W-:-:S04]  /*e080*/  ISETP.GE.U32.AND P6, PT, R22, 0x7fffff61, PT ;  /* 0x7fffff611600780c */ /* 0x000fc80003fc6070 */
[----:B------:R1:W2:Y:S01]  /*e090*/  @!P0 LDG.E.U8 R91, desc[UR14][R20.64] ;  /* 0x0000000e145b8981 */ /* 0x0002a2000c1e1100 */
[----:B0-----:R-:W-:Y:S01]  /*e0a0*/  IMAD.X R25, R18, 0x1, R4, P3 ;  /* 0x0000000112197824 */ /* 0x001fe200018e0604 */
[----:B------:R-:W-:Y:S02]  /*e0b0*/  SHF.R.S32.HI R18, RZ, 0x1f, R19 ;  /* 0x0000001fff127819 */ /* 0x000fe40000011413 */
[C---:B------:R-:W-:Y:S01]  /*e0c0*/  IADD3 R24, P3, PT, R19.reuse, R0, RZ ;  /* 0x0000000013187210 */ /* 0x040fe20007f7e0ff */
[----:B-1----:R-:W-:Y:S02]  /*e0d0*/  @!P0 IMAD.MOV.U32 R20, RZ, RZ, R23 ;  /* 0x000000ffff148224 */ /* 0x002fe400078e0017 */
[----:B------:R-:W-:Y:S01]  /*e0e0*/  @!P0 IMAD.MOV.U32 R21, RZ, RZ, R25 ;  /* 0x000000ffff158224 */ /* 0x000fe200078e0019 */
[----:B------:R0:W-:Y:S04]  /*e0f0*/  STL [R1+0x684], R23 ;  /* 0x0006841701007387 */ /* 0x0001e80000100800 */
[----:B------:R1:W-:Y:S04]  /*e100*/  STL [R1+0x680], R25 ;  /* 0x0006801901007387 */ /* 0x0003e80000100800 */
[----:B------:R1:W2:Y:S01]  /*e110*/  @!P0 LDG.E.U8 R90, desc[UR14][R20.64] ;  /* 0x0000000e145a8981 */ /* 0x0002a2000c1e1100 */
[----:B0-----:R-:W-:Y:S01]  /*e120*/  IADD3 R23, P0, PT, R19, R3, RZ ;  /* 0x0000000313177210 */ /* 0x001fe20007f1e0ff */
[----:B-1----:R-:W-:-:S02]  /*e130*/  IMAD.X R25, R18, 0x1, R2, P3 ;  /* 0x0000000112197824 */ /* 0x002fc400018e0602 */
[----:B------:R0:W-:Y:S01]  /*e140*/  STL [R1+0x60c], R24 ;  /* 0x00060c1801007387 */ /* 0x0001e20000100800 */
[----:B------:R-:W-:Y:S02]  /*e150*/  VIADD R22, R124, 0xffffffe8 ;  /* 0xffffffe87c167836 */ /* 0x000fe40000000000 */
[----:B------:R-:W-:Y:S02]  /*e160*/  @!P6 IMAD.MOV.U32 R20, RZ, RZ, R24 ;  /* 0x000000ffff14e224 */ /* 0x000fe400078e0018 */
[----:B------:R-:W-:Y:S01]  /*e170*/  @!P6 IMAD.MOV.U32 R21, RZ, RZ, R25 ;  /* 0x000000ffff15e224 */ /* 0x000fe200078e0019 */
[----:B------:R-:W-:Y:S01]  /*e180*/  ISETP.GE.U32.AND P5, PT, R22, 0x7fffff69, PT ;  /* 0x7fffff691600780c */ /* 0x000fe20003fa6070 */
[----:B------:R-:W-:Y:S02]  /*e190*/  IMAD R19, R8, 0x17, RZ ;  /* 0x0000001708137824 */ /* 0x000fe400078e02ff */
[----:B0-----:R-:W-:Y:S01]  /*e1a0*/  IMAD.X R24, R18, 0x1, R4, P0 ;  /* 0x0000000112187824 */ /* 0x001fe200000e0604 */
[----:B------:R0:W2:Y:S02]  /*e1b0*/  @!P6 LDG.E.U8 R107, desc[UR14][R20.64] ;  /* 0x0000000e146be981 */ /* 0x0000a4000c1e1100 */
[----:B------:R-:W-:-:S02]  /*e1c0*/  SHF.R.S32.HI R18, RZ, 0x1f, R19 ;  /* 0x0000001fff127819 */ /* 0x000fc40000011413 */
[----:B------:R1:W-:Y:S01]  /*e1d0*/  STL [R1+0x608], R25 ;  /* 0x0006081901007387 */ /* 0x0003e20000100800 */
[----:B0-----:R-:W-:Y:S02]  /*e1e0*/  @!P6 IMAD.MOV.U32 R20, RZ, RZ, R23 ;  /* 0x000000ffff14e224 */ /* 0x001fe400078e0017 */
[----:B------:R-:W-:Y:S01]  /*e1f0*/  @!P6 IMAD.MOV.U32 R21, RZ, RZ, R24 ;  /* 0x000000ffff15e224 */ /* 0x000fe200078e0018 */
[----:B-1----:R-:W-:Y:S01]  /*e200*/  IADD3 R25, P0, PT, R19, R0, RZ ;  /* 0x0000000013197210 */ /* 0x002fe20007f1e0ff */
[----:B------:R0:W-:Y:S04]  /*e210*/  STL [R1+0x614], R23 ;  /* 0x0006141701007387 */ /* 0x0001e80000100800 */
[----:B------:R1:W2:Y:S01]  /*e220*/  @!P6 LDG.E.U8 R106, desc[UR14][R20.64] ;  /* 0x0000000e146ae981 */ /* 0x0002a2000c1e1100 */
[----:B------:R-:W-:-:S02]  /*e230*/  IMAD.X R31, R18, 0x1, R2, P0 ;  /* 0x00000001121f7824 */ /* 0x000fc400000e0602 */
[----:B------:R-:W-:Y:S01]  /*e240*/  VIADD R22, R124, 0xfffffff0 ;  /* 0xfffffff07c167836 */ /* 0x000fe20000000000 */
[----:B0-----:R-:W-:Y:S01]  /*e250*/  IADD3 R23, P6, PT, R19, R3, RZ ;  /* 0x0000000313177210 */ /* 0x001fe20007fde0ff */
[----:B------:R0:W-:Y:S01]  /*e260*/  STL [R1+0x610], R24 ;  /* 0x0006101801007387 */ /* 0x0001e20000100800 */
[----:B------:R-:W-:Y:S02]  /*e270*/  @!P5 IMAD.MOV.U32 R19, RZ, RZ, R31 ;  /* 0x000000ffff13d224 */ /* 0x000fe400078e001f */
[----:B------:R-:W-:Y:S01]  /*e280*/  ISETP.GE.U32.AND P4, PT, R22, 0x7fffff71, PT ;  /* 0x7fffff711600780c */ /* 0x000fe20003f86070 */
[----:B------:R-:W-:Y:S02]  /*e290*/  VIADD R22, R124, 0xfffffff8 ;  /* 0xfffffff87c167836 */ /* 0x000fe40000000000 */
[----:B0-----:R-:W-:Y:S02]  /*e2a0*/  IMAD.X R24, R18, 0x1, R4, P6 ;  /* 0x0000000112187824 */ /* 0x001fe400030e0604 */
[----:B------:R-:W-:Y:S01]  /*e2b0*/  @!P5 IMAD.MOV.U32 R18, RZ, RZ, R25 ;  /* 0x000000ffff12d224 */ /* 0x000fe200078e0019 */
[----:B------:R-:W-:Y:S01]  /*e2c0*/  ISETP.GE.U32.AND P3, PT, R22, 0x7fffff79, PT ;  /* 0x7fffff791600780c */ /* 0x000fe20003f66070 */
[----:B-1----:R-:W-:-:S03]  /*e2d0*/  IMAD R20, R8, 0xf, RZ ;  /* 0x0000000f08147824 */ /* 0x002fc600078e02ff */
[----:B------:R0:W2:Y:S01]  /*e2e0*/  @!P5 LDG.E.U8 R108, desc[UR14][R18.64] ;  /* 0x0000000e126cd981 */ /* 0x0000a2000c1e1100 */
[----:B------:R-:W-:-:S03]  /*e2f0*/  VIADD R22, R124, 0xffffff80 ;  /* 0xffffff807c167836 */ /* 0x000fc60000000000 */
[----:B------:R-:W-:Y:S01]  /*e300*/  STL [R1+0x380], R25 ;  /* 0x0003801901007387 */ /* 0x000fe20000100800 */
[----:B0-----:R-:W-:Y:S02]  /*e310*/  @!P5 IMAD.MOV.U32 R18, RZ, RZ, R23 ;  /* 0x000000ffff12d224 */ /* 0x001fe400078e0017 */
[----:B------:R-:W-:Y:S01]  /*e320*/  @!P5 IMAD.MOV.U32 R19, RZ, RZ, R24 ;  /* 0x000000ffff13d224 */ /* 0x000fe200078e0018 */
[----:B------:R-:W-:Y:S04]  /*e330*/  STL [R1+0x388], R23 ;  /* 0x0003881701007387 */ /* 0x000fe80000100800 */
[----:B------:R-:W-:Y:S01]  /*e340*/  STL [R1+0x37c], R31 ;  /* 0x00037c1f01007387 */ /* 0x000fe20000100800 */
[----:B------:R-:W-:-:S03]  /*e350*/  ISETP.GE.U32.AND P0, PT, R22, 0x7fffff01, PT ;  /* 0x7fffff011600780c */ /* 0x000fc60003f06070 */
[----:B------:R0:W-:Y:S04]  /*e360*/  STL [R1+0x384], R24 ;  /* 0x0003841801007387 */ /* 0x0001e80000100800 */
[----:B------:R1:W2:Y:S01]  /*e370*/  @!P5 LDG.E.U8 R93, desc[UR14][R18.64] ;  /* 0x0000000e125dd981 */ /* 0x0002a2000c1e1100 */
[C---:B------:R-:W-:Y:S02]  /*e380*/  IADD3 R22, P5, PT, R20.reuse, R3, RZ ;  /* 0x0000000314167210 */ /* 0x040fe40007fbe0ff */
[----:B0-----:R-:W-:Y:S02]  /*e390*/  IADD3 R24, P6, PT, R20, R0, RZ ;  /* 0x0000000014187210 */ /* 0x001fe40007fde0ff */
[----:B-1----:R-:W-:-:S05]  /*e3a0*/  SHF.R.S32.HI R18, RZ, 0x1f, R20 ;  /* 0x0000001fff127819 */ /* 0x002fca0000011414 */
[C---:B------:R-:W-:Y:S02]  /*e3b0*/  IMAD.X R31, R18.reuse, 0x1, R2, P6 ;  /* 0x00000001121f7824 */ /* 0x040fe400030e0602 */
[----:B------:R-:W-:Y:S02]  /*e3c0*/  IMAD.X R25, R18, 0x1, R4, P5 ;  /* 0x0000000112197824 */ /* 0x000fe400028e0604 */
[----:B------:R-:W-:Y:S02]  /*e3d0*/  @!P4 IMAD.MOV.U32 R18, RZ, RZ, R24 ;  /* 0x000000ffff12c224 */ /* 0x000fe400078e0018 */
[----:B------:R-:W-:Y:S02]  /*e3e0*/  @!P4 IMAD.MOV.U32 R19, RZ, RZ, R31 ;  /* 0x000000ffff13c224 */ /* 0x000fe400078e001f */
[----:B------:R-:W-:-:S03]  /*e3f0*/  IMAD R21, R8, 0x7, RZ ;  /* 0x0000000708157824 */ /* 0x000fc600078e02ff */
[----:B------:R0:W2:Y:S02]  /*e400*/  @!P4 LDG.E.U8 R95, desc[UR14][R18.64] ;  /* 0x0000000e125fc981 */ /* 0x0000a4000c1e1100 */
[----:B------:R-:W-:Y:S02]  /*e410*/  SHF.R.S32.HI R20, RZ, 0x1f, R21 ;  /* 0x0000001fff147819 */ /* 0x000fe40000011415 */
[C---:B------:R-:W-:Y:S01]  /*e420*/  IADD3 R23, P6, PT, R21.reuse, R0, RZ ;  /* 0x0000000015177210 */ /* 0x040fe20007fde0ff */
[----:B0-----:R-:W-:Y:S02]  /*e430*/  @!P4 IMAD.MOV.U32 R18, RZ, RZ, R22 ;  /* 0x000000ffff12c224 */ /* 0x001fe400078e0016 */
[----:B------:R-:W-:Y:S01]  /*e440*/  @!P4 IMAD.MOV.U32 R19, RZ, RZ, R25 ;  /* 0x000000ffff13c224 */ /* 0x000fe200078e0019 */
[----:B------:R0:W-:Y:S04]  /*e450*/  STL [R1+0x300], R24 ;  /* 0x0003001801007387 */ /* 0x0001e80000100800 */
[----:B------:R1:W2:Y:S01]  /*e460*/  @!P4 LDG.E.U8 R94, desc[UR14][R18.64] ;  /* 0x0000000e125ec981 */ /* 0x0002a2000c1e1100 */
[----:B------:R-:W-:-:S03]  /*e470*/  IADD3 R21, P4, PT, R21, R3, RZ ;  /* 0x0000000315157210 */ /* 0x000fc60007f9e0ff */
[----:B------:R1:W-:Y:S01]  /*e480*/  STL [R1+0x308], R22 ;  /* 0x0003081601007387 */ /* 0x0003e20000100800 */
[----:B0-----:R-:W-:-:S03]  /*e490*/  IMAD.X R24, R20, 0x1, R2, P6 ;  /* 0x0000000114187824 */ /* 0x001fc600030e0602 */
[----:B------:R-:W-:Y:S01]  /*e4a0*/  STL [R1+0x2fc], R31 ;  /* 0x0002fc1f01007387 */ /* 0x000fe20000100800 */
[----:B------:R-:W-:Y:S02]  /*e4b0*/  IMAD.X R20, R20, 0x1, R4, P4 ;  /* 0x0000000114147824 */ /* 0x000fe400020e0604 */
[----:B-1----:R-:W-:Y:S01]  /*e4c0*/  IMAD R22, R8, 0x7f, RZ ;  /* 0x0000007f08167824 */ /* 0x002fe200078e02ff */
[----:B------:R0:W-:Y:S01]  /*e4d0*/  STL [R1+0x27c], R23 ;  /* 0x00027c1701007387 */ /* 0x0001e20000100800 */
[----:B------:R-:W-:-:S03]  /*e4e0*/  @!P3 IMAD.MOV.U32 R18, RZ, RZ, R23 ;  /* 0x000000ffff12b224 */ /* 0x000fc600078e0017 */
[----:B------:R-:W-:Y:S01]  /*e4f0*/  STL [R1+0x304], R25 ;  /* 0x0003041901007387 */ /* 0x000fe20000100800 */
[----:B------:R-:W-:-:S03]  /*e500*/  @!P3 IMAD.MOV.U32 R19, RZ, RZ, R24 ;  /* 0x000000ffff13b224 */ /* 0x000fc600078e0018 */
[----:B------:R-:W-:Y:S01]  /*e510*/  STL [R1+0x278], R24 ;  /* 0x0002781801007387 */ /* 0x000fe20000100800 */
[----:B0-----:R-:W-:-:S03]  /*e520*/  IADD3 R23, P5, PT, R22, R0, RZ ;  /* 0x0000000016177210 */ /* 0x001fc60007fbe0ff */
[----:B------:R-:W-:Y:S04]  /*e530*/  STL [R1+0xc70], R8 ;  /* 0x000c700801007387 */ /* 0x000fe80000100800 */
[----:B------:R0:W-:Y:S04]  /*e540*/  STL [R1+0x284], R21 ;  /* 0x0002841501007387 */ /* 0x0001e80000100800 */
[----:B------:R-:W-:Y:S04]  /*e550*/  STL [R1+0xc74], R0 ;  /* 0x000c740001007387 */ /* 0x000fe80000100800 */
[----:B------:R-:W-:Y:S01]  /*e560*/  STL [R1+0xc08], R23 ;  /* 0x000c081701007387 */ /* 0x000fe20000100800 */
[----:B0-----:R-:W-:-:S03]  /*e570*/  @!P3 LOP3.LUT R21, R21, R20, RZ, 0x3c, !PT ;  /* 0x000000141515b212 */ /* 0x001fc600078e3cff */
[----:B------:R0:W-:Y:S01]  /*e580*/  STL [R1+0x280], R20 ;  /* 0x0002801401007387 */ /* 0x0001e20000100800 */
[----:B------:R-:W-:-:S03]  /*e590*/  PRMT R92, RZ, 0x7610, R92 ;  /* 0x00007610ff5c7816 */ /* 0x000fc6000000005c */
[----:B------:R1:W2:Y:S01]  /*e5a0*/  @!P3 LDG.E.U8 R79, desc[UR14][R18.64] ;  /* 0x0000000e124fb981 */ /* 0x0002a2000c1e1100 */
[C---:B0-----:R-:W-:Y:S02]  /*e5b0*/  @!P3 LOP3.LUT R20, R21.reuse, R20, RZ, 0x3c, !PT ;  /* 0x000000141514b212 */ /* 0x041fe400078e3cff */
[----:B-1----:R-:W-:Y:S02]  /*e5c0*/  SHF.R.S32.HI R18, RZ, 0x1f, R22 ;  /* 0x0000001fff127819 */ /* 0x002fe40000011416 */
[----:B------:R-:W-:-:S03]  /*e5d0*/  @!P3 LOP3.LUT R21, R21, R20, RZ, 0x3c, !PT ;  /* 0x000000141515b212 */ /* 0x000fc600078e3cff */
[----:B------:R-:W-:Y:S01]  /*e5e0*/  IMAD.X R25, R18, 0x1, R2, P5 ;  /* 0x0000000112197824 */ /* 0x000fe200028e0602 */
[----:B------:R-:W-:Y:S01]  /*e5f0*/  PRMT R8, RZ, 0x7610, R8 ;  /* 0x00007610ff087816 */ /* 0x000fe20000000008 */
[----:B------:R0:W2:Y:S02]  /*e600*/  @!P3 LDG.E.U8 R92, desc[UR14][R20.64] ;  /* 0x0000000e145cb981 */ /* 0x0000a4000c1e1100 */
[----:B0-----:R-:W-:Y:S02]  /*e610*/  @!P0 IMAD.MOV.U32 R20, RZ, RZ, R23 ;  /* 0x000000ffff148224 */ /* 0x001fe400078e0017 */
[----:B------:R-:W-:-:S05]  /*e620*/  @!P0 IMAD.MOV.U32 R21, RZ, RZ, R25 ;  /* 0x000000ffff158224 */ /* 0x000fca00078e0019 */
[----:B------:R0:W2:Y:S01]  /*e630*/  @!P0 LDG.E.U8 R8, desc[UR14][R20.64] ;  /* 0x0000000e14088981 */ /* 0x0000a2000c1e1100 */
[C---:B------:R-:W-:Y:S02]  /*e640*/  ISETP.GT.U32.AND P4, PT, R7.reuse, R12, PT ;  /* 0x0000000c0700720c */ /* 0x040fe40003f84070 */
[----:B------:R-:W-:Y:S01]  /*e650*/  LOP3.LUT R24, R10, 0xa, RZ, 0xfc, !PT ;  /* 0x0000000a0a187812 */ /* 0x000fe200078efcff */
[----:B------:R1:W-:Y:S01]  /*e660*/  STL [R1+0xc78], R2 ;  /* 0x000c780201007387 */ /* 0x0003e20000100800 */
[----:B------:R-:W-:Y:S02]  /*e670*/  ISETP.GT.U32.AND P5, PT, R7, R16, PT ;  /* 0x000000100700720c */ /* 0x000fe40003fa4070 */
[----:B------:R-:W-:Y:S01]  /*e680*/  IABS R19, R24 ;  /* 0x0000001800137213 */ /* 0x000fe20000000000 */
[----:B------:R-:W-:Y:S01]  /*e690*/  STL [R1+0xc04], R25 ;  /* 0x000c041901007387 */ /* 0x000fe20000100800 */
[----:B-1----:R-:W-:-:S05]  /*e6a0*/  IADD3 R2, P3, PT, R22, R3, RZ ;  /* 0x0000000316027210 */ /* 0x002fca0007f7e0ff */
[----:B------:R-:W-:Y:S01]  /*e6b0*/  @!P4 IMAD.IADD R12, R12, 0x1, -R7 ;  /* 0x000000010c0cc824 */ /* 0x000fe200078e0a07 */
[----:B------:R1:W-:Y:S01]  /*e6c0*/  STL [R1+0xc7c], R3 ;  /* 0x000c7c0301007387 */ /* 0x0003e20000100800 */
[C---:B------:R-:W-:Y:S02]  /*e6d0*/  ISETP.GT.U32.AND P4, PT, R7.reuse, R14, PT ;  /* 0x0000000e0700720c */ /* 0x040fe40003f84070 */
[----:B------:R-:W-:Y:S01]  /*e6e0*/  PRMT R0, RZ, 0x7610, R0 ;  /* 0x00007610ff007816 */ /* 0x000fe20000000000 */
[----:B0-----:R-:W-:Y:S01]  /*e6f0*/  @!P0 IMAD.MOV.U32 R20, RZ, RZ, R2 ;  /* 0x000000ffff148224 */ /* 0x001fe200078e0002 */
[C---:B------:R-:W-:Y:S01]  /*e700*/  ISETP.GT.U32.AND P6, PT, R7.reuse, R12, PT ;  /* 0x0000000c0700720c */ /* 0x040fe20003fc4070 */
[----:B-1----:R-:W-:Y:S01]  /*e710*/  IMAD.X R3, R18, 0x1, R4, P3 ;  /* 0x0000000112037824 */ /* 0x002fe200018e0604 */
[----:B------:R-:W-:Y:S01]  /*e720*/  ISETP.GT.U32.AND P3, PT, R7, R17, PT ;  /* 0x000000110700720c */ /* 0x000fe20003f64070 */
[----:B------:R-:W-:-:S04]  /*e730*/  IMAD.HI.U32 R18, R11, R19, RZ ;  /* 0x000000130b127227 */ /* 0x000fc800078e00ff */
[----:B------:R-:W-:Y:S01]  /*e740*/  @!P0 IMAD.MOV.U32 R21, RZ, RZ, R3 ;  /* 0x000000ffff158224 */ /* 0x000fe200078e0003 */
[----:B------:R-:W-:Y:S01]  /*e750*/  LOP3.LUT R22, R10, 0xc, RZ, 0xfc, !PT ;  /* 0x0000000c0a167812 */ /* 0x000fe200078efcff */
[----:B------:R-:W-:-:S03]  /*e760*/  IMAD.MOV R18, RZ, RZ, -R18 ;  /* 0x000000ffff127224 */ /* 0x000fc600078e0a12 */
[----:B------:R0:W2:Y:S01]  /*e770*/  @!P0 LDG.E.U8 R0, desc[UR14][R20.64] ;  /* 0x0000000e14008981 */ /* 0x0000a2000c1e1100 */
[C---:B------:R-:W-:Y:S01]  /*e780*/  ISETP.GT.U32.AND P0, PT, R7.reuse, R15, PT ;  /* 0x0000000f0700720c */ /* 0x040fe20003f04070 */
[C---:B------:R-:W-:Y:S01]  /*e790*/  IMAD R19, R7.reuse, R18, R19 ;  /* 0x0000001207137224 */ /* 0x040fe200078e0213 */
[----:B------:R-:W-:Y:S01]  /*e7a0*/  IABS R18, R22 ;  /* 0x0000001600127213 */ /* 0x000fe20000000000 */
[--C-:B------:R-:W-:Y:S02]  /*e7b0*/  @!P5 IMAD.IADD R16, R16, 0x1, -R7.reuse ;  /* 0x000000011010d824 */ /* 0x100fe400078e0a07 */
[--C-:B------:R-:W-:Y:S02]  /*e7c0*/  @!P4 IMAD.IADD R14, R14, 0x1, -R7.reuse ;  /* 0x000000010e0ec824 */ /* 0x100fe400078e0a07 */
[--C-:B------:R-:W-:Y:S01]  /*e7d0*/  @!P6 IMAD.IADD R12, R12, 0x1, -R7.reuse ;  /* 0x000000010c0ce824 */ /* 0x100fe200078e0a07 */
[----:B------:R-:W-:Y:S01]  /*e7e0*/  ISETP.GT.U32.AND P4, PT, R7, R16, PT ;  /* 0x000000100700720c */ /* 0x000fe20003f84070 */
[----:B------:R-:W-:-:S02]  /*e7f0*/  @!P3 IMAD.IADD R17, R17, 0x1, -R7 ;  /* 0x000000011111b824 */ /* 0x000fc400078e0a07 */
[----:B0-----:R-:W-:Y:S01]  /*e800*/  IMAD.HI.U32 R21, R11, R18, RZ ;  /* 0x000000120b157227 */ /* 0x001fe200078e00ff */
[----:B------:R-:W-:-:S03]  /*e810*/  LOP3.LUT R23, R10, 0xe, RZ, 0xfc, !PT ;  /* 0x0000000e0a177812 */ /* 0x000fc600078efcff */
[----:B------:R-:W-:Y:S01]  /*e820*/  IMAD.MOV.U32 R78, RZ, RZ, R12 ;  /* 0x000000ffff4e7224 */ /* 0x000fe200078e000c */
[----:B------:R-:W-:Y:S01]  /*e830*/  ISETP.GT.U32.AND P5, PT, R7, R17, PT ;  /* 0x000000110700720c */ /* 0x000fe20003fa4070 */
[----:B------:R-:W-:Y:S02]  /*e840*/  IMAD.MOV R12, RZ, RZ, -R21 ;  /* 0x000000ffff0c7224 */ /* 0x000fe400078e0a15 */
[--C-:B------:R-:W-:Y:S01]  /*e850*/  @!P0 IMAD.IADD R15, R15, 0x1, -R7.reuse ;  /* 0x000000010f0f8824 */ /* 0x100fe200078e0a07 */
[----:B------:R-:W-:Y:S01]  /*e860*/  IABS R20, R23 ;  /* 0x0000001700147213 */ /* 0x000fe20000000000 */
[C---:B------:R-:W-:Y:S02]  /*e870*/  IMAD R12, R7.reuse, R12, R18 ;  /* 0x0000000c070c7224 */ /* 0x040fe400078e0212 */
[----:B------:R-:W-:Y:S01]  /*e880*/  @!P4 IMAD.IADD R16, R16, 0x1, -R7 ;  /* 0x000000011010c824 */ /* 0x000fe200078e0a07 */
[----:B------:R-:W-:Y:S01]  /*e890*/  ISETP.GT.U32.AND P0, PT, R7, R15, PT ;  /* 0x0000000f0700720c */ /* 0x000fe20003f04070 */
[----:B------:R-:W-:Y:S01]  /*e8a0*/  IMAD.HI.U32 R25, R11, R20, RZ ;  /* 0x000000140b197227 */ /* 0x000fe200078e00ff */
[----:B------:R-:W-:-:S02]  /*e8b0*/  ISETP.GT.U32.AND P4, PT, R7, R12, PT ;  /* 0x0000000c0700720c */ /* 0x000fc40003f84070 */
[----:B------:R-:W-:Y:S01]  /*e8c0*/  ISETP.GT.U32.AND P6, PT, R7, R14, PT ;  /* 0x0000000e0700720c */ /* 0x000fe20003fc4070 */
[----:B------:R-:W-:Y:S01]  /*e8d0*/  @!P5 IMAD.IADD R17, R17, 0x1, -R7 ;  /* 0x000000011111d824 */ /* 0x000fe200078e0a07 */
[C---:B------:R-:W-:Y:S01]  /*e8e0*/  LOP3.LUT R21, R10.reuse, 0x10, RZ, 0xfc, !PT ;  /* 0x000000100a157812 */ /* 0x040fe200078efcff */
[----:B------:R-:W-:Y:S01]  /*e8f0*/  IMAD.MOV R18, RZ, RZ, -R25 ;  /* 0x000000ffff127224 */ /* 0x000fe200078e0a19 */
[C---:B------:R-:W-:Y:S01]  /*e900*/  ISETP.GE.AND P3, PT, R10.reuse, RZ, PT ;  /* 0x000000ff0a00720c */ /* 0x040fe20003f66270 */
[----:B------:R-:W-:Y:S01]  /*e910*/  IMAD.MOV.U32 R77, RZ, RZ, R17 ;  /* 0x000000ffff4d7224 */ /* 0x000fe200078e0011 */
[----:B------:R-:W-:Y:S01]  /*e920*/  LOP3.LUT R123, R10, 0x6, RZ, 0xfc, !PT ;  /* 0x000000060a7b7812 */ /* 0x000fe200078efcff */
[C---:B------:R-:W-:Y:S01]  /*e930*/  IMAD R18, R7.reuse, R18, R20 ;  /* 0x0000001207127224 */ /* 0x040fe200078e0214 */
[----:B------:R-:W-:Y:S01]  /*e940*/  ISETP.GT.U32.AND P5, PT, R7, R19, PT ;  /* 0x000000130700720c */ /* 0x000fe20003fa4070 */
[----:B------:R-:W-:Y:S01]  /*e950*/  @!P0 IMAD.IADD R15, R15, 0x1, -R7 ;  /* 0x000000010f0f8824 */ /* 0x000fe200078e0a07 */
[----:B------:R-:W-:Y:S01]  /*e960*/  IABS R25, R21 ;  /* 0x0000001500197213 */ /* 0x000fe20000000000 */
[----:B------:R-:W-:Y:S01]  /*e970*/  @!P2 IMAD.MOV R77, RZ, RZ, -R77 ;  /* 0x000000ffff4da224 */ /* 0x000fe200078e0a4d */
[----:B------:R-:W-:Y:S01]  /*e980*/  ISETP.GE.AND P0, PT, R123, RZ, PT ;  /* 0x000000ff7b00720c */ /* 0x000fe20003f06270 */
[----:B------:R-:W-:Y:S01]  /*e990*/  @!P4 IMAD.IADD R12, R12, 0x1, -R7 ;  /* 0x000000010c0cc824 */ /* 0x000fe200078e0a07 */
[C---:B------:R-:W-:Y:S01]  /*e9a0*/  ISETP.GT.U32.AND P2, PT, R7.reuse, R18, PT ;  /* 0x000000120700720c */ /* 0x040fe20003f44070 */
[----:B------:R-:W-:Y:S01]  /*e9b0*/  IMAD.MOV.U32 R17, RZ, RZ, R25 ;  /* 0x000000ffff117224 */ /* 0x000fe200078e0019 */
[----:B------:R-:W-:Y:S01]  /*e9c0*/  LOP3.LUT R124, R10, 0x4, RZ, 0xfc, !PT ;  /* 0x000000040a7c7812 */ /* 0x000fe200078efcff */
[----:B------:R-:W-:Y:S01]  /*e9d0*/  @!P6 IMAD.IADD R14, R14, 0x1, -R7 ;  /* 0x000000010e0ee824 */ /* 0x000fe200078e0a07 */
[----:B------:R-:W-:Y:S01]  /*e9e0*/  ISETP.GT.U32.AND P4, PT, R7, R12, PT ;  /* 0x0000000c0700720c */ /* 0x000fe20003f84070 */
[----:B------:R-:W-:-:S02]  /*e9f0*/  IMAD.MOV.U32 R75, RZ, RZ, R15 ;  /* 0x000000ffff4b7224 */ /* 0x000fc400078e000f */
[----:B------:R-:W-:-:S04]  /*ea00*/  IMAD.HI.U32 R15, R11, R17, RZ ;  /* 0x000000110b0f7227 */ /* 0x000fc800078e00ff */
[----:B------:R-:W-:Y:S01]  /*ea10*/  @!P3 IMAD.MOV R78, RZ, RZ, -R78 ;  /* 0x000000ffff4eb224 */ /* 0x000fe200078e0a4e */
[----:B------:R-:W-:Y:S01]  /*ea20*/  ISETP.GE.AND P3, PT, R124, RZ, PT ;  /* 0x000000ff7c00720c */ /* 0x000fe20003f66270 */
[----:B------:R-:W-:Y:S01]  /*ea30*/  @!P5 IMAD.IADD R19, R19, 0x1, -R7 ;  /* 0x000000011313d824 */ /* 0x000fe200078e0a07 */
[----:B------:R-:W-:Y:S01]  /*ea40*/  LOP3.LUT R124, R10, 0x8, RZ, 0xfc, !PT ;  /* 0x000000080a7c7812 */ /* 0x000fe200078efcff */
[----:B------:R-:W-:Y:S02]  /*ea50*/  IMAD.MOV.U32 R73, RZ, RZ, R14 ;  /* 0x000000ffff497224 */ /* 0x000fe400078e000e */
[----:B------:R-:W-:Y:S01]  /*ea60*/  IMAD.MOV R14, RZ, RZ, -R15 ;  /* 0x000000ffff0e7224 */ /* 0x000fe200078e0a0f */
[----:B------:R-:W-:Y:S01]  /*ea70*/  ISETP.GE.AND P6, PT, R124, RZ, PT ;  /* 0x000000ff7c00720c */ /* 0x000fe20003fc6270 */
[----:B------:R-:W-:Y:S01]  /*ea80*/  @!P0 IMAD.MOV R75, RZ, RZ, -R75 ;  /* 0x000000ffff4b8224 */ /* 0x000fe200078e0a4b */
[----:B------:R-:W-:Y:S01]  /*ea90*/  ISETP.GE.AND P0, PT, R22, RZ, PT ;  /* 0x000000ff1600720c */ /* 0x000fe20003f06270 */
[----:B------:R-:W-:Y:S01]  /*eaa0*/  @!P2 IMAD.IADD R18, R18, 0x1, -R7 ;  /* 0x000000011212a824 */ /* 0x000fe200078e0a07 */
[C---:B------:R-:W-:Y:S01]  /*eab0*/  ISETP.GT.U32.AND P5, PT, R7.reuse, R19, PT ;  /* 0x000000130700720c */ /* 0x040fe20003fa4070 */
[C---:B------:R-:W-:Y:S01]  /*eac0*/  IMAD R14, R7.reuse, R14, R17 ;  /* 0x0000000e070e7224 */ /* 0x040fe200078e0211 */
[----:B------:R-:W-:Y:S01]  /*ead0*/  LOP3.LUT R15, R10, 0x12, RZ, 0xfc, !PT ;  /* 0x000000120a0f7812 */ /* 0x000fe200078efcff */
[----:B------:R-:W-:Y:S01]  /*eae0*/  IMAD.MOV.U32 R76, RZ, RZ, R16 ;  /* 0x000000ffff4c7224 */ /* 0x000fe200078e0010 */
[----:B------:R-:W-:Y:S01]  /*eaf0*/  ISETP.GT.U32.AND P2, PT, R7, R18, PT ;  /* 0x000000120700720c */ /* 0x000fe20003f44070 */
[----:B------:R-:W-:Y:S01]  /*eb00*/  @!P4 IMAD.IADD R12, R12, 0x1, -R7 ;  /* 0x000000010c0cc824 */ /* 0x000fe200078e0a07 */
[----:B------:R-:W-:-:S02]  /*eb10*/  IABS R17, R15 ;  /* 0x0000000f00117213 */ /* 0x000fc40000000000 */
[----:B------:R-:W-:Y:S01]  /*eb20*/  ISETP.GT.U32.AND P4, PT, R7, R14, PT ;  /* 0x0000000e0700720c */ /* 0x000fe20003f84070 */
[----:B------:R-:W-:Y:S01]  /*eb30*/  @!P3 IMAD.MOV R76, RZ, RZ, -R76 ;  /* 0x000000ffff4cb224 */ /* 0x000fe200078e0a4c */
[----:B------:R-:W-:Y:S01]  /*eb40*/  ISETP.GE.AND P3, PT, R24, RZ, PT ;  /* 0x000000ff1800720c */ /* 0x000fe20003f66270 */
[----:B------:R-:W-:Y:S01]  /*eb50*/  IMAD.MOV.U32 R70, RZ, RZ, R12 ;  /* 0x000000ffff467224 */ /* 0x000fe200078e000c */
[----:B------:R-:W-:Y:S01]  /*eb60*/  LOP3.LUT R16, R10, 0x14, RZ, 0xfc, !PT ;  /* 0x000000140a107812 */ /* 0x000fe200078efcff */
[----:B------:R-:W-:Y:S02]  /*eb70*/  IMAD.MOV.U32 R12, RZ, RZ, R17 ;  /* 0x000000ffff0c7224 */ /* 0x000fe400078e0011 */
[----:B------:R-:W-:Y:S01]  /*eb80*/  @!P6 IMAD.MOV R73, RZ, RZ, -R73 ;  /* 0x000000ffff49e224 */ /* 0x000fe200078e0a49 */
[----:B------:R-:W-:Y:S01]  /*eb90*/  ISETP.GE.AND P6, PT, R23, RZ, PT ;  /* 0x000000ff1700720c */ /* 0x000fe20003fc6270 */
[----:B------:R-:W-:Y:S01]  /*eba0*/  @!P0 IMAD.MOV R70, RZ, RZ, -R70 ;  /* 0x000000ffff468224 */ /* 0x000fe200078e0a46 */
[----:B------:R-:W-:Y:S01]  /*ebb0*/  ISETP.GE.AND P0, PT, R16, RZ, PT ;  /* 0x000000ff1000720c */ /* 0x000fe20003f06270 */
[----:B------:R-:W-:Y:S01]  /*ebc0*/  @!P5 IMAD.IADD R19, R19, 0x1, -R7 ;  /* 0x000000011313d824 */ /* 0x000fe200078e0a07 */
[----:B------:R-:W-:Y:S01]  /*ebd0*/  IABS R17, R16 ;  /* 0x0000001000117213 */ /* 0x000fe20000000000 */
[----:B------:R-:W-:-:S04]  /*ebe0*/  IMAD.HI.U32 R16, R11, R12, RZ ;  /* 0x0000000c0b107227 */ /* 0x000fc800078e00ff */
[----:B------:R-:W-:Y:S02]  /*ebf0*/  IMAD.MOV.U32 R71, RZ, RZ, R19 ;  /* 0x000000ffff477224 */ /* 0x000fe400078e0013 */
[--C-:B------:R-:W-:Y:S02]  /*ec00*/  @!P2 IMAD.IADD R18, R18, 0x1, -R7.reuse ;  /* 0x000000011212a824 */ /* 0x100fe400078e0a07 */
[----:B------:R-:W-:Y:S02]  /*ec10*/  @!P4 IMAD.IADD R14, R14, 0x1, -R7 ;  /* 0x000000010e0ec824 */ /* 0x000fe400078e0a07 */
[----:B------:R-:W-:Y:S02]  /*ec20*/  IMAD.MOV R16, RZ, RZ, -R16 ;  /* 0x000000ffff107224 */ /* 0x000fe400078e0a10 */
[----:B------:R-:W-:Y:S01]  /*ec30*/  @!P3 IMAD.MOV R71, RZ, RZ, -R71 ;  /* 0x000000ffff47b224 */ /* 0x000fe200078e0a47 */
[----:B------:R-:W-:Y:S01]  /*ec40*/  ISETP.GE.AND P3, PT, R15, RZ, PT ;  /* 0x000000ff0f00720c */ /* 0x000fe20003f66270 */
[C---:B------:R-:W-:Y:S01]  /*ec50*/  IMAD R12, R7.reuse, R16, R12 ;  /* 0x00000010070c7224 */ /* 0x040fe200078e020c */
[----:B------:R-:W-:Y:S01]  /*ec60*/  LOP3.LUT R15, R10, 0x16, RZ, 0xfc, !PT ;  /* 0x000000160a0f7812 */ /* 0x000fe200078efcff */
[----:B------:R-:W-:Y:S01]  /*ec70*/  IMAD.MOV.U32 R69, RZ, RZ, R18 ;  /* 0x000000ffff457224 */ /* 0x000fe200078e0012 */
[----:B------:R-:W-:-:S02]  /*ec80*/  ISETP.GT.U32.AND P4, PT, R7, R14, PT ;  /* 0x0000000e0700720c */ /* 0x000fc40003f84070 */
[----:B------:R-:W-:Y:S01]  /*ec90*/  IABS R20, R15 ;  /* 0x0000000f00147213 */ /* 0x000fe20000000000 */
[----:B------:R-:W-:Y:S01]  /*eca0*/  @!P6 IMAD.MOV R69, RZ, RZ, -R69 ;  /* 0x000000ffff45e224 */ /* 0x000fe200078e0a45 */
[----:B------:R-:W-:Y:S01]  /*ecb0*/  ISETP.GE.AND P2, PT, R15, RZ, PT ;  /* 0x000000ff0f00720c */ /* 0x000fe20003f46270 */
[----:B------:R-:W-:Y:S01]  /*ecc0*/  IMAD.MOV.U32 R15, RZ, RZ, R17 ;  /* 0x000000ffff0f7224 */ /* 0x000fe200078e0011 */
[----:B------:R-:W-:Y:S01]  /*ecd0*/  ISETP.GT.U32.AND P6, PT, R7, R12, PT ;  /* 0x0000000c0700720c */ /* 0x000fe20003fc4070 */
[----:B------:R-:W-:Y:S01]  /*ece0*/  IMAD.HI.U32 R19, R11, R20, RZ ;  /* 0x000000140b137227 */ /* 0x000fe200078e00ff */
[----:B------:R-:W-:Y:S02]  /*ecf0*/  ISETP.GE.AND P5, PT, R21, RZ, PT ;  /* 0x000000ff1500720c */ /* 0x000fe40003fa6270 */
[----:B------:R-:W-:Y:S01]  /*ed00*/  LOP3.LUT R25, R10, 0x18, RZ, 0xfc, !PT ;  /* 0x000000180a197812 */ /* 0x000fe200078efcff */
[----:B------:R-:W-:-:S03]  /*ed10*/  IMAD.HI.U32 R17, R11, R15, RZ ;  /* 0x0000000f0b117227 */ /* 0x000fc600078e00ff */
[----:B------:R-:W-:Y:S01]  /*ed20*/  IABS R21, R25 ;  /* 0x0000001900157213 */ /* 0x000fe20000000000 */
[----:B------:R-:W-:Y:S02]  /*ed30*/  IMAD.MOV R18, RZ, RZ, -R17 ;  /* 0x000000ffff127224 */ /* 0x000fe400078e0a11 */
[----:B------:R-:W-:Y:S02]  /*ed40*/  IMAD.MOV R16, RZ, RZ, -R19 ;  /* 0x000000ffff107224 */ /* 0x000fe400078e0a13 */
[----:B------:R-:W-:Y:S02]  /*ed50*/  @!P4 IMAD.IADD R14, R14, 0x1, -R7 ;  /* 0x000000010e0ec824 */ /* 0x000fe400078e0a07 */
[C---:B------:R-:W-:Y:S02]  /*ed60*/  IMAD R18, R7.reuse, R18, R15 ;  /* 0x0000001207127224 */ /* 0x040fe400078e020f */
[----:B------:R-:W-:Y:S02]  /*ed70*/  IMAD R20, R7, R16, R20 ;  /* 0x0000001007147224 */ /* 0x000fe400078e0214 */
[----:B------:R-:W-:-:S02]  /*ed80*/  IMAD.MOV.U32 R67, RZ, RZ, R14 ;  /* 0x000000ffff437224 */ /* 0x000fc400078e000e */
[----:B------:R-:W-:Y:S02]  /*ed90*/  @!P6 IMAD.IADD R12, R12, 0x1, -R7 ;  /* 0x000000010c0ce824 */ /* 0x000fe400078e0a07 */
[----:B------:R-:W-:Y:S01]  /*eda0*/  IMAD.MOV.U32 R17, RZ, RZ, R21 ;  /* 0x000000ffff117224 */ /* 0x000fe200078e0015 */
[C---:B------:R-:W-:Y:S01]  /*edb0*/  ISETP.GT.U32.AND P4, PT, R7.reuse, R18, PT ;  /* 0x000000120700720c */ /* 0x040fe20003f84070 */
[----:B------:R-:W-:Y:S01]  /*edc0*/  @!P5 IMAD.MOV R67, RZ, RZ, -R67 ;  /* 0x000000ffff43d224 */ /* 0x000fe200078e0a43 */
[----:B------:R-:W-:Y:S01]  /*edd0*/  ISETP.GT.U32.AND P5, PT, R7, R20, PT ;  /* 0x000000140700720c */ /* 0x000fe20003fa4070 */
[----:B------:R-:W-:Y:S01]  /*ede0*/  IMAD.HI.U32 R15, R11, R17, RZ ;  /* 0x000000110b0f7227 */ /* 0x000fe200078e00ff */
[----:B------:R-:W-:Y:S01]  /*edf0*/  ISETP.GT.U32.AND P6, PT, R7, R12, PT ;  /* 0x0000000c0700720c */ /* 0x000fe20003fc4070 */
[----:B------:R-:W-:Y:S02]  /*ee00*/  STL [R1+0xc14], R2 ;  /* 0x000c140201007387 */ /* 0x000fe40000100800 */
[----:B------:R-:W-:-:S02]  /*ee10*/  IMAD.MOV R14, RZ, RZ, -R15 ;  /* 0x000000ffff0e7224 */ /* 0x000fc400078e0a0f */
[----:B------:R0:W-:Y:S01]  /*ee20*/  STL [R1+0xc80], R4 ;  /* 0x000c800401007387 */ /* 0x0001e20000100800 */
[----:B------:R-:W-:Y:S01]  /*ee30*/  LOP3.LUT R22, R10, 0x1a, RZ, 0xfc, !PT ;  /* 0x0000001a0a167812 */ /* 0x000fe200078efcff */
[C---:B------:R-:W-:Y:S02]  /*ee40*/  IMAD R17, R7.reuse, R14, R17 ;  /* 0x0000000e07117224 */ /* 0x040fe400078e0211 */
[--C-:B------:R-:W-:Y:S01]  /*ee50*/  @!P4 IMAD.IADD R18, R18, 0x1, -R7.reuse ;  /* 0x000000011212c824 */ /* 0x100fe200078e0a07 */
[----:B------:R-:W-:Y:S01]  /*ee60*/  IABS R16, R22 ;  /* 0x0000001600107213 */ /* 0x000fe20000000000 */
[--C-:B------:R-:W-:Y:S02]  /*ee70*/  @!P5 IMAD.IADD R20, R20, 0x1, -R7.reuse ;  /* 0x000000011414d824 */ /* 0x100fe400078e0a07 */
[----:B0-----:R-:W-:Y:S01]  /*ee80*/  IMAD.MOV.U32 R4, RZ, RZ, R26 ;  /* 0x000000ffff047224 */ /* 0x001fe200078e001a */
[----:B------:R-:W-:Y:S01]  /*ee90*/  LOP3.LUT R26, R10, 0x1c, RZ, 0xfc, !PT ;  /* 0x0000001c0a1a7812 */ /* 0x000fe200078efcff */
[----:B------:R-:W-:Y:S01]  /*eea0*/  @!P6 IMAD.IADD R12, R12, 0x1, -R7 ;  /* 0x000000010c0ce824 */ /* 0x000fe200078e0a07 */
[----:B------:R-:W-:-:S02]  /*eeb0*/  ISETP.GT.U32.AND P6, PT, R7, R17, PT ;  /* 0x000000110700720c */ /* 0x000fc40003fc4070 */
[----:B------:R-:W-:Y:S01]  /*eec0*/  IABS R19, R26 ;  /* 0x0000001a00137213 */ /* 0x000fe20000000000 */
[----:B------:R-:W-:Y:S01]  /*eed0*/  IMAD.HI.U32 R14, R11, R16, RZ ;  /* 0x000000100b0e7227 */ /* 0x000fe200078e00ff */
[C---:B------:R-:W-:Y:S02]  /*eee0*/  ISETP.GT.U32.AND P4, PT, R7.reuse, R18, PT ;  /* 0x000000120700720c */ /* 0x040fe40003f84070 */
[----:B------:R-:W-:Y:S01]  /*eef0*/  ISETP.GT.U32.AND P5, PT, R7, R20, PT ;  /* 0x000000140700720c */ /* 0x000fe20003fa4070 */
[----:B------:R-:W-:-:S04]  /*ef00*/  IMAD.HI.U32 R21, R11, R19, RZ ;  /* 0x000000130b157227 */ /* 0x000fc800078e00ff */
[----:B------:R-:W-:Y:S02]  /*ef10*/  IMAD.MOV R14, RZ, RZ, -R14 ;  /* 0x000000ffff0e7224 */ /* 0x000fe400078e0a0e */
[----:B------:R-:W-:Y:S01]  /*ef20*/  IMAD.MOV R21, RZ, RZ, -R21 ;  /* 0x000000ffff157224 */ /* 0x000fe200078e0a15 */
[C---:B------:R-:W-:Y:S01]  /*ef30*/  LOP3.LUT R24, R10.reuse, 0x1e, RZ, 0xfc, !PT ;  /* 0x0000001e0a187812 */ /* 0x040fe200078efcff */
[C---:B------:R-:W-:Y:S01]  /*ef40*/  IMAD R16, R7.reuse, R14, R16 ;  /* 0x0000000e07107224 */ /* 0x040fe200078e0210 */
[----:B------:R-:W-:Y:S01]  /*ef50*/  LOP3.LUT R23, R10, 0x20, RZ, 0xfc, !PT ;  /* 0x000000200a177812 */ /* 0x000fe200078efcff */
[----:B------:R-:W-:Y:S02]  /*ef60*/  IMAD R19, R7, R21, R19 ;  /* 0x0000001507137224 */ /* 0x000fe400078e0213 */
[----:B------:R-:W-:Y:S02]  /*ef70*/  IMAD.MOV.U32 R66, RZ, RZ, R12 ;  /* 0x000000ffff427224 */ /* 0x000fe400078e000c */
[--C-:B------:R-:W-:Y:S01]  /*ef80*/  @!P6 IMAD.IADD R17, R17, 0x1, -R7.reuse ;  /* 0x000000011111e824 */ /* 0x100fe200078e0a07 */
[----:B------:R0:W-:Y:S01]  /*ef90*/  STL [R1+0xc0c], R3 ;  /* 0x000c0c0301007387 */ /* 0x0001e20000100800 */
[--C-:B------:R-:W-:Y:S01]  /*efa0*/  @!P4 IMAD.IADD R18, R18, 0x1, -R7.reuse ;  /* 0x000000011212c824 */ /* 0x100fe200078e0a07 */
[----:B------:R-:W-:Y:S01]  /*efb0*/  IABS R15, R24 ;  /* 0x00000018000f7213 */ /* 0x000fe20000000000 */
[----:B------:R-:W-:Y:S01]  /*efc0*/  @!P5 IMAD.IADD R20, R20, 0x1, -R7 ;  /* 0x000000011414d824 */ /* 0x000fe200078e0a07 */
[C---:B------:R-:W-:Y:S01]  /*efd0*/  ISETP.GT.U32.AND P4, PT, R7.reuse, R16, PT ;  /* 0x000000100700720c */ /* 0x040fe20003f84070 */
[----:B------:R-:W-:Y:S01]  /*efe0*/  @!P3 IMAD.MOV R66, RZ, RZ, -R66 ;  /* 0x000000ffff42b224 */ /* 0x000fe200078e0a42 */
[----:B------:R-:W-:-:S02]  /*eff0*/  ISETP.GT.U32.AND P5, PT, R7, R19, PT ;  /* 0x000000130700720c */ /* 0x000fc40003fa4070 */
[----:B------:R-:W-:Y:S01]  /*f000*/  ISETP.GT.U32.AND P3, PT, R7, R17, PT ;  /* 0x000000110700720c */ /* 0x000fe20003f64070 */
[----:B0-----:R-:W-:Y:S01]  /*f010*/  IMAD.MOV.U32 R3, RZ, RZ, R27 ;  /* 0x000000ffff037224 */ /* 0x001fe200078e001b */
[----:B------:R-:W-:Y:S01]  /*f020*/  IABS R27, R23 ;  /* 0x00000017001b7213 */ /* 0x000fe20000000000 */
[----:B------:R-:W-:Y:S01]  /*f030*/  IMAD.HI.U32 R21, R11, R15, RZ ;  /* 0x0000000f0b157227 */ /* 0x000fe200078e00ff */
[----:B------:R-:W-:-:S03]  /*f040*/  ISETP.GE.AND P6, PT, R25, RZ, PT ;  /* 0x000000ff1900720c */ /* 0x000fc60003fc6270 */
[----:B------:R-:W-:Y:S02]  /*f050*/  IMAD.MOV.U32 R14, RZ, RZ, R27 ;  /* 0x000000ffff0e7224 */ /* 0x000fe400078e001b */
[----:B------:R-:W-:Y:S02]  /*f060*/  IMAD.MOV R12, RZ, RZ, -R21 ;  /* 0x000000ffff0c7224 */ /* 0x000fe400078e0a15 */
[----:B------:R-:W-:-:S04]  /*f070*/  IMAD.HI.U32 R27, R11, R14, RZ ;  /* 0x0000000e0b1b7227 */ /* 0x000fc800078e00ff */
[----:B------:R-:W-:Y:S02]  /*f080*/  IMAD.MOV R21, RZ, RZ, -R27 ;  /* 0x000000ffff157224 */ /* 0x000fe400078e0a1b */
[----:B------:R-:W-:Y:S02]  /*f090*/  @!P4 IMAD.IADD R16, R16, 0x1, -R7 ;  /* 0x000000011010c824 */ /* 0x000fe400078e0a07 */
[----:B------:R-:W-:Y:S02]  /*f0a0*/  IMAD R15, R7, R12, R15 ;  /* 0x0000000c070f7224 */ /* 0x000fe400078e020f */
[----:B------:R-:W-:Y:S02]  /*f0b0*/  IMAD.MOV.U32 R65, RZ, RZ, R18 ;  /* 0x000000ffff417224 */ /* 0x000fe400078e0012 */
[--C-:B------:R-:W-:Y:S02]  /*f0c0*/  @!P5 IMAD.IADD R19, R19, 0x1, -R7.reuse ;  /* 0x000000011313d824 */ /* 0x100fe400078e0a07 */
[----:B------:R-:W-:Y:S01]  /*f0d0*/  @!P3 IMAD.IADD R17, R17, 0x1, -R7 ;  /* 0x000000011111b824 */ /* 0x000fe200078e0a07 */
[----:B------:R-:W-:Y:S01]  /*f0e0*/  ISETP.GE.AND P4, PT, R22, RZ, PT ;  /* 0x000000ff1600720c */ /* 0x000fe20003f86270 */
[C---:B------:R-:W-:Y:S01]  /*f0f0*/  IMAD R14, R7.reuse, R21, R14 ;  /* 0x00000015070e7224 */ /* 0x040fe200078e020e */
[----:B------:R-:W-:Y:S01]  /*f100*/  LOP3.LUT R22, R10, 0x22, RZ, 0xfc, !PT ;  /* 0x000000220a167812 */ /* 0x000fe200078efcff */
[----:B------:R-:W-:Y:S01]  /*f110*/  @!P0 IMAD.MOV R65, RZ, RZ, -R65 ;  /* 0x000000ffff418224 */ /* 0x000fe200078e0a41 */
[C---:B------:R-:W-:Y:S01]  /*f120*/  ISETP.GT.U32.AND P5, PT, R7.reuse, R16, PT ;  /* 0x000000100700720c */ /* 0x040fe20003fa4070 */
[----:B------:R-:W-:Y:S01]  /*f130*/  IMAD.MOV.U32 R63, RZ, RZ, R17 ;  /* 0x000000ffff3f7224 */ /* 0x000fe200078e0011 */
[----:B------:R-:W-:-:S02]  /*f140*/  ISETP.GT.U32.AND P0, PT, R7, R19, PT ;  /* 0x000000130700720c */ /* 0x000fc40003f04070 */
[C---:B------:R-:W-:Y:S01]  /*f150*/  ISETP.GT.U32.AND P3, PT, R7.reuse, R15, PT ;  /* 0x0000000f0700720c */ /* 0x040fe20003f64070 */
[----:B------:R-:W-:Y:S01]  /*f160*/  IMAD.MOV.U32 R64, RZ, RZ, R20 ;  /* 0x000000ffff407224 */ /* 0x000fe200078e0014 */
[----:B------:R-:W-:Y:S01]  /*f170*/  IABS R12, R22 ;  /* 0x00000016000c7213 */ /* 0x000fe20000000000 */
[----:B------:R-:W-:Y:S01]  /*f180*/  @!P6 IMAD.MOV R63, RZ, RZ, -R63 ;  /* 0x000000ffff3fe224 */ /* 0x000fe200078e0a3f */
[----:B------:R-:W-:Y:S01]  /*f190*/  ISETP.GT.U32.AND P6, PT, R7, R14, PT ;  /* 0x0000000e0700720c */ /* 0x000fe20003fc4070 */
[----:B------:R-:W-:Y:S01]  /*f1a0*/  @!P2 IMAD.MOV R64, RZ, RZ, -R64 ;  /* 0x000000ffff40a224 */ /* 0x000fe200078e0a40 */
[----:B------:R-:W-:Y:S01]  /*f1b0*/  ISETP.GE.AND P2, PT, R26, RZ, PT ;  /* 0x000000ff1a00720c */ /* 0x000fe20003f46270 */
[----:B------:R-:W-:-:S04]  /*f1c0*/  IMAD.HI.U32 R18, R11, R12, RZ ;  /* 0x0000000c0b127227 */ /* 0x000fc800078e00ff */
[--C-:B------:R-:W-:Y:S02]  /*f1d0*/  @!P5 IMAD.IADD R16, R16, 0x1, -R7.reuse ;  /* 0x000000011010d824 */ /* 0x100fe400078e0a07 */
[--C-:B------:R-:W-:Y:S02]  /*f1e0*/  @!P0 IMAD.IADD R19, R19, 0x1, -R7.reuse ;  /* 0x0000000113138824 */ /* 0x100fe400078e0a07 */
[----:B------:R-:W-:Y:S02]  /*f1f0*/  IMAD.MOV R18, RZ, RZ, -R18 ;  /* 0x000000ffff127224 */ /* 0x000fe400078e0a12 */
[----:B------:R-:W-:Y:S01]  /*f200*/  @!P3 IMAD.IADD R15, R15, 0x1, -R7 ;  /* 0x000000010f0fb824 */ /* 0x000fe200078e0a07 */
[----:B------:R-:W-:Y:S01]  /*f210*/  LOP3.LUT R21, R10, 0x24, RZ, 0xfc, !PT ;  /* 0x000000240a157812 */ /* 0x000fe200078efcff */
[----:B------:R-:W-:Y:S02]  /*f220*/  IMAD.MOV.U32 R62, RZ, RZ, R16 ;  /* 0x000000ffff3e7224 */ /* 0x000fe400078e0010 */
[----:B------:R-:W-:-:S02]  /*f230*/  IMAD R12, R7, R18, R12 ;  /* 0x00000012070c7224 */ /* 0x000fc400078e020c */
[----:B------:R-:W-:Y:S01]  /*f240*/  @!P6 IMAD.IADD R14, R14, 0x1, -R7 ;  /* 0x000000010e0ee824 */ /* 0x000fe200078e0a07 */
[C---:B------:R-:W-:Y:S01]  /*f250*/  ISETP.GT.U32.AND P6, PT, R7.reuse, R15, PT ;  /* 0x0000000f0700720c */ /* 0x040fe20003fc4070 */
[----:B------:R-:W-:Y:S01]  /*f260*/  IMAD.MOV.U32 R61, RZ, RZ, R19 ;  /* 0x000000ffff3d7224 */ /* 0x000fe200078e0013 */
[----:B------:R-:W-:Y:S01]  /*f270*/  IABS R17, R21 ;  /* 0x0000001500117213 */ /* 0x000fe20000000000 */
[----:B------:R-:W-:Y:S01]  /*f280*/  @!P4 IMAD.MOV R62, RZ, RZ, -R62 ;  /* 0x000000ffff3ec224 */ /* 0x000fe200078e0a3e */
[C---:B------:R-:W-:Y:S01]  /*f290*/  ISETP.GT.U32.AND P4, PT, R7.reuse, R14, PT ;  /* 0x0000000e0700720c */ /* 0x040fe20003f84070 */
[----:B------:R-:W-:Y:S01]  /*f2a0*/  @!P2 IMAD.MOV R61, RZ, RZ, -R61 ;  /* 0x000000ffff3da224 */ /* 0x000fe200078e0a3d */
[----:B------:R-:W-:Y:S01]  /*f2b0*/  ISETP.GT.U32.AND P2, PT, R7, R12, PT ;  /* 0x0000000c0700720c */ /* 0x000fe20003f44070 */
[----:B------:R-:W-:Y:S01]  /*f2c0*/  IMAD.HI.U32 R16, R11, R17, RZ ;  /* 0x000000110b107227 */ /* 0x000fe200078e00ff */
[----:B------:R-:W-:Y:S02]  /*f2d0*/  ISETP.GE.AND P5, PT, R24, RZ, PT ;  /* 0x000000ff1800720c */ /* 0x000fe40003fa6270 */
[----:B------:R-:W-:Y:S01]  /*f2e0*/  LOP3.LUT R20, R10, 0x26, RZ, 0xfc, !PT ;  /* 0x000000260a147812 */ /* 0x000fe200078efcff */
[----:B------:R-:W-:Y:S01]  /*f2f0*/  IMAD.MOV R19, RZ, RZ, -R16 ;  /* 0x000000ffff137224 */ /* 0x000fe200078e0a10 */
[----:B------:R-:W-:Y:S01]  /*f300*/  ISETP.GE.AND P3, PT, R22, RZ, PT ;  /* 0x000000ff1600720c */ /* 0x000fe20003f66270 */
[----:B------:R-:W-:Y:S01]  /*f310*/  @!P6 IMAD.IADD R15, R15, 0x1, -R7 ;  /* 0x000000010f0fe824 */ /* 0x000fe200078e0a07 */
[----:B------:R-:W-:-:S02]  /*f320*/  LOP3.LUT R22, R10, 0x28, RZ, 0xfc, !PT ;  /* 0x000000280a167812 */ /* 0x000fc400078efcff */
[----:B------:R-:W-:Y:S01]  /*f330*/  IABS R18, R20 ;  /* 0x0000001400127213 */ /* 0x000fe20000000000 */
[----:B------:R-:W-:Y:S01]  /*f340*/  IMAD R19, R7, R19, R17 ;  /* 0x0000001307137224 */ /* 0x000fe200078e0211 */
[----:B------:R-:W-:Y:S01]  /*f350*/  ISETP.GE.AND P0, PT, R23, RZ, PT ;  /* 0x000000ff1700720c */ /* 0x000fe20003f06270 */
[--C-:B------:R-:W-:Y:S01]  /*f360*/  @!P4 IMAD.IADD R14, R14, 0x1, -R7.reuse ;  /* 0x000000010e0ec824 */ /* 0x100fe200078e0a07 */
[----:B------:R-:W-:Y:S01]  /*f370*/  IABS R17, R22 ;  /* 0x0000001600117213 */ /* 0x000fe20000000000 */
[----:B------:R-:W-:Y:S01]  /*f380*/  @!P2 IMAD.IADD R12, R12, 0x1, -R7 ;  /* 0x000000010c0ca824 */ /* 0x000fe200078e0a07 */
[----:B------:R-:W-:Y:S01]  /*f390*/  ISETP.GE.AND P4, PT, R21, RZ, PT ;  /* 0x000000ff1500720c */ /* 0x000fe20003f86270 */
[----:B------:R-:W-:Y:S02]  /*f3a0*/  IMAD.MOV.U32 R60, RZ, RZ, R15 ;  /* 0x000000ffff3c7224 */ /* 0x000fe400078e000f */
[----:B------:R-:W-:Y:S01]  /*f3b0*/  IMAD.HI.U32 R21, R11, R18, RZ ;  /* 0x000000120b157227 */ /* 0x000fe200078e00ff */
[----:B------:R-:W-:-:S03]  /*f3c0*/  ISETP.GE.AND P2, PT, R20, RZ, PT ;  /* 0x000000ff1400720c */ /* 0x000fc60003f46270 */
[----:B------:R-:W-:Y:S01]  /*f3d0*/  @!P5 IMAD.MOV R60, RZ, RZ, -R60 ;  /* 0x000000ffff3cd224 */ /* 0x000fe200078e0a3c */
[----:B------:R-:W-:Y:S01]  /*f3e0*/  ISETP.GT.U32.AND P5, PT, R7, R12, PT ;  /* 0x0000000c0700720c */ /* 0x000fe20003fa4070 */
[----:B------:R-:W-:-:S04]  /*f3f0*/  IMAD.HI.U32 R20, R11, R17, RZ ;  /* 0x000000110b147227 */ /* 0x000fc800078e00ff */
[----:B------:R-:W-:Y:S01]  /*f400*/  IMAD.MOV R15, RZ, RZ, -R21 ;  /* 0x000000ffff0f7224 */ /* 0x000fe200078e0a15 */
[C---:B------:R-:W-:Y:S01]  /*f410*/  ISETP.GT.U32.AND P6, PT, R7.reuse, R19, PT ;  /* 0x000000130700720c */ /* 0x040fe20003fc4070 */
[----:B------:R-:W-:Y:S02]  /*f420*/  IMAD.MOV R20, RZ, RZ, -R20 ;  /* 0x000000ffff147224 */ /* 0x000fe400078e0a14 */
[C---:B------:R-:W-:Y:S02]  /*f430*/  IMAD R18, R7.reuse, R15, R18 ;  /* 0x0000000f07127224 */ /* 0x040fe400078e0212 */
[----:B------:R-:W-:Y:S02]  /*f440*/  IMAD.MOV.U32 R59, RZ, RZ, R14 ;  /* 0x000000ffff3b7224 */ /* 0x000fe400078e000e */
[C---:B------:R-:W-:Y:S02]  /*f450*/  IMAD R17, R7.reuse, R20, R17 ;  /* 0x0000001407117224 */ /* 0x040fe400078e0211 */
[----:B------:R-:W-:Y:S01]  /*f460*/  @!P0 IMAD.MOV R59, RZ, RZ, -R59 ;  /* 0x000000ffff3b8224 */ /* 0x000fe200078e0a3b */
[C---:B------:R-:W-:Y:S01]  /*f470*/  ISETP.GT.U32.AND P0, PT, R7.reuse, R18, PT ;  /* 0x000000120700720c */ /* 0x040fe20003f04070 */
[----:B------:R-:W-:Y:S01]  /*f480*/  @!P5 IMAD.IADD R12, R12, 0x1, -R7 ;  /* 0x000000010c0cd824 */ /* 0x000fe200078e0a07 */
[----:B------:R-:W-:-:S02]  /*f490*/  ISETP.GT.U32.AND P5, PT, R7, R17, PT ;  /* 0x000000110700720c */ /* 0x000fc40003fa4070 */
[C---:B------:R-:W-:Y:S01]  /*f4a0*/  LOP3.LUT R27, R10.reuse, 0x2a, RZ, 0xfc, !PT ;  /* 0x0000002a0a1b7812 */ /* 0x040fe200078efcff */
[--C-:B------:R-:W-:Y:S01]  /*f4b0*/  @!P6 IMAD.IADD R19, R19, 0x1, -R7.reuse ;  /* 0x000000011313e824 */ /* 0x100fe200078e0a07 */
[----:B------:R-:W-:Y:S02]  /*f4c0*/  LOP3.LUT R24, R10, 0x2c, RZ, 0xfc, !PT ;  /* 0x0000002c0a187812 */ /* 0x000fe400078efcff */
[----:B------:R-:W-:Y:S02]  /*f4d0*/  IABS R16, R27 ;  /* 0x0000001b00107213 */ /* 0x000fe40000000000 */
[----:B------:R-:W-:Y:S02]  /*f4e0*/  ISETP.GT.U32.AND P6, PT, R7, R19, PT ;  /* 0x000000130700720c */ /* 0x000fe40003fc4070 */
[----:B------:R-:W-:Y:S01]  /*f4f0*/  IABS R15, R24 ;  /* 0x00000018000f7213 */ /* 0x000fe20000000000 */
[----:B------:R-:W-:Y:S02]  /*f500*/  @!P0 IMAD.IADD R18, R18, 0x1, -R7 ;  /* 0x0000000112128824 */ /* 0x000fe400078e0a07 */
[----:B------:R-:W-:-:S04]  /*f510*/  IMAD.HI.U32 R23, R11, R16, RZ ;  /* 0x000000100b177227 */ /* 0x000fc800078e00ff */
[----:B------:R-:W-:Y:S01]  /*f520*/  @!P5 IMAD.IADD R17, R17, 0x1, -R7 ;  /* 0x000000011111d824 */ /* 0x000fe200078e0a07 */
[----:B------:R-:W-:Y:S01]  /*f530*/  ISETP.GT.U32.AND P5, PT, R7, R18, PT ;  /* 0x000000120700720c */ /* 0x000fe20003fa4070 */
[----:B------:R-:W-:Y:S02]  /*f540*/  IMAD.MOV R14, RZ, RZ, -R23 ;  /* 0x000000ffff0e7224 */ /* 0x000fe400078e0a17 */
[----:B------:R-:W-:Y:S01]  /*f550*/  IMAD.HI.U32 R20, R11, R15, RZ ;  /* 0x0000000f0b147227 */ /* 0x000fe200078e00ff */
[----:B--2---:R0:W-:Y:S03]  /*f560*/  STL [R1+0x48], R8 ;  /* 0x0000480801007387 */ /* 0x0041e60000100800 */
[----:B------:R-:W-:Y:S01]  /*f570*/  IMAD.MOV.U32 R2, RZ, RZ, R28 ;  /* 0x000000ffff027224 */ /* 0x000fe200078e001c */
[----:B------:R-:W-:Y:S01]  /*f580*/  LOP3.LUT R28, R10, 0x2e, RZ, 0xfc, !PT ;  /* 0x0000002e0a1c7812 */ /* 0x000fe200078efcff */
[----:B------:R-:W-:-:S02]  /*f590*/  IMAD R16, R7, R14, R16 ;  /* 0x0000000e07107224 */ /* 0x000fc400078e0210 */
[----:B------:R-:W-:Y:S02]  /*f5a0*/  IMAD.MOV R20, RZ, RZ, -R20 ;  /* 0x000000ffff147224 */ /* 0x000fe400078e0a14 */
[----:B0-----:R-:W-:Y:S01]  /*f5b0*/  IMAD.MOV.U32 R8, RZ, RZ, R29 ;  /* 0x000000ffff087224 */ /* 0x001fe200078e001d */
[----:B------:R-:W-:Y:S01]  /*f5c0*/  LOP3.LUT R29, R10, 0x30, RZ, 0xfc, !PT ;  /* 0x000000300a1d7812 */ /* 0x000fe200078efcff */
[----:B------:R-:W-:Y:S01]  /*f5d0*/  @!P6 IMAD.IADD R19, R19, 0x1, -R7 ;  /* 0x000000011313e824 */ /* 0x000fe200078e0a07 */
[----:B------:R-:W-:Y:S01]  /*f5e0*/  IABS R14, R28 ;  /* 0x0000001c000e7213 */ /* 0x000fe20000000000 */
[C---:B------:R-:W-:Y:S01]  /*f5f0*/  IMAD R15, R7.reuse, R20, R15 ;  /* 0x00000014070f7224 */ /* 0x040fe200078e020f */
[C---:B------:R-:W-:Y:S01]  /*f600*/  ISETP.GT.U32.AND P6, PT, R7.reuse, R16, PT ;  /* 0x000000100700720c */ /* 0x040fe20003fc4070 */
[----:B------:R-:W-:Y:S01]  /*f610*/  IMAD.MOV.U32 R58, RZ, RZ, R12 ;  /* 0x000000ffff3a7224 */ /* 0x000fe200078e000c */
[----:B------:R-:W-:Y:S02]  /*f620*/  ISETP.GE.AND P0, PT, R22, RZ, PT ;  /* 0x000000ff1600720c */ /* 0x000fe40003f06270 */
[----:B------:R-:W-:Y:S01]  /*f630*/  IABS R22, R29 ;  /* 0x0000001d00167213 */ /* 0x000fe20000000000 */
[----:B------:R-:W-:Y:S01]  /*f640*/  @!P5 IMAD.IADD R18, R18, 0x1, -R7 ;  /* 0x000000011212d824 */ /* 0x000fe200078e0a07 */
[----:B------:R-:W-:Y:S01]  /*f650*/  ISETP.GT.U32.AND P5, PT, R7, R15, PT ;  /* 0x0000000f0700720c */ /* 0x000fe20003fa4070 */
[----:B------:R-:W-:-:S04]  /*f660*/  IMAD.HI.U32 R21, R11, R14, RZ ;  /* 0x0000000e0b157227 */ /* 0x000fc800078e00ff */
[----:B------:R-:W-:Y:S01]  /*f670*/  @!P3 IMAD.MOV R58, RZ, RZ, -R58 ;  /* 0x000000ffff3ab224 */ /* 0x000fe200078e0a3a */
[----:B------:R-:W-:Y:S01]  /*f680*/  ISETP.GT.U32.AND P3, PT, R7, R17, PT ;  /* 0x000000110700720c */ /* 0x000fe20003f64070 */
[----:B------:R-:W-:Y:S01]  /*f690*/  IMAD.MOV.U32 R12, RZ, RZ, R22 ;  /* 0x000000ffff0c7224 */ /* 0x000fe200078e0016 */
[C---:B------:R-:W-:Y:S01]  /*f6a0*/  LOP3.LUT R26, R10.reuse, 0x32, RZ, 0xfc, !PT ;  /* 0x000000320a1a7812 */ /* 0x040fe200078efcff */
[----:B------:R-:W-:Y:S02]  /*f6b0*/  IMAD.MOV R21, RZ, RZ, -R21 ;  /* 0x000000ffff157224 */ /* 0x000fe400078e0a15 */
[----:B------:R-:W-:Y:S01]  /*f6c0*/  IMAD.HI.U32 R22, R11, R12, RZ ;  /* 0x0000000c0b167227 */ /* 0x000fe200078e00ff */
[----:B------:R-:W-:-:S03]  /*f6d0*/  LOP3.LUT R25, R10, 0x34, RZ, 0xfc, !PT ;  /* 0x000000340a197812 */ /* 0x000fc600078efcff */
[--C-:B------:R-:W-:Y:S02]  /*f6e0*/  @!P6 IMAD.IADD R16, R16, 0x1, -R7.reuse ;  /* 0x000000011010e824 */ /* 0x100fe400078e0a07 */
[C---:B------:R-:W-:Y:S01]  /*f6f0*/  IMAD R14, R7.reuse, R21, R14 ;  /* 0x00000015070e7224 */ /* 0x040fe200078e020e */
[----:B------:R-:W-:Y:S01]  /*f700*/  IABS R21, R26 ;  /* 0x0000001a00157213 */ /* 0x000fe20000000000 */
[----:B------:R-:W-:Y:S01]  /*f710*/  IMAD.MOV R22, RZ, RZ, -R22 ;  /* 0x000000ffff167224 */ /* 0x000fe200078e0a16 */
[----:B------:R-:W-:Y:S01]  /*f720*/  ISETP.GT.U32.AND P6, PT, R7, R16, PT ;  /* 0x000000100700720c */ /* 0x000fe20003fc4070 */
[----:B------:R-:W-:Y:S01]  /*f730*/  @!P5 IMAD.IADD R15, R15, 0x1, -R7 ;  /* 0x000000010f0fd824 */ /* 0x000fe200078e0a07 */
[----:B------:R-:W-:Y:S01]  /*f740*/  IABS R20, R25 ;  /* 0x0000001900147213 */ /* 0x000fe20000000000 */
[----:B------:R-:W-:Y:S02]  /*f750*/  IMAD.MOV.U32 R57, RZ, RZ, R19 ;  /* 0x000000ffff397224 */ /* 0x000fe400078e0013 */
[----:B------:R-:W-:-:S02]  /*f760*/  IMAD R12, R7, R22, R12 ;  /* 0x00000016070c7224 */ /* 0x000fc400078e020c */
[----:B------:R-:W-:Y:S01]  /*f770*/  @!P3 IMAD.IADD R17, R17, 0x1, -R7 ;  /* 0x000000011111b824 */ /* 0x000fe200078e0a07 */
[----:B------:R-:W-:Y:S01]  /*f780*/  ISETP.GT.U32.AND P3, PT, R7, R14, PT ;  /* 0x0000000e0700720c */ /* 0x000fe20003f64070 */
[----:B------:R-:W-:-:S04]  /*f790*/  IMAD.HI.U32 R22, R11, R21, RZ ;  /* 0x000000150b167227 */ /* 0x000fc800078e00ff */
[----:B------:R-:W-:Y:S01]  /*f7a0*/  @!P4 IMAD.MOV R57, RZ, RZ, -R57 ;  /* 0x000000ffff39c224 */ /* 0x000fe200078e0a39 */
[----:B------:R-:W-:Y:S01]  /*f7b0*/  ISETP.GT.U32.AND P4, PT, R7, R15, PT ;  /* 0x0000000f0700720c */ /* 0x000fe20003f84070 */
[----:B------:R-:W-:-:S04]  /*f7c0*/  IMAD.HI.U32 R23, R11, R20, RZ ;  /* 0x000000140b177227 */ /* 0x000fc800078e00ff */
[----:B------:R-:W-:Y:S02]  /*f7d0*/  IMAD.MOV R22, RZ, RZ, -R22 ;  /* 0x000000ffff167224 */ /* 0x000fe400078e0a16 */
[----:B------:R-:W-:Y:S02]  /*f7e0*/  IMAD.MOV R23, RZ, RZ, -R23 ;  /* 0x000000ffff177224 */ /* 0x000fe400078e0a17 */
[----:B------:R-:W-:Y:S02]  /*f7f0*/  IMAD R21, R7, R22, R21 ;  /* 0x0000001607157224 */ /* 0x000fe400078e0215 */
[----:B------:R-:W-:Y:S02]  /*f800*/  IMAD.MOV.U32 R55, RZ, RZ, R17 ;  /* 0x000000ffff377224 */ /* 0x000fe400078e0011 */
[----:B------:R-:W-:Y:S01]  /*f810*/  @!P6 IMAD.IADD R16, R16, 0x1, -R7 ;  /* 0x000000011010e824 */ /* 0x000fe200078e0a07 */
[----:B------:R-:W-:Y:S01]  /*f820*/  ISETP.GE.AND P6, PT, R27, RZ, PT ;  /* 0x000000ff1b00720c */ /* 0x000fe20003fc6270 */
[----:B------:R-:W-:-:S02]  /*f830*/  IMAD R20, R7, R23, R20 ;  /* 0x0000001707147224 */ /* 0x000fc400078e0214 */
[----:B------:R-:W-:Y:S01]  /*f840*/  @!P0 IMAD.MOV R55, RZ, RZ, -R55 ;  /* 0x000000ffff378224 */ /* 0x000fe200078e0a37 */
[----:B------:R-:W-:Y:S01]  /*f850*/  ISETP.GT.U32.AND P0, PT, R7, R21, PT ;  /* 0x000000150700720c */ /* 0x000fe20003f04070 */
[--C-:B------:R-:W-:Y:S01]  /*f860*/  @!P3 IMAD.IADD R14, R14, 0x1, -R7.reuse ;  /* 0x000000010e0eb824 */ /* 0x100fe200078e0a07 */
[----:B------:R-:W-:Y:S01]  /*f870*/  LOP3.LUT R27, R10, 0x36, RZ, 0xfc, !PT ;  /* 0x000000360a1b7812 */ /* 0x000fe200078efcff */
[----:B------:R-:W-:Y:S02]  /*f880*/  IMAD.MOV.U32 R56, RZ, RZ, R18 ;  /* 0x000000ffff387224 */ /* 0x000fe400078e0012 */
[----:B------:R-:W-:Y:S01]  /*f890*/  @!P4 IMAD.IADD R15, R15, 0x1, -R7 ;  /* 0x000000010f0fc824 */ /* 0x000fe200078e0a07 */
[C---:B------:R-:W-:Y:S01]  /*f8a0*/  ISETP.GT.U32.AND P4, PT, R7.reuse, R20, PT ;  /* 0x000000140700720c */ /* 0x040fe20003f84070 */
[----:B------:R-:W-:Y:S01]  /*f8b0*/  @!P2 IMAD.MOV R56, RZ, RZ, -R56 ;  /* 0x000000ffff38a224 */ /* 0x000fe200078e0a38 */
[----:B------:R-:W-:Y:S02]  /*f8c0*/  ISETP.GT.U32.AND P5, PT, R7, R12, PT ;  /* 0x0000000c0700720c */ /* 0x000fe40003fa4070 */
[----:B------:R-:W-:-:S02]  /*f8d0*/  ISETP.GE.AND P3, PT, R24, RZ, PT ;  /* 0x000000ff1800720c */ /* 0x000fc40003f66270 */
[----:B------:R-:W-:Y:S02]  /*f8e0*/  LOP3.LUT R24, R10, 0x38, RZ, 0xfc, !PT ;  /* 0x000000380a187812 */ /* 0x000fe400078efcff */
[----:B------:R-:W-:Y:S02]  /*f8f0*/  IABS R22, R27 ;  /* 0x0000001b00167213 */ /* 0x000fe40000000000 */
[----:B------:R-:W-:Y:S01]  /*f900*/  ISETP.GT.U32.AND P2, PT, R7, R14, PT ;  /* 0x0000000e0700720c */ /* 0x000fe20003f44070 */
[----:B------:R-:W-:Y:S01]  /*f910*/  IMAD.MOV.U32 R54, RZ, RZ, R16 ;  /* 0x000000ffff367224 */ /* 0x000fe200078e0010 */
[----:B------:R-:W-:Y:S01]  /*f920*/  IABS R23, R24 ;  /* 0x0000001800177213 */ /* 0x000fe20000000000 */
[----:B------:R-:W-:Y:S02]  /*f930*/  IMAD.MOV.U32 R19, RZ, RZ, R22 ;  /* 0x000000ffff137224 */ /* 0x000fe400078e0016 */
[----:B------:R-:W-:Y:S01]  /*f940*/  @!P6 IMAD.MOV R54, RZ, RZ, -R54 ;  /* 0x000000ffff36e224 */ /* 0x000fe200078e0a36 */
[----:B------:R-:W-:Y:S01]  /*f950*/  ISETP.GE.AND P6, PT, R28, RZ, PT ;  /* 0x000000ff1c00720c */ /* 0x000fe20003fc6270 */
[----:B------:R-:W-:-:S02]  /*f960*/  @!P0 IMAD.IADD R21, R21, 0x1, -R7 ;  /* 0x0000000115158824 */ /* 0x000fc400078e0a07 */
[----:B------:R-:W-:Y:S02]  /*f970*/  IMAD.MOV.U32 R16, RZ, RZ, R23 ;  /* 0x000000ffff107224 */ /* 0x000fe400078e0017 */
[----:B------:R-:W-:-:S04]  /*f980*/  IMAD.HI.U32 R17, R11, R19, RZ ;  /* 0x000000130b117227 */ /* 0x000fc800078e00ff */
[--C-:B------:R-:W-:Y:S01]  /*f990*/  @!P4 IMAD.IADD R20, R20, 0x1, -R7.reuse ;  /* 0x000000011414c824 */ /* 0x100fe200078e0a07 */
[----:B------:R-:W-:Y:S01]  /*f9a0*/  ISETP.GT.U32.AND P4, PT, R7, R21, PT ;  /* 0x000000150700720c */ /* 0x000fe20003f84070 */
[----:B------:R-:W-:Y:S02]  /*f9b0*/  @!P5 IMAD.IADD R12, R12, 0x1, -R7 ;  /* 0x000000010c0cd824 */ /* 0x000fe400078e0a07 */
[----:B------:R-:W-:-:S04]  /*f9c0*/  IMAD.HI.U32 R18, R11, R16, RZ ;  /* 0x000000100b127227 */ /* 0x000fc800078e00ff */
[----:B------:R-:W-:Y:S02]  /*f9d0*/  @!P2 IMAD.IADD R14, R14, 0x1, -R7 ;  /* 0x000000010e0ea824 */ /* 0x000fe400078e0a07 */
[----:B------:R-:W-:Y:S01]  /*f9e0*/  IMAD.MOV R17, RZ, RZ, -R17 ;  /* 0x000000ffff117224 */ /* 0x000fe200078e0a11 */
[C---:B------:R-:W-:Y:S01]  /*f9f0*/  ISETP.GT.U32.AND P5, PT, R7.reuse, R12, PT ;  /* 0x0000000c0700720c */ /* 0x040fe20003fa4070 */
[----:B------:R-:W-:Y:S02]  /*fa00*/  IMAD.MOV R18, RZ, RZ, -R18 ;  /* 0x000000ffff127224 */ /* 0x000fe400078e0a12 */
[C---:B------:R-:W-:Y:S02]  /*fa10*/  IMAD R17, R7.reuse, R17, R19 ;  /* 0x0000001107117224 */ /* 0x040fe400078e0213 */
[----:B------:R-:W-:Y:S02]  /*fa20*/  IMAD.MOV.U32 R52, RZ, RZ, R14 ;  /* 0x000000ffff347224 */ /* 0x000fe400078e000e */
[----:B------:R-:W-:-:S02]  /*fa30*/  IMAD R16, R7, R18, R16 ;  /* 0x0000001207107224 */ /* 0x000fc400078e0210 */
[----:B------:R-:W-:Y:S01]  /*fa40*/  @!P6 IMAD.MOV R52, RZ, RZ, -R52 ;  /* 0x000000ffff34e224 */ /* 0x000fe200078e0a34 */
[----:B------:R-:W-:Y:S01]  /*fa50*/  ISETP.GT.U32.AND P6, PT, R7, R17, PT ;  /* 0x000000110700720c */ /* 0x000fe20003fc4070 */
[----:B------:R-:W-:Y:S01]  /*fa60*/  @!P4 IMAD.IADD R21, R21, 0x1, -R7 ;  /* 0x000000011515c824 */ /* 0x000fe200078e0a07 */
[----:B------:R-:W-:Y:S02]  /*fa70*/  LOP3.LUT R23, R10, 0x3a, RZ, 0xfc, !PT ;  /* 0x0000003a0a177812 */ /* 0x000fe400078efcff */
[----:B------:R-:W-:Y:S01]  /*fa80*/  ISETP.GT.U32.AND P4, PT, R7, R16, PT ;  /* 0x000000100700720c */ /* 0x000fe20003f84070 */
[----:B------:R-:W-:Y:S01]  /*fa90*/  IMAD.MOV.U32 R53, RZ, RZ, R15 ;  /* 0x000000ffff357224 */ /* 0x000fe200078e000f */
[----:B------:R-:W-:Y:S01]  /*faa0*/  IABS R15, R23 ;  /* 0x00000017000f7213 */ /* 0x000fe20000000000 */
[----:B------:R-:W-:Y:S01]  /*fab0*/  @!P5 IMAD.IADD R12, R12, 0x1, -R7 ;  /* 0x000000010c0cd824 */ /* 0x000fe200078e0a07 */
[----:B------:R-:W-:Y:S01]  /*fac0*/  ISETP.GE.AND P2, PT, R29, RZ, PT ;  /* 0x000000ff1d00720c */ /* 0x000fe20003f46270 */
[----:B------:R-:W-:Y:S01]  /*fad0*/  @!P3 IMAD.MOV R53, RZ, RZ, -R53 ;  /* 0x000000ffff35b224 */ /* 0x000fe200078e0a35 */
[----:B------:R-:W-:Y:S01]  /*fae0*/  ISETP.GT.U32.AND P3, PT, R7, R20, PT ;  /* 0x000000140700720c */ /* 0x000fe20003f64070 */
[----:B------:R-:W-:Y:S01]  /*faf0*/  IMAD.MOV.U32 R51, RZ, RZ, R12 ;  /* 0x000000ffff337224 */ /* 0x000fe200078e000c */
[----:B------:R-:W-:Y:S01]  /*fb00*/  LOP3.LUT R19, R10, 0x3c, RZ, 0xfc, !PT ;  /* 0x0000003c0a137812 */ /* 0x000fe200078efcff */
[----:B------:R-:W-:-:S04]  /*fb10*/  IMAD.HI.U32 R12, R11, R15, RZ ;  /* 0x0000000f0b0c7227 */ /* 0x000fc800078e00ff */
[--C-:B------:R-:W-:Y:S01]  /*fb20*/  @!P6 IMAD.IADD R17, R17, 0x1, -R7.reuse ;  /* 0x000000011111e824 */ /* 0x100fe200078e0a07 */
[----:B------:R-:W-:Y:S01]  /*fb30*/  IABS R14, R19 ;  /* 0x00000013000e7213 */ /* 0x000fe20000000000 */
[----:B------:R-:W-:Y:S01]  /*fb40*/  IMAD.MOV R12, RZ, RZ, -R12 ;  /* 0x000000ffff0c7224 */ /* 0x000fe200078e0a0c */
[----:B------:R-:W-:Y:S01]  /*fb50*/  LOP3.LUT R22, R10, 0x3e, RZ, 0xfc, !PT ;  /* 0x0000003e0a167812 */ /* 0x000fe200078efcff */
[----:B------:R-:W-:Y:S01]  /*fb60*/  @!P4 IMAD.IADD R16, R16, 0x1, -R7 ;  /* 0x000000011010c824 */ /* 0x000fe200078e0a07 */
[C---:B------:R-:W-:Y:S01]  /*fb70*/  ISETP.GT.U32.AND P4, PT, R7.reuse, R17, PT ;  /* 0x000000110700720c */ /* 0x040fe20003f84070 */
[----:B------:R-:W-:Y:S01]  /*fb80*/  IMAD R15, R7, R12, R15 ;  /* 0x0000000c070f7224 */ /* 0x000fe200078e020f */
[----:B------:R-:W-:Y:S01]  /*fb90*/  IABS R12, R22 ;  /* 0x00000016000c7213 */ /* 0x000fe20000000000 */
[----:B------:R-:W-:Y:S01]  /*fba0*/  IMAD.HI.U32 R18, R11, R14, RZ ;  /* 0x0000000e0b127227 */ /* 0x000fe200078e00ff */
[----:B------:R-:W-:-:S03]  /*fbb0*/  ISETP.GE.AND P5, PT, R26, RZ, PT ;  /* 0x000000ff1a00720c */ /* 0x000fc60003fa6270 */
[----:B------:R-:W-:Y:S01]  /*fbc0*/  @!P2 IMAD.MOV R51, RZ, RZ, -R51 ;  /* 0x000000ffff33a224 */ /* 0x000fe200078e0a33 */
[----:B------:R-:W-:Y:S01]  /*fbd0*/  ISETP.GE.AND P2, PT, R27, RZ, PT ;  /* 0x000000ff1b00720c */ /* 0x000fe20003f46270 */
[----:B------:R-:W-:Y:S01]  /*fbe0*/  @!P3 IMAD.IADD R20, R20, 0x1, -R7 ;  /* 0x000000011414b824 */ /* 0x000fe200078e0a07 */
[----:B------:R-:W-:Y:S01]  /*fbf0*/  ISETP.GE.AND P3, PT, R24, RZ, PT ;  /* 0x000000ff1800720c */ /* 0x000fe20003f66270 */
[----:B------:R-:W-:Y:S02]  /*fc00*/  IMAD.MOV R18, RZ, RZ, -R18 ;  /* 0x000000ffff127224 */ /* 0x000fe400078e0a12 */
[----:B------:R-:W-:Y:S01]  /*fc10*/  IMAD.HI.U32 R24, R11, R12, RZ ;  /* 0x0000000c0b187227 */ /* 0x000fe200078e00ff */
[----:B------:R-:W-:-:S03]  /*fc20*/  ISETP.GT.U32.AND P6, PT, R7, R15, PT ;  /* 0x0000000f0700720c */ /* 0x000fc60003fc4070 */
[----:B------:R-:W-:Y:S02]  /*fc30*/  IMAD R14, R7, R18, R14 ;  /* 0x00000012070e7224 */ /* 0x000fe400078e020e */
[----:B------:R-:W-:Y:S02]  /*fc40*/  IMAD.MOV R18, RZ, RZ, -R24 ;  /* 0x000000ffff127224 */ /* 0x000fe400078e0a18 */
[----:B------:R-:W-:Y:S02]  /*fc50*/  @!P4 IMAD.IADD R17, R17, 0x1, -R7 ;  /* 0x000000011111c824 */ /* 0x000fe400078e0a07 */
[----:B------:R-:W-:Y:S02]  /*fc60*/  IMAD.MOV.U32 R50, RZ, RZ, R21 ;  /* 0x000000ffff327224 */ /* 0x000fe400078e0015 */
[----:B------:R-:W-:Y:S02]  /*fc70*/  IMAD R12, R7, R18, R12 ;  /* 0x00000012070c7224 */ /* 0x000fe400078e020c */
[----:B------:R-:W-:-:S02]  /*fc80*/  IMAD.MOV.U32 R48, RZ, RZ, R17 ;  /* 0x000000ffff307224 */ /* 0x000fc400078e0011 */
[----:B------:R-:W-:Y:S01]  /*fc90*/  @!P5 IMAD.MOV R50, RZ, RZ, -R50 ;  /* 0x000000ffff32d224 */ /* 0x000fe200078e0a32 */
[C---:B------:R-:W-:Y:S01]  /*fca0*/  ISETP.GT.U32.AND P5, PT, R7.reuse, R16, PT ;  /* 0x000000100700720c */ /* 0x040fe20003fa4070 */
[----:B------:R-:W-:Y:S01]  /*fcb0*/  @!P2 IMAD.MOV R48, RZ, RZ, -R48 ;  /* 0x000000ffff30a224 */ /* 0x000fe200078e0a30 */
[----:B------:R-:W-:Y:S01]  /*fcc0*/  ISETP.GT.U32.AND P2, PT, R7, R12, PT ;  /* 0x0000000c0700720c */ /* 0x000fe20003f44070 */
[----:B------:R-:W-:Y:S01]  /*fcd0*/  @!P6 IMAD.IADD R15, R15, 0x1, -R7 ;  /* 0x000000010f0fe824 */ /* 0x000fe200078e0a07 */
[----:B------:R-:W-:-:S04]  /*fce0*/  ISETP.GT.U32.AND P4, PT, R7, R14, PT ;  /* 0x0000000e0700720c */ /* 0x000fc80003f84070 */
[----:B------:R-:W-:Y:S02]  /*fcf0*/  ISETP.GT.U32.AND P6, PT, R7, R15, PT ;  /* 0x0000000f0700720c */ /* 0x000fe40003fc4070 */
[----:B------:R-:W-:-:S03]  /*fd00*/  LOP3.LUT R17, R10, 0x40, RZ, 0xfc, !PT ;  /* 0x000000400a117812 */ /* 0x000fc600078efcff */
[--C-:B------:R-:W-:Y:S01]  /*fd10*/  @!P5 IMAD.IADD R16, R16, 0x1, -R7.reuse ;  /* 0x000000011010d824 */ /* 0x100fe200078e0a07 */
[----:B------:R-:W-:Y:S01]  /*fd20*/  ISETP.GE.AND P5, PT, R19, RZ, PT ;  /* 0x000000ff1300720c */ /* 0x000fe20003fa6270 */
[--C-:B------:R-:W-:Y:S01]  /*fd30*/  @!P2 IMAD.IADD R12, R12, 0x1, -R7.reuse ;  /* 0x000000010c0ca824 */ /* 0x100fe200078e0a07 */
[----:B------:R-:W-:Y:S01]  /*fd40*/  LOP3.LUT R19, R10, 0x42, RZ, 0xfc, !PT ;  /* 0x000000420a137812 */ /* 0x000fe200078efcff */
[----:B------:R-:W-:Y:S01]  /*fd50*/  IMAD.MOV.U32 R49, RZ, RZ, R20 ;  /* 0x000000ffff317224 */ /* 0x000fe200078e0014 */
[----:B------:R-:W-:Y:S02]  /*fd60*/  IABS R18, R17 ;  /* 0x0000001100127213 */ /* 0x000fe40000000000 */
[----:B------:R-:W-:Y:S02]  /*fd70*/  IABS R20, R19 ;  /* 0x0000001300147213 */ /* 0x000fe40000000000 */
[----:B------:R-:W-:Y:S01]  /*fd80*/  ISETP.GT.U32.AND P2, PT, R7, R12, PT ;  /* 0x0000000c0700720c */ /* 0x000fe20003f44070 */
[--C-:B------:R-:W-:Y:S01]  /*fd90*/  @!P4 IMAD.IADD R14, R14, 0x1, -R7.reuse ;  /* 0x000000010e0ec824 */ /* 0x100fe200078e0a07 */
[----:B------:R-:W-:Y:S01]  /*fda0*/  ISETP.GE.AND P4, PT, R17, RZ, PT ;  /* 0x000000ff1100720c */ /* 0x000fe20003f86270 */
[----:B------:R-:W-:-:S02]  /*fdb0*/  @!P6 IMAD.IADD R15, R15, 0x1, -R7 ;  /* 0x000000010f0fe824 */ /* 0x000fc400078e0a07 */
[----:B------:R-:W-:Y:S02]  /*fdc0*/  IMAD.MOV.U32 R47, RZ, RZ, R16 ;  /* 0x000000ffff2f7224 */ /* 0x000fe400078e0010 */
[----:B------:R-:W-:Y:S02]  /*fdd0*/  IMAD.MOV.U32 R17, RZ, RZ, R20 ;  /* 0x000000ffff117224 */ /* 0x000fe400078e0014 */
[----:B------:R-:W-:Y:S01]  /*fde0*/  IMAD.HI.U32 R16, R11, R18, RZ ;  /* 0x000000120b107227 */ /* 0x000fe200078e00ff */
[----:B------:R-:W-:-:S03]  /*fdf0*/  ISETP.GE.AND P6, PT, R22, RZ, PT ;  /* 0x000000ff1600720c */ /* 0x000fc60003fc6270 */
[----:B------:R-:W-:Y:S02]  /*fe00*/  IMAD.MOV.U32 R46, RZ, RZ, R15 ;  /* 0x000000ffff2e7224 */ /* 0x000fe400078e000f */
[----:B------:R-:W-:-:S04]  /*fe10*/  IMAD.HI.U32 R15, R11, R17, RZ ;  /* 0x000000110b0f7227 */ /* 0x000fc800078e00ff */
[----:B------:R-:W-:Y:S02]  /*fe20*/  IMAD.MOV R16, RZ, RZ, -R16 ;  /* 0x000000ffff107224 */ /* 0x000fe400078e0a10 */
[----:B------:R-:W-:Y:S02]  /*fe30*/  IMAD.MOV R15, RZ, RZ, -R15 ;  /* 0x000000ffff0f7224 */ /* 0x000fe400078e0a0f */
[C---:B------:R-:W-:Y:S02]  /*fe40*/  IMAD R16, R7.reuse, R16, R18 ;  /* 0x0000001007107224 */ /* 0x040fe400078e0212 */
[----:B------:R-:W-:Y:S02]  /*fe50*/  @!P2 IMAD.IADD R12, R12, 0x1, -R7 ;  /* 0x000000010c0ca824 */ /* 0x000fe400078e0a07 */
[C---:B------:R-:W-:Y:S01]  /*fe60*/  IMAD R15, R7.reuse, R15, R17 ;  /* 0x0000000f070f7224 */ /* 0x040fe200078e0211 */
[----:B------:R-:W-:Y:S01]  /*fe70*/  ISETP.GT.U32.AND P2, PT, R7, R16, PT ;  /* 0x000000100700720c */ /* 0x000fe20003f44070 */
[----:B------:R-:W-:-:S02]  /*fe80*/  IMAD.MOV.U32 R44, RZ, RZ, R12 ;  /* 0x000000ffff2c7224 */ /* 0x000fc400078e000c */
[----:B------:R-:W-:Y:S01]  /*fe90*/  @!P3 IMAD.MOV R47, RZ, RZ, -R47 ;  /* 0x000000ffff2fb224 */ /* 0x000fe200078e0a2f */
[----:B------:R-:W-:Y:S01]  /*fea0*/  ISETP.GT.U32.AND P3, PT, R7, R14, PT ;  /* 0x0000000e0700720c */ /* 0x000fe20003f64070 */
[----:B------:R-:W-:Y:S01]  /*feb0*/  @!P6 IMAD.MOV R44, RZ, RZ, -R44 ;  /* 0x000000ffff2ce224 */ /* 0x000fe200078e0a2c */
[----:B------:R-:W-:Y:S02]  /*fec0*/  ISETP.GE.AND P0, PT, R25, RZ, PT ;  /* 0x000000ff1900720c */ /* 0x000fe40003f06270 */
[----:B------:R-:W-:Y:S02]  /*fed0*/  ISETP.GT.U32.AND P6, PT, R7, R15, PT ;  /* 0x0000000f0700720c */ /* 0x000fe40003fc4070 */
[----:B------:R-:W-:-:S03]  /*fee0*/  LOP3.LUT R18, R10, 0x44, RZ, 0xfc, !PT ;  /* 0x000000440a127812 */ /* 0x000fc600078efcff */
[----:B------:R-:W-:-:S04]  /*fef0*/  @!P2 IMAD.IADD R16, R16, 0x1, -R7 ;  /* 0x000000011010a824 */ /* 0x000fc800078e0a07 */
[----:B------:R-:W-:Y:S01]  /*ff00*/  @!P3 IMAD.IADD R14, R14, 0x1, -R7 ;  /* 0x000000010e0eb824 */ /* 0x000fe200078e0a07 */
[----:B------:R-:W-:Y:S01]  /*ff10*/  ISETP.GE.AND P3, PT, R18, RZ, PT ;  /* 0x000000ff1200720c */ /* 0x000fe20003f66270 */
[----:B------:R-:W-:Y:S01]  /*ff20*/  @!P0 IMAD.MOV R49, RZ, RZ, -R49 ;  /* 0x000000ffff318224 */ /* 0x000fe200078e0a31 */
[----:B------:R-:W-:Y:S01]  /*ff30*/  ISETP.GE.AND P0, PT, R23, RZ, PT ;  /* 0x000000ff1700720c */ /* 0x000fe20003f06270 */
[----:B------:R-:W-:Y:S01]  /*ff40*/  @!P6 IMAD.IADD R15, R15, 0x1, -R7 ;  /* 0x000000010f0fe824 */ /* 0x000fe200078e0a07 */
[----:B------:R-:W-:Y:S02]  /*ff50*/  IABS R18, R18 ;  /* 0x0000001200127213 */ /* 0x000fe40000000000 */
[----:B------:R-:W-:Y:S02]  /*ff60*/  LOP3.LUT R17, R10, 0x46, RZ, 0xfc, !PT ;  /* 0x000000460a117812 */ /* 0x000fe400078efcff */
[C---:B------:R-:W-:Y:S01]  /*ff70*/  ISETP.GT.U32.AND P2, PT, R7.reuse, R16, PT ;  /* 0x000000100700720c */ /* 0x040fe20003f44070 */
[----:B------:R-:W-:Y:S01]  /*ff80*/  IMAD.MOV.U32 R45, RZ, RZ, R14 ;  /* 0x000000ffff2d7224 */ /* 0x000fe200078e000e */
[----:B------:R-:W-:Y:S01]  /*ff90*/  ISETP.GT.U32.AND P6, PT, R7, R15, PT ;  /* 0x0000000f0700720c */ /* 0x000fe20003fc4070 */
[----:B------:R-:W-:Y:S01]  /*ffa0*/  IMAD.MOV.U32 R14, RZ, RZ, R18 ;  /* 0x000000ffff0e7224 */ /* 0x000fe200078e0012 */
[----:B------:R-:W-:Y:S01]  /*ffb0*/  IABS R18, R17 ;  /* 0x0000001100127213 */ /* 0x000fe20000000000 */
[----:B------:R-:W-:Y:S01]  /*ffc0*/  @!P5 IMAD.MOV R45, RZ, RZ, -R45 ;  /* 0x000000ffff2dd224 */ /* 0x000fe200078e0a2d */
[----:B------:R-:W-:Y:S01]  /*ffd0*/  ISETP.GE.AND P5, PT, R17, RZ, PT ;  /* 0x000000ff1100720c */ /* 0x000fe20003fa6270 */
[----:B------:R-:W-:-:S04]  /*ffe0*/  IMAD.HI.U32 R17, R11, R14, RZ ;  /* 0x0000000e0b117227 */ /* 0x000fc800078e00ff */
[----:B------:R-:W-:Y:S02]  /*fff0*/  IMAD.MOV.U32 R12, RZ, RZ, R18 ;  /* 0x000000ffff0c7224 */ /* 0x000fe400078e0012 */
[----:B------:R-:W-:Y:S01]  /*10000*/  @!P0 IMAD.MOV R46, RZ, RZ, -R46 ;  /* 0x000000ffff2e8224 */ /* 0x000fe200078e0a2e */
[----:B------:R-:W-:Y:S01]  /*10010*/  ISETP.GE.AND P0, PT, R19, RZ, PT ;  /* 0x000000ff1300720c */ /* 0x000fe20003f06270 */
[----:B------:R-:W-:Y:S02]  /*10020*/  IMAD.MOV R17, RZ, RZ, -R17 ;  /* 0x000000ffff117224 */ /* 0x000fe400078e0a11 */
[----:B------:R-:W-:-:S04]  /*10030*/  IMAD.HI.U32 R18, R11, R12, RZ ;  /* 0x0000000c0b127227 */ /* 0x000fc800078e00ff */
[--C-:B------:R-:W-:Y:S02]  /*10040*/  @!P2 IMAD.IADD R16, R16, 0x1, -R7.reuse ;  /* 0x000000011010a824 */ /* 0x100fe400078e0a07 */
[----:B------:R-:W-:Y:S02]  /*10050*/  IMAD R14, R7, R17, R14 ;  /* 0x00000011070e7224 */ /* 0x000fe400078e020e */
[----:B------:R-:W-:Y:S02]  /*10060*/  IMAD.MOV R17, RZ, RZ, -R18 ;  /* 0x000000ffff117224 */ /* 0x000fe400078e0a12 */
[----:B------:R-:W-:Y:S02]  /*10070*/  IMAD.MOV.U32 R43, RZ, RZ, R16 ;  /* 0x000000ffff2b7224 */ /* 0x000fe400078e0010 */
[----:B------:R-:W-:Y:S02]  /*10080*/  @!P6 IMAD.IADD R15, R15, 0x1, -R7 ;  /* 0x000000010f0fe824 */ /* 0x000fe400078e0a07 */
[----:B------:R-:W-:-:S02]  /*10090*/  IMAD R12, R7, R17, R12 ;  /* 0x00000011070c7224 */ /* 0x000fc400078e020c */
[----:B------:R-:W-:Y:S01]  /*100a0*/  @!P4 IMAD.MOV R43, RZ, RZ, -R43 ;  /* 0x000000ffff2bc224 */ /* 0x000fe200078e0a2b */
[----:B------:R-:W-:Y:S01]  /*100b0*/  ISETP.GT.U32.AND P4, PT, R7, R14, PT ;  /* 0x0000000e0700720c */ /* 0x000fe20003f84070 */
[----:B------:R-:W-:Y:S01]  /*100c0*/  IMAD.MOV.U32 R42, RZ, RZ, R15 ;  /* 0x000000ffff2a7224 */ /* 0x000fe200078e000f */
[----:B------:R-:W-:-:S03]  /*100d0*/  LOP3.LUT R17, R10, 0x48, RZ, 0xfc, !PT ;  /* 0x000000480a117812 */ /* 0x000fc600078efcff */
[----:B------:R-:W-:Y:S01]  /*100e0*/  @!P0 IMAD.MOV R42, RZ, RZ, -R42 ;  /* 0x000000ffff2a8224 */ /* 0x000fe200078e0a2a */
[----:B------:R-:W-:Y:S02]  /*100f0*/  ISETP.GT.U32.AND P0, PT, R7, R12, PT ;  /* 0x0000000c0700720c */ /* 0x000fe40003f04070 */
[----:B------:R-:W-:Y:S02]  /*10100*/  ISETP.GE.AND P2, PT, R17, RZ, PT ;  /* 0x000000ff1100720c */ /* 0x000fe40003f46270 */
[----:B------:R-:W-:-:S03]  /*10110*/  IABS R17, R17 ;  /* 0x0000001100117213 */ /* 0x000fc60000000000 */
[----:B------:R-:W-:Y:S02]  /*10120*/  @!P4 IMAD.IADD R14, R14, 0x1, -R7 ;  /* 0x000000010e0ec824 */ /* 0x000fe400078e0a07 */
[----:B------:R-:W-:Y:S01]  /*10130*/  IMAD.MOV.U32 R16, RZ, RZ, R17 ;  /* 0x000000ffff107224 */ /* 0x000fe200078e0011 */
[----:B------:R-:W-:Y:S02]  /*10140*/  LOP3.LUT R17, R10, 0x4a, RZ, 0xfc, !PT ;  /* 0x0000004a0a117812 */ /* 0x000fe400078efcff */
[----:B------:R-:W-:Y:S01]  /*10150*/  ISETP.GT.U32.AND P4, PT, R7, R14, PT ;  /* 0x0000000e0700720c */ /* 0x000fe20003f84070 */
[----:B------:R-:W-:Y:S01]  /*10160*/  @!P0 IMAD.IADD R12, R12, 0x1, -R7 ;  /* 0x000000010c0c8824 */ /* 0x000fe200078e0a07 */
[----:B------:R-:W-:Y:S02]  /*10170*/  ISETP.GE.AND P6, PT, R17, RZ, PT ;  /* 0x000000ff1100720c */ /* 0x000fe40003fc6270 */
[----:B------:R-:W-:Y:S01]  /*10180*/  IABS R18, R17 ;  /* 0x0000001100127213 */ /* 0x000fe20000000000 */
[----:B------:R-:W-:Y:S01]  /*10190*/  IMAD.HI.U32 R17, R11, R16, RZ ;  /* 0x000000100b117227 */ /* 0x000fe200078e00ff */
[----:B------:R-:W-:-:S03]  /*101a0*/  ISETP.GT.U32.AND P0, PT, R7, R12, PT ;  /* 0x0000000c0700720c */ /* 0x000fc60003f04070 */
[----:B------:R-:W-:Y:S02]  /*101b0*/  IMAD.MOV R17, RZ, RZ, -R17 ;  /* 0x000000ffff117224 */ /* 0x000fe400078e0a11 */
[----:B------:R-:W-:Y:S02]  /*101c0*/  IMAD.MOV.U32 R15, RZ, RZ, R18 ;  /* 0x000000ffff0f7224 */ /* 0x000fe400078e0012 */
[----:B------:R-:W-:Y:S02]  /*101d0*/  IMAD R16, R7, R17, R16 ;  /* 0x0000001107107224 */ /* 0x000fe400078e0210 */
[----:B------:R-:W-:-:S04]  /*101e0*/  IMAD.HI.U32 R17, R11, R15, RZ ;  /* 0x0000000f0b117227 */ /* 0x000fc800078e00ff */
[----:B------:R-:W-:Y:S02]  /*101f0*/  @!P4 IMAD.IADD R14, R14, 0x1, -R7 ;  /* 0x000000010e0ec824 */ /* 0x000fe400078e0a07 */
[----:B------:R-:W-:Y:S02]  /*10200*/  IMAD.MOV R17, RZ, RZ, -R17 ;  /* 0x000000ffff117224 */ /* 0x000fe400078e0a11 */
[----:B------:R-:W-:Y:S02]  /*10210*/  IMAD.MOV.U32 R41, RZ, RZ, R14 ;  /* 0x000000ffff297224 */ /* 0x000fe400078e000e */
[----:B------:R-:W-:Y:S02]  /*10220*/  @!P0 IMAD.IADD R12, R12, 0x1, -R7 ;  /* 0x000000010c0c8824 */ /* 0x000fe400078e0a07 */
[C---:B------:R-:W-:Y:S02]  /*10230*/  IMAD R15, R7.reuse, R17, R15 ;  /* 0x00000011070f7224 */ /* 0x040fe400078e020f */
        /* <DEDUP_REMOVED lines=128> */
[----:B------:R-:W-:Y:S01]  /*10a40*/  @!P6 IMAD.IADD R15, R15, 0x1, -R7 ;  /* 0x000000010f0fe824 */ /* 0x000fe200078e0a07 */
[----:B------:R0:W-:Y:S01]  /*10a50*/  STL [R1+0x44], R0 ;  /* 0x0000440001007387 */ /* 0x0001e20000100800 */
[C---:B------:R-:W-:Y:S02]  /*10a60*/  IMAD R12, R7.reuse, R17, R12 ;  /* 0x00000011070c7224 */ /* 0x040fe400078e020c */
[----:B------:R-:W-:Y:S01]  /*10a70*/  @!P4 IMAD.MOV R31, RZ, RZ, -R31 ;  /* 0x000000ffff1fc224 */ /* 0x000fe200078e0a1f */
[----:B------:R-:W-:Y:S01]  /*10a80*/  ISETP.GT.U32.AND P4, PT, R7, R14, PT ;  /* 0x0000000e0700720c */ /* 0x000fe20003f84070 */
[----:B0-----:R-:W-:-:S02]  /*10a90*/  IMAD.MOV.U32 R0, RZ, RZ, R30 ;  /* 0x000000ffff007224 */ /* 0x001fc400078e001e */
[----:B------:R-:W-:Y:S01]  /*10aa0*/  IMAD.MOV.U32 R30, RZ, RZ, R15 ;  /* 0x000000ffff1e7224 */ /* 0x000fe200078e000f */
[----:B------:R-:W-:-:S03]  /*10ab0*/  LOP3.LUT R17, R10, 0x60, RZ, 0xfc, !PT ;  /* 0x000000600a117812 */ /* 0x000fc600078efcff */
[----:B------:R-:W-:Y:S01]  /*10ac0*/  @!P0 IMAD.MOV R30, RZ, RZ, -R30 ;  /* 0x000000ffff1e8224 */ /* 0x000fe200078e0a1e */
[----:B------:R-:W-:Y:S02]  /*10ad0*/  ISETP.GT.U32.AND P0, PT, R7, R12, PT ;  /* 0x0000000c0700720c */ /* 0x000fe40003f04070 */
[----:B------:R-:W-:Y:S02]  /*10ae0*/  ISETP.GE.AND P2, PT, R17, RZ, PT ;  /* 0x000000ff1100720c */ /* 0x000fe40003f46270 */
[----:B------:R-:W-:Y:S02]  /*10af0*/  IABS R17, R17 ;  /* 0x0000001100117213 */ /* 0x000fe40000000000 */
[----:B------:R-:W-:Y:S01]  /*10b00*/  LOP3.LUT R16, R10, 0x62, RZ, 0xfc, !PT ;  /* 0x000000620a107812 */ /* 0x000fe200078efcff */
[----:B------:R-:W-:-:S03]  /*10b10*/  @!P4 IMAD.IADD R14, R14, 0x1, -R7 ;  /* 0x000000010e0ec824 */ /* 0x000fc600078e0a07 */
[----:B------:R-:W-:Y:S02]  /*10b20*/  ISETP.GE.AND P6, PT, R16, RZ, PT ;  /* 0x000000ff1000720c */ /* 0x000fe40003fc6270 */
[----:B------:R-:W-:Y:S01]  /*10b30*/  IABS R18, R16 ;  /* 0x0000001000127213 */ /* 0x000fe20000000000 */
[----:B------:R-:W-:Y:S01]  /*10b40*/  IMAD.HI.U32 R16, R11, R17, RZ ;  /* 0x000000110b107227 */ /* 0x000fe200078e00ff */
[----:B------:R-:W-:-:S03]  /*10b50*/  ISETP.GT.U32.AND P4, PT, R7, R14, PT ;  /* 0x0000000e0700720c */ /* 0x000fc60003f84070 */
[----:B------:R-:W-:Y:S02]  /*10b60*/  @!P0 IMAD.IADD R12, R12, 0x1, -R7 ;  /* 0x000000010c0c8824 */ /* 0x000fe400078e0a07 */
[----:B------:R-:W-:Y:S02]  /*10b70*/  IMAD.MOV R16, RZ, RZ, -R16 ;  /* 0x000000ffff107224 */ /* 0x000fe400078e0a10 */
[----:B------:R-:W-:Y:S01]  /*10b80*/  IMAD.MOV.U32 R15, RZ, RZ, R18 ;  /* 0x000000ffff0f7224 */ /* 0x000fe200078e0012 */
[C---:B------:R-:W-:Y:S01]  /*10b90*/  ISETP.GT.U32.AND P0, PT, R7.reuse, R12, PT ;  /* 0x0000000c0700720c */ /* 0x040fe20003f04070 */
[----:B------:R-:W-:Y:S02]  /*10ba0*/  IMAD R17, R7, R16, R17 ;  /* 0x0000001007117224 */ /* 0x000fe400078e0211 */
[----:B------:R-:W-:-:S04]  /*10bb0*/  IMAD.HI.U32 R16, R11, R15, RZ ;  /* 0x0000000f0b107227 */ /* 0x000fc800078e00ff */
[----:B------:R-:W-:Y:S02]  /*10bc0*/  IMAD.MOV R16, RZ, RZ, -R16 ;  /* 0x000000ffff107224 */ /* 0x000fe400078e0a10 */
[----:B------:R-:W-:Y:S01]  /*10bd0*/  @!P4 IMAD.IADD R14, R14, 0x1, -R7 ;  /* 0x000000010e0ec824 */ /* 0x000fe200078e0a07 */
[C---:B------:R-:W-:Y:S01]  /*10be0*/  ISETP.GT.U32.AND P4, PT, R7.reuse, R17, PT ;  /* 0x000000110700720c */ /* 0x040fe20003f84070 */
[----:B------:R-:W-:Y:S02]  /*10bf0*/  IMAD R15, R7, R16, R15 ;  /* 0x00000010070f7224 */ /* 0x000fe400078e020f */
[----:B------:R-:W-:-:S03]  /*10c00*/  @!P0 IMAD.IADD R12, R12, 0x1, -R7 ;  /* 0x000000010c0c8824 */ /* 0x000fc600078e0a07 */
[----:B------:R-:W-:Y:S01]  /*10c10*/  ISETP.GT.U32.AND P0, PT, R7, R15, PT ;  /* 0x0000000f0700720c */ /* 0x000fe20003f04070 */
[----:B------:R-:W-:Y:S01]  /*10c20*/  IMAD.MOV.U32 R29, RZ, RZ, R14 ;  /* 0x000000ffff1d7224 */ /* 0x000fe200078e000e */
[----:B------:R-:W-:-:S03]  /*10c30*/  LOP3.LUT R16, R10, 0x64, RZ, 0xfc, !PT ;  /* 0x000000640a107812 */ /* 0x000fc600078efcff */
[----:B------:R-:W-:Y:S01]  /*10c40*/  @!P3 IMAD.MOV R29, RZ, RZ, -R29 ;  /* 0x000000ffff1db224 */ /* 0x000fe200078e0a1d */
[----:B------:R-:W-:Y:S01]  /*10c50*/  IABS R14, R16 ;  /* 0x00000010000e7213 */ /* 0x000fe20000000000 */
[----:B------:R-:W-:Y:S01]  /*10c60*/  @!P4 IMAD.IADD R17, R17, 0x1, -R7 ;  /* 0x000000011111c824 */ /* 0x000fe200078e0a07 */
[----:B------:R-:W-:Y:S02]  /*10c70*/  ISETP.GE.AND P3, PT, R16, RZ, PT ;  /* 0x000000ff1000720c */ /* 0x000fe40003f66270 */
[----:B------:R-:W-:-:S03]  /*10c80*/  LOP3.LUT R16, R10, 0x66, RZ, 0xfc, !PT ;  /* 0x000000660a107812 */ /* 0x000fc600078efcff */
[----:B------:R-:W-:Y:S01]  /*10c90*/  @!P0 IMAD.IADD R15, R15, 0x1, -R7 ;  /* 0x000000010f0f8824 */ /* 0x000fe200078e0a07 */
[----:B------:R-:W-:Y:S02]  /*10ca0*/  ISETP.GE.AND P4, PT, R16, RZ, PT ;  /* 0x000000ff1000720c */ /* 0x000fe40003f86270 */
[----:B------:R-:W-:Y:S01]  /*10cb0*/  IABS R18, R16 ;  /* 0x0000001000127213 */ /* 0x000fe20000000000 */
[----:B------:R-:W-:Y:S01]  /*10cc0*/  IMAD.HI.U32 R16, R11, R14, RZ ;  /* 0x0000000e0b107227 */ /* 0x000fe200078e00ff */
[----:B------:R-:W-:-:S03]  /*10cd0*/  ISETP.GT.U32.AND P0, PT, R7, R17, PT ;  /* 0x000000110700720c */ /* 0x000fc60003f04070 */
[----:B------:R-:W-:-:S04]  /*10ce0*/  IMAD.MOV R16, RZ, RZ, -R16 ;  /* 0x000000ffff107224 */ /* 0x000fc800078e0a10 */
[----:B------:R-:W-:Y:S02]  /*10cf0*/  IMAD R14, R7, R16, R14 ;  /* 0x00000010070e7224 */ /* 0x000fe400078e020e */
[----:B------:R-:W-:-:S04]  /*10d00*/  IMAD.MOV.U32 R28, RZ, RZ, R12 ;  /* 0x000000ffff1c7224 */ /* 0x000fc800078e000c */
[----:B------:R-:W-:Y:S01]  /*10d10*/  @!P0 IMAD.IADD R17, R17, 0x1, -R7 ;  /* 0x0000000111118824 */ /* 0x000fe200078e0a07 */
[C---:B------:R-:W-:Y:S01]  /*10d20*/  ISETP.GT.U32.AND P0, PT, R7.reuse, R14, PT ;  /* 0x0000000e0700720c */ /* 0x040fe20003f04070 */
[----:B------:R-:W-:Y:S01]  /*10d30*/  @!P5 IMAD.MOV R28, RZ, RZ, -R28 ;  /* 0x000000ffff1cd224 */ /* 0x000fe200078e0a1c */
[----:B------:R-:W-:Y:S01]  /*10d40*/  ISETP.GT.U32.AND P5, PT, R7, R15, PT ;  /* 0x0000000f0700720c */ /* 0x000fe20003fa4070 */
[----:B------:R-:W-:Y:S01]  /*10d50*/  IMAD.MOV.U32 R12, RZ, RZ, R18 ;  /* 0x000000ffff0c7224 */ /* 0x000fe200078e0012 */
[----:B------:R-:W-:-:S04]  /*10d60*/  LOP3.LUT R18, R10, 0x68, RZ, 0xfc, !PT ;  /* 0x000000680a127812 */ /* 0x000fc800078efcff */
[----:B------:R-:W-:-:S05]  /*10d70*/  IABS R16, R18 ;  /* 0x0000001200107213 */ /* 0x000fca0000000000 */
[--C-:B------:R-:W-:Y:S02]  /*10d80*/  @!P0 IMAD.IADD R14, R14, 0x1, -R7.reuse ;  /* 0x000000010e0e8824 */ /* 0x100fe400078e0a07 */
[----:B------:R-:W-:Y:S01]  /*10d90*/  @!P5 IMAD.IADD R15, R15, 0x1, -R7 ;  /* 0x000000010f0fd824 */ /* 0x000fe200078e0a07 */
[----:B------:R-:W-:Y:S01]  /*10da0*/  ISETP.GE.AND P5, PT, R18, RZ, PT ;  /* 0x000000ff1200720c */ /* 0x000fe20003fa6270 */
[----:B------:R-:W-:Y:S01]  /*10db0*/  IMAD.HI.U32 R18, R11, R16, RZ ;  /* 0x000000100b127227 */ /* 0x000fe200078e00ff */
[----:B------:R-:W-:-:S03]  /*10dc0*/  ISETP.GT.U32.AND P0, PT, R7, R14, PT ;  /* 0x0000000e0700720c */ /* 0x000fc60003f04070 */
[----:B------:R-:W-:-:S04]  /*10dd0*/  IMAD.MOV R18, RZ, RZ, -R18 ;  /* 0x000000ffff127224 */ /* 0x000fc800078e0a12 */
[----:B------:R-:W-:-:S06]  /*10de0*/  IMAD R16, R7, R18, R16 ;  /* 0x0000001207107224 */ /* 0x000fcc00078e0210 */
[----:B------:R-:W-:Y:S01]  /*10df0*/  @!P0 IMAD.IADD R14, R14, 0x1, -R7 ;  /* 0x000000010e0e8824 */ /* 0x000fe200078e0a07 */
[----:B------:R-:W-:Y:S01]  /*10e00*/  ISETP.GT.U32.AND P0, PT, R7, R16, PT ;  /* 0x000000100700720c */ /* 0x000fe20003f04070 */
[----:B------:R-:W-:-:S04]  /*10e10*/  IMAD.HI.U32 R19, R11, R12, RZ ;  /* 0x0000000c0b137227 */ /* 0x000fc800078e00ff */
[----:B------:R-:W-:Y:S01]  /*10e20*/  IMAD.MOV.U32 R27, RZ, RZ, R17 ;  /* 0x000000ffff1b7224 */ /* 0x000fe200078e0011 */
[----:B------:R-:W-:Y:S01]  /*10e30*/  LOP3.LUT R17, R10, 0x6a, RZ, 0xfc, !PT ;  /* 0x0000006a0a117812 */ /* 0x000fe200078efcff */
[----:B------:R-:W-:Y:S02]  /*10e40*/  IMAD.MOV R19, RZ, RZ, -R19 ;  /* 0x000000ffff137224 */ /* 0x000fe400078e0a13 */
[----:B------:R-:W-:Y:S01]  /*10e50*/  IMAD.MOV.U32 R26, RZ, RZ, R15 ;  /* 0x000000ffff1a7224 */ /* 0x000fe200078e000f */
[----:B------:R-:W-:-:S03]  /*10e60*/  IABS R15, R17 ;  /* 0x00000011000f7213 */ /* 0x000fc60000000000 */
[----:B------:R-:W-:Y:S02]  /*10e70*/  @!P0 IMAD.IADD R16, R16, 0x1, -R7 ;  /* 0x0000000110108824 */ /* 0x000fe400078e0a07 */
[----:B------:R-:W-:Y:S02]  /*10e80*/  IMAD R12, R7, R19, R12 ;  /* 0x00000013070c7224 */ /* 0x000fe400078e020c */
[----:B------:R-:W-:Y:S01]  /*10e90*/  @!P2 IMAD.MOV R27, RZ, RZ, -R27 ;  /* 0x000000ffff1ba224 */ /* 0x000fe200078e0a1b */
[----:B------:R-:W-:Y:S01]  /*10ea0*/  ISETP.GE.AND P2, PT, R17, RZ, PT ;  /* 0x000000ff1100720c */ /* 0x000fe20003f46270 */
[----:B------:R-:W-:Y:S01]  /*10eb0*/  IMAD.HI.U32 R17, R11, R15, RZ ;  /* 0x0000000f0b117227 */ /* 0x000fe200078e00ff */
[----:B------:R-:W-:-:S03]  /*10ec0*/  ISETP.GT.U32.AND P0, PT, R7, R16, PT ;  /* 0x000000100700720c */ /* 0x000fc60003f04070 */
[----:B------:R-:W-:Y:S01]  /*10ed0*/  @!P6 IMAD.MOV R26, RZ, RZ, -R26 ;  /* 0x000000ffff1ae224 */ /* 0x000fe200078e0a1a */
[----:B------:R-:W-:Y:S01]  /*10ee0*/  ISETP.GT.U32.AND P6, PT, R7, R12, PT ;  /* 0x0000000c0700720c */ /* 0x000fe20003fc4070 */
[----:B------:R-:W-:-:S04]  /*10ef0*/  IMAD.MOV R17, RZ, RZ, -R17 ;  /* 0x000000ffff117224 */ /* 0x000fc800078e0a11 */
[----:B------:R-:W-:-:S04]  /*10f00*/  IMAD R15, R7, R17, R15 ;  /* 0x00000011070f7224 */ /* 0x000fc800078e020f */
[----:B------:R-:W-:Y:S01]  /*10f10*/  @!P0 IMAD.IADD R16, R16, 0x1, -R7 ;  /* 0x0000000110108824 */ /* 0x000fe200078e0a07 */
[----:B------:R-:W-:-:S03]  /*10f20*/  ISETP.GT.U32.AND P0, PT, R7, R15, PT ;  /* 0x0000000f0700720c */ /* 0x000fc60003f04070 */
[----:B------:R-:W-:-:S05]  /*10f30*/  @!P6 IMAD.IADD R12, R12, 0x1, -R7 ;  /* 0x000000010c0ce824 */ /* 0x000fca00078e0a07 */
[----:B------:R-:W-:Y:S01]  /*10f40*/  ISETP.GT.U32.AND P6, PT, R7, R12, PT ;  /* 0x0000000c0700720c */ /* 0x000fe20003fc4070 */
[----:B------:R-:W-:Y:S01]  /*10f50*/  IMAD.MOV.U32 R25, RZ, RZ, R14 ;  /* 0x000000ffff197224 */ /* 0x000fe200078e000e */
[----:B------:R-:W-:-:S03]  /*10f60*/  LOP3.LUT R17, R10, 0x6c, RZ, 0xfc, !PT ;  /* 0x0000006c0a117812 */ /* 0x000fc600078efcff */
[----:B------:R-:W-:Y:S02]  /*10f70*/  @!P0 IMAD.IADD R15, R15, 0x1, -R7 ;  /* 0x000000010f0f8824 */ /* 0x000fe400078e0a07 */
[----:B------:R-:W-:Y:S01]  /*10f80*/  @!P3 IMAD.MOV R25, RZ, RZ, -R25 ;  /* 0x000000ffff19b224 */ /* 0x000fe200078e0a19 */
[----:B------:R-:W-:Y:S02]  /*10f90*/  ISETP.GE.AND P3, PT, R17, RZ, PT ;  /* 0x000000ff1100720c */ /* 0x000fe40003f66270 */
[----:B------:R-:W-:Y:S02]  /*10fa0*/  LOP3.LUT R14, R10, 0x6e, RZ, 0xfc, !PT ;  /* 0x0000006e0a0e7812 */ /* 0x000fe400078efcff */
[----:B------:R-:W-:Y:S02]  /*10fb0*/  IABS R17, R17 ;  /* 0x0000001100117213 */ /* 0x000fe40000000000 */
[----:B------:R-:W-:Y:S01]  /*10fc0*/  ISETP.GT.U32.AND P0, PT, R7, R15, PT ;  /* 0x0000000f0700720c */ /* 0x000fe20003f04070 */
[----:B------:R-:W-:Y:S01]  /*10fd0*/  @!P6 IMAD.IADD R12, R12, 0x1, -R7 ;  /* 0x000000010c0ce824 */ /* 0x000fe200078e0a07 */
[----:B------:R-:W-:-:S02]  /*10fe0*/  ISETP.GE.AND P6, PT, R14, RZ, PT ;  /* 0x000000ff0e00720c */ /* 0x000fc40003fc6270 */
[----:B------:R-:W-:Y:S01]  /*10ff0*/  IABS R20, R14 ;  /* 0x0000000e00147213 */ /* 0x000fe20000000000 */
[----:B------:R-:W-:Y:S02]  /*11000*/  IMAD.MOV.U32 R14, RZ, RZ, R17 ;  /* 0x000000ffff0e7224 */ /* 0x000fe400078e0011 */
[----:B------:R-:W-:Y:S01]  /*11010*/  IMAD.MOV.U32 R24, RZ, RZ, R12 ;  /* 0x000000ffff187224 */ /* 0x000fe200078e000c */
[----:B------:R-:W-:Y:S01]  /*11020*/  LOP3.LUT R12, R10, 0x70, RZ, 0xfc, !PT ;  /* 0x000000700a0c7812 */ /* 0x000fe200078efcff */
[----:B------:R-:W-:-:S03]  /*11030*/  IMAD.HI.U32 R17, R11, R14, RZ ;  /* 0x0000000e0b117227 */ /* 0x000fc600078e00ff */
[----:B------:R-:W-:Y:S01]  /*11040*/  IABS R19, R12 ;  /* 0x0000000c00137213 */ /* 0x000fe20000000000 */
[----:B------:R-:W-:Y:S01]  /*11050*/  @!P4 IMAD.MOV R24, RZ, RZ, -R24 ;  /* 0x000000ffff18c224 */ /* 0x000fe200078e0a18 */
[----:B------:R-:W-:Y:S01]  /*11060*/  ISETP.GE.AND P4, PT, R12, RZ, PT ;  /* 0x000000ff0c00720c */ /* 0x000fe20003f86270 */
[----:B------:R-:W-:Y:S02]  /*11070*/  IMAD.MOV R12, RZ, RZ, -R17 ;  /* 0x000000ffff0c7224 */ /* 0x000fe400078e0a11 */
[----:B------:R-:W-:Y:S02]  /*11080*/  @!P0 IMAD.IADD R15, R15, 0x1, -R7 ;  /* 0x000000010f0f8824 */ /* 0x000fe400078e0a07 */
[----:B------:R-:W-:Y:S02]  /*11090*/  IMAD R12, R7, R12, R14 ;  /* 0x0000000c070c7224 */ /* 0x000fe400078e020e */
[----:B------:R-:W-:-:S04]  /*110a0*/  IMAD.MOV.U32 R22, RZ, RZ, R15 ;  /* 0x000000ffff167224 */ /* 0x000fc800078e000f */
[----:B------:R-:W-:Y:S01]  /*110b0*/  @!P2 IMAD.MOV R22, RZ, RZ, -R22 ;  /* 0x000000ffff16a224 */ /* 0x000fe200078e0a16 */
[----:B------:R-:W-:Y:S01]  /*110c0*/  ISETP.GT.U32.AND P2, PT, R7, R12, PT ;  /* 0x0000000c0700720c */ /* 0x000fe20003f44070 */
[----:B------:R-:W-:-:S04]  /*110d0*/  IMAD.HI.U32 R14, R11, R19, RZ ;  /* 0x000000130b0e7227 */ /* 0x000fc800078e00ff */
[----:B------:R-:W-:-:S04]  /*110e0*/  IMAD.HI.U32 R18, R11, R20, RZ ;  /* 0x000000140b127227 */ /* 0x000fc800078e00ff */
[----:B------:R-:W-:-:S04]  /*110f0*/  IMAD.MOV R14, RZ, RZ, -R14 ;  /* 0x000000ffff0e7224 */ /* 0x000fc800078e0a0e */
[----:B------:R-:W-:Y:S02]  /*11100*/  @!P2 IMAD.IADD R12, R12, 0x1, -R7 ;  /* 0x000000010c0ca824 */ /* 0x000fe400078e0a07 */
[----:B------:R-:W-:Y:S02]  /*11110*/  IMAD.MOV R17, RZ, RZ, -R18 ;  /* 0x000000ffff117224 */ /* 0x000fe400078e0a12 */
[C---:B------:R-:W-:Y:S01]  /*11120*/  IMAD R19, R7.reuse, R14, R19 ;  /* 0x0000000e07137224 */ /* 0x040fe200078e0213 */
[----:B------:R-:W-:Y:S02]  /*11130*/  LOP3.LUT R14, R10, 0x74, RZ, 0xfc, !PT ;  /* 0x000000740a0e7812 */ /* 0x000fe400078efcff */
[C---:B------:R-:W-:Y:S01]  /*11140*/  ISETP.GT.U32.AND P2, PT, R7.reuse, R12, PT ;  /* 0x0000000c0700720c */ /* 0x040fe20003f44070 */
[----:B------:R-:W-:Y:S01]  /*11150*/  IMAD R20, R7, R17, R20 ;  /* 0x0000001107147224 */ /* 0x000fe200078e0214 */
[----:B------:R-:W-:-:S05]  /*11160*/  IABS R17, R14 ;  /* 0x0000000e00117213 */ /* 0x000fca0000000000 */
[----:B------:R-:W-:Y:S01]  /*11170*/  IMAD.HI.U32 R15, R11, R17, RZ ;  /* 0x000000110b0f7227 */ /* 0x000fe200078e00ff */
[----:B------:R-:W-:-:S03]  /*11180*/  LOP3.LUT R113, R10, 0x78, RZ, 0xfc, !PT ;  /* 0x000000780a717812 */ /* 0x000fc600078efcff */
[----:B------:R-:W-:Y:S02]  /*11190*/  IMAD.MOV R15, RZ, RZ, -R15 ;  /* 0x000000ffff0f7224 */ /* 0x000fe400078e0a0f */
[----:B------:R-:W-:Y:S01]  /*111a0*/  @!P2 IMAD.IADD R12, R12, 0x1, -R7 ;  /* 0x000000010c0ca824 */ /* 0x000fe200078e0a07 */
[C---:B------:R-:W-:Y:S01]  /*111b0*/  ISETP.GT.U32.AND P2, PT, R7.reuse, R20, PT ;  /* 0x000000140700720c */ /* 0x040fe20003f44070 */
[----:B------:R-:W-:Y:S01]  /*111c0*/  IMAD R17, R7, R15, R17 ;  /* 0x0000000f07117224 */ /* 0x000fe200078e0211 */
[----:B------:R-:W-:-:S05]  /*111d0*/  IABS R15, R113 ;  /* 0x00000071000f7213 */ /* 0x000fca0000000000 */
[----:B------:R-:W-:-:S04]  /*111e0*/  IMAD.HI.U32 R21, R11, R15, RZ ;  /* 0x0000000f0b157227 */ /* 0x000fc800078e00ff */
[----:B------:R-:W-:Y:S02]  /*111f0*/  IMAD.MOV R21, RZ, RZ, -R21 ;  /* 0x000000ffff157224 */ /* 0x000fe400078e0a15 */
[----:B------:R-:W-:Y:S01]  /*11200*/  IMAD.MOV.U32 R23, RZ, RZ, R16 ;  /* 0x000000ffff177224 */ /* 0x000fe200078e0010 */
[----:B------:R-:W-:Y:S01]  /*11210*/  LOP3.LUT R16, R10, 0x72, RZ, 0xfc, !PT ;  /* 0x000000720a107812 */ /* 0x000fe200078efcff */
[----:B------:R-:W-:Y:S01]  /*11220*/  @!P2 IMAD.IADD R20, R20, 0x1, -R7 ;  /* 0x000000011414a824 */ /* 0x000fe200078e0a07 */
[C---:B------:R-:W-:Y:S01]  /*11230*/  ISETP.GT.U32.AND P2, PT, R7.reuse, R19, PT ;  /* 0x000000130700720c */ /* 0x040fe20003f44070 */
[----:B------:R-:W-:Y:S01]  /*11240*/  IMAD R15, R7, R21, R15 ;  /* 0x00000015070f7224 */ /* 0x000fe200078e020f */
[----:B------:R-:W-:Y:S01]  /*11250*/  IABS R18, R16 ;  /* 0x0000001000127213 */ /* 0x000fe20000000000 */
[----:B------:R-:W-:Y:S01]  /*11260*/  IMAD.MOV.U32 R21, RZ, RZ, R12 ;  /* 0x000000ffff157224 */ /* 0x000fe200078e000c */
[----:B------:R-:W-:-:S03]  /*11270*/  ISETP.GE.AND P0, PT, R14, RZ, PT ;  /* 0x000000ff0e00720c */ /* 0x000fc60003f06270 */
[----:B------:R-:W-:Y:S01]  /*11280*/  @!P3 IMAD.MOV R21, RZ, RZ, -R21 ;  /* 0x000000ffff15b224 */ /* 0x000fe200078e0a15 */
[----:B------:R-:W-:Y:S01]  /*11290*/  ISETP.GT.U32.AND P3, PT, R7, R20, PT ;  /* 0x000000140700720c */ /* 0x000fe20003f64070 */
[----:B------:R-:W-:Y:S01]  /*112a0*/  IMAD.HI.U32 R14, R11, R18, RZ ;  /* 0x000000120b0e7227 */ /* 0x000fe200078e00ff */
[----:B------:R-:W-:-:S03]  /*112b0*/  LOP3.LUT R114, R10, 0x76, RZ, 0xfc, !PT ;  /* 0x000000760a727812 */ /* 0x000fc600078efcff */
[----:B------:R-:W-:Y:S02]  /*112c0*/  IMAD.MOV R14, RZ, RZ, -R14 ;  /* 0x000000ffff0e7224 */ /* 0x000fe400078e0a0e */
[----:B------:R-:W-:Y:S02]  /*112d0*/  @!P2 IMAD.IADD R19, R19, 0x1, -R7 ;  /* 0x000000011313a824 */ /* 0x000fe400078e0a07 */
[----:B------:R-:W-:Y:S01]  /*112e0*/  @!P5 IMAD.MOV R23, RZ, RZ, -R23 ;  /* 0x000000ffff17d224 */ /* 0x000fe200078e0a17 */
[----:B------:R-:W-:Y:S01]  /*112f0*/  ISETP.GE.AND P5, PT, R16, RZ, PT ;  /* 0x000000ff1000720c */ /* 0x000fe20003fa6270 */
[C---:B------:R-:W-:Y:S01]  /*11300*/  IMAD R18, R7.reuse, R14, R18 ;  /* 0x0000000e07127224 */ /* 0x040fe200078e0212 */
[----:B------:R-:W-:Y:S02]  /*11310*/  IABS R16, R114 ;  /* 0x0000007200107213 */ /* 0x000fe40000000000 */
[C---:B------:R-:W-:Y:S01]  /*11320*/  ISETP.GT.U32.AND P2, PT, R7.reuse, R19, PT ;  /* 0x000000130700720c */ /* 0x040fe20003f44070 */
[----:B------:R-:W-:Y:S01]  /*11330*/  @!P3 IMAD.IADD R20, R20, 0x1, -R7 ;  /* 0x000000011414b824 */ /* 0x000fe200078e0a07 */
[----:B------:R-:W-:Y:S01]  /*11340*/  ISETP.GT.U32.AND P3, PT, R7, R18, PT ;  /* 0x000000120700720c */ /* 0x000fe20003f64070 */
[----:B------:R-:W-:-:S04]  /*11350*/  IMAD.HI.U32 R14, R11, R16, RZ ;  /* 0x000000100b0e7227 */ /* 0x000fc800078e00ff */
[----:B------:R-:W-:Y:S01]  /*11360*/  IMAD.MOV R14, RZ, RZ, -R14 ;  /* 0x000000ffff0e7224 */ /* 0x000fe200078e0a0e */
[----:B------:R-:W-:-:S03]  /*11370*/  LOP3.LUT R112, R10, 0x7a, RZ, 0xfc, !PT ;  /* 0x0000007a0a707812 */ /* 0x000fc600078efcff */
[----:B------:R-:W-:Y:S02]  /*11380*/  IMAD R16, R7, R14, R16 ;  /* 0x0000000e07107224 */ /* 0x000fe400078e0210 */
[--C-:B------:R-:W-:Y:S01]  /*11390*/  @!P2 IMAD.IADD R19, R19, 0x1, -R7.reuse ;  /* 0x000000011313a824 */ /* 0x100fe200078e0a07 */
[C---:B------:R-:W-:Y:S01]  /*113a0*/  ISETP.GT.U32.AND P2, PT, R7.reuse, R17, PT ;  /* 0x000000110700720c */ /* 0x040fe20003f44070 */
[----:B------:R-:W-:Y:S01]  /*113b0*/  @!P3 IMAD.IADD R18, R18, 0x1, -R7 ;  /* 0x000000011212b824 */ /* 0x000fe200078e0a07 */
[----:B------:R-:W-:Y:S02]  /*113c0*/  IABS R14, R112 ;  /* 0x00000070000e7213 */ /* 0x000fe40000000000 */
[----:B------:R-:W-:Y:S02]  /*113d0*/  ISETP.GT.U32.AND P3, PT, R7, R16, PT ;  /* 0x000000100700720c */ /* 0x000fe40003f64070 */
[C---:B------:R-:W-:Y:S01]  /*113e0*/  LOP3.LUT R111, R10.reuse, 0x7c, RZ, 0xfc, !PT ;  /* 0x0000007c0a6f7812 */ /* 0x040fe200078efcff */
[----:B------:R-:W-:Y:S01]  /*113f0*/  IMAD.HI.U32 R109, R11, R14, RZ ;  /* 0x0000000e0b6d7227 */ /* 0x000fe200078e00ff */
[----:B------:R-:W-:-:S02]  /*11400*/  LOP3.LUT R110, R10, 0x7e, RZ, 0xfc, !PT ;  /* 0x0000007e0a6e7812 */ /* 0x000fc400078efcff */
[----:B------:R-:W-:Y:S01]  /*11410*/  IABS R12, R111 ;  /* 0x0000006f000c7213 */ /* 0x000fe20000000000 */
[----:B------:R-:W-:Y:S01]  /*11420*/  IMAD.MOV R109, RZ, RZ, -R109 ;  /* 0x000000ffff6d7224 */ /* 0x000fe200078e0a6d */
[----:B------:R-:W-:Y:S01]  /*11430*/  IABS R10, R110 ;  /* 0x0000006e000a7213 */ /* 0x000fe20000000000 */
[--C-:B------:R-:W-:Y:S02]  /*11440*/  @!P2 IMAD.IADD R17, R17, 0x1, -R7.reuse ;  /* 0x000000011111a824 */ /* 0x100fe400078e0a07 */
[C---:B------:R-:W-:Y:S02]  /*11450*/  IMAD R14, R7.reuse, R109, R14 ;  /* 0x0000006d070e7224 */ /* 0x040fe400078e020e */
[----:B------:R-:W-:Y:S01]  /*11460*/  @!P3 IMAD.IADD R16, R16, 0x1, -R7 ;  /* 0x000000011010b824 */ /* 0x000fe200078e0a07 */
[----:B------:R-:W-:Y:S01]  /*11470*/  ISETP.GT.U32.AND P3, PT, R7, R17, PT ;  /* 0x000000110700720c */ /* 0x000fe20003f64070 */
[----:B------:R-:W-:Y:S01]  /*11480*/  IMAD.HI.U32 R109, R11, R12, RZ ;  /* 0x0000000c0b6d7227 */ /* 0x000fe200078e00ff */
[----:B------:R-:W-:-:S03]  /*11490*/  ISETP.GT.U32.AND P2, PT, R7, R18, PT ;  /* 0x000000120700720c */ /* 0x000fc60003f44070 */
[----:B------:R-:W-:-:S04]  /*114a0*/  IMAD.HI.U32 R11, R11, R10, RZ ;  /* 0x0000000a0b0b7227 */ /* 0x000fc800078e00ff */
[----:B------:R-:W-:Y:S02]  /*114b0*/  IMAD.MOV R11, RZ, RZ, -R11 ;  /* 0x000000ffff0b7224 */ /* 0x000fe400078e0a0b */
[----:B------:R-:W-:Y:S02]  /*114c0*/  IMAD.MOV R109, RZ, RZ, -R109 ;  /* 0x000000ffff6d7224 */ /* 0x000fe400078e0a6d */
[----:B------:R-:W-:Y:S02]  /*114d0*/  IMAD R10, R7, R11, R10 ;  /* 0x0000000b070a7224 */ /* 0x000fe400078e020a */
[--C-:B------:R-:W-:Y:S02]  /*114e0*/  @!P3 IMAD.IADD R17, R17, 0x1, -R7.reuse ;  /* 0x000000011111b824 */ /* 0x100fe400078e0a07 */
[C---:B------:R-:W-:Y:S01]  /*114f0*/  IMAD R12, R7.reuse, R109, R12 ;  /* 0x0000006d070c7224 */ /* 0x040fe200078e020c */
[C---:B------:R-:W-:Y:S01]  /*11500*/  ISETP.GT.U32.AND P3, PT, R7.reuse, R10, PT ;  /* 0x0000000a0700720c */ /* 0x040fe20003f64070 */
[----:B------:R-:W-:Y:S01]  /*11510*/  @!P2 IMAD.IADD R18, R18, 0x1, -R7 ;  /* 0x000000011212a824 */ /* 0x000fe200078e0a07 */
[C---:B------:R-:W-:Y:S01]  /*11520*/  ISETP.GT.U32.AND P2, PT, R7.reuse, R15, PT ;  /* 0x0000000f0700720c */ /* 0x040fe20003f44070 */
[----:B------:R-:W-:Y:S01]  /*11530*/  @!P4 IMAD.MOV R19, RZ, RZ, -R19 ;  /* 0x000000ffff13c224 */ /* 0x000fe200078e0a13 */
[C---:B------:R-:W-:Y:S01]  /*11540*/  ISETP.GT.U32.AND P4, PT, R7.reuse, R14, PT ;  /* 0x0000000e0700720c */ /* 0x040fe20003f84070 */
[----:B------:R-:W-:Y:S01]  /*11550*/  @!P5 IMAD.MOV R18, RZ, RZ, -R18 ;  /* 0x000000ffff12d224 */ /* 0x000fe200078e0a12 */
[----:B------:R-:W-:Y:S01]  /*11560*/  ISETP.GT.U32.AND P5, PT, R7, R12, PT ;  /* 0x0000000c0700720c */ /* 0x000fe20003fa4070 */
[----:B------:R-:W-:-:S06]  /*11570*/  @!P0 IMAD.MOV R17, RZ, RZ, -R17 ;  /* 0x000000ffff118224 */ /* 0x000fcc00078e0a11 */
[--C-:B------:R-:W-:Y:S02]  /*11580*/  @!P3 IMAD.IADD R10, R10, 0x1, -R7.reuse ;  /* 0x000000010a0ab824 */ /* 0x100fe400078e0a07 */
[--C-:B------:R-:W-:Y:S02]  /*11590*/  @!P2 IMAD.IADD R15, R15, 0x1, -R7.reuse ;  /* 0x000000010f0fa824 */ /* 0x100fe400078e0a07 */
[--C-:B------:R-:W-:Y:S01]  /*115a0*/  @!P4 IMAD.IADD R14, R14, 0x1, -R7.reuse ;  /* 0x000000010e0ec824 */ /* 0x100fe200078e0a07 */
[C---:B------:R-:W-:Y:S01]  /*115b0*/  ISETP.GT.U32.AND P0, PT, R7.reuse, R10, PT ;  /* 0x0000000a0700720c */ /* 0x040fe20003f04070 */
[----:B------:R-:W-:Y:S01]  /*115c0*/  @!P5 IMAD.IADD R12, R12, 0x1, -R7 ;  /* 0x000000010c0cd824 */ /* 0x000fe200078e0a07 */
[C---:B------:R-:W-:Y:S01]  /*115d0*/  ISETP.GT.U32.AND P4, PT, R7.reuse, R15, PT ;  /* 0x0000000f0700720c */ /* 0x040fe20003f84070 */
[----:B------:R-:W-:Y:S01]  /*115e0*/  @!P6 IMAD.MOV R20, RZ, RZ, -R20 ;  /* 0x000000ffff14e224 */ /* 0x000fe200078e0a14 */
[C---:B------:R-:W-:Y:S02]  /*115f0*/  ISETP.GT.U32.AND P6, PT, R7.reuse, R16, PT ;  /* 0x000000100700720c */ /* 0x040fe40003fc4070 */
[----:B------:R-:W-:-:S02]  /*11600*/  ISETP.GT.U32.AND P5, PT, R7, R14, PT ;  /* 0x0000000e0700720c */ /* 0x000fc40003fa4070 */
[----:B------:R-:W-:-:S05]  /*11610*/  ISETP.GT.U32.AND P3, PT, R7, R12, PT ;  /* 0x0000000c0700720c */ /* 0x000fca0003f64070 */
[----:B------:R-:W-:Y:S01]  /*11620*/  @!P0 IMAD.IADD R10, R10, 0x1, -R7 ;  /* 0x000000010a0a8824 */ /* 0x000fe200078e0a07 */
[----:B------:R-:W-:Y:S02]  /*11630*/  ISETP.NE.AND P0, PT, R13, RZ, PT ;  /* 0x000000ff0d00720c */ /* 0x000fe40003f05270 */
[----:B------:R-:W-:Y:S01]  /*11640*/  LOP3.LUT R13, RZ, R13, RZ, 0x33, !PT ;  /* 0x0000000dff0d7212 */ /* 0x000fe200078e33ff */
[----:B------:R-:W-:Y:S01]  /*11650*/  IMAD.MOV.U32 R109, RZ, RZ, R121 ;  /* 0x000000ffff6d7224 */ /* 0x000fe200078e0079 */
[----:B------:R-:W-:Y:S01]  /*11660*/  ISETP.GE.AND P2, PT, R113, RZ, PT ;  /* 0x000000ff7100720c */ /* 0x000fe20003f46270 */
[--C-:B------:R-:W-:Y:S01]  /*11670*/  @!P6 IMAD.IADD R16, R16, 0x1, -R7.reuse ;  /* 0x000000011010e824 */ /* 0x100fe200078e0a07 */
[----:B------:R-:W-:Y:S01]  /*11680*/  SEL R11, R13, R78, !P0 ;  /* 0x0000004e0d0b7207 */ /* 0x000fe20004000000 */
[--C-:B------:R-:W-:Y:S02]  /*11690*/  @!P4 IMAD.IADD R15, R15, 0x1, -R7.reuse ;  /* 0x000000010f0fc824 */ /* 0x100fe400078e0a07 */
[----:B------:R-:W-:-:S02]  /*116a0*/  @!P5 IMAD.IADD R14, R14, 0x1, -R7 ;  /* 0x000000010e0ed824 */ /* 0x000fc400078e0a07 */
[----:B------:R-:W-:Y:S01]  /*116b0*/  @!P3 IMAD.IADD R12, R12, 0x1, -R7 ;  /* 0x000000010c0cb824 */ /* 0x000fe200078e0a07 */
[C---:B------:R-:W-:Y:S01]  /*116c0*/  SEL R113, R13.reuse, R63, !P0 ;  /* 0x0000003f0d717207 */ /* 0x040fe20004000000 */
[----:B------:R-:W-:Y:S01]  /*116d0*/  IMAD.MOV.U32 R7, RZ, RZ, R122 ;  /* 0x000000ffff077224 */ /* 0x000fe200078e007a */
[C---:B------:R-:W-:Y:S01]  /*116e0*/  SEL R122, R13.reuse, R75, !P0 ;  /* 0x0000004b0d7a7207 */ /* 0x040fe20004000000 */
[----:B------:R-:W-:Y:S02]  /*116f0*/  IMAD.MOV.U32 R78, RZ, RZ, R119 ;  /* 0x000000ffff4e7224 */ /* 0x000fe400078e0077 */
[----:B------:R-:W-:Y:S02]  /*11700*/  IMAD.MOV.U32 R75, RZ, RZ, R116 ;  /* 0x000000ffff4b7224 */ /* 0x000fe400078e0074 */
[----:B------:R-:W-:Y:S01]  /*11710*/  IMAD.MOV.U32 R63, RZ, RZ, R109 ;  /* 0x000000ffff3f7224 */ /* 0x000fe200078e006d */
[C---:B------:R-:W-:Y:S01]  /*11720*/  SEL R109, R13.reuse, R59, !P0 ;  /* 0x0000003b0d6d7207 */ /* 0x040fe20004000000 */
[----:B------:R-:W-:Y:S01]  /*11730*/  IMAD.MOV.U32 R59, RZ, RZ, R78 ;  /* 0x000000ffff3b7224 */ /* 0x000fe200078e004e */
[C---:B------:R-:W-:Y:S01]  /*11740*/  SEL R78, R13.reuse, R58, !P0 ;  /* 0x0000003a0d4e7207 */ /* 0x040fe20004000000 */
[----:B------:R-:W-:Y:S01]  /*11750*/  IMAD.MOV.U32 R58, RZ, RZ, R75 ;  /* 0x000000ffff3a7224 */ /* 0x000fe200078e004b */
[----:B------:R-:W-:-:S02]  /*11760*/  SEL R75, R13, R51, !P0 ;  /* 0x000000330d4b7207 */ /* 0x000fc40004000000 */
[C---:B------:R-:W-:Y:S01]  /*11770*/  SEL R51, R13.reuse, R37, !P0 ;  /* 0x000000250d337207 */ /* 0x040fe20004000000 */
[----:B------:R-:W-:Y:S01]  /*11780*/  IMAD.MOV.U32 R37, RZ, RZ, R0 ;  /* 0x000000ffff257224 */ /* 0x000fe200078e0000 */
[----:B------:R-:W-:Y:S02]  /*11790*/  LOP3.LUT R0, R6, 0x60, RZ, 0x3c, !PT ;  /* 0x0000006006007812 */ /* 0x000fe400078e3cff */
[C---:B------:R-:W-:Y:S01]  /*117a0*/  SEL R124, R13.reuse, R77, !P0 ;  /* 0x0000004d0d7c7207 */ /* 0x040fe20004000000 */
[----:B------:R-:W-:Y:S02]  /*117b0*/  IMAD.MOV.U32 R77, RZ, RZ, R118 ;  /* 0x000000ffff4d7224 */ /* 0x000fe400078e0076 */
[----:B------:R-:W-:Y:S01]  /*117c0*/  STS.U8 [R0+UR4+0x8f00], R37 ;  /* 0x008f002500007988 */ /* 0x000fe20008000004 */
[----:B------:R-:W-:-:S03]  /*117d0*/  SEL R116, R13, R66, !P0 ;  /* 0x000000420d747207 */ /* 0x000fc60004000000 */
[----:B------:R-:W-:Y:S01]  /*117e0*/  STS.U8 [R0+UR4+0x1300], R91 ;  /* 0x0013005b00007988 */ /* 0x000fe20008000004 */
[----:B------:R-:W-:Y:S01]  /*117f0*/  ISETP.GE.AND P6, PT, R114, RZ, PT ;  /* 0x000000ff7200720c */ /* 0x000fe20003fc6270 */
[----:B------:R-:W-:Y:S01]  /*11800*/  IMAD.MOV.U32 R114, RZ, RZ, R120 ;  /* 0x000000ffff727224 */ /* 0x000fe200078e0078 */
[C---:B------:R-:W-:Y:S01]  /*11810*/  SEL R66, R13.reuse, R54, !P0 ;  /* 0x000000360d427207 */ /* 0x040fe20004000000 */
[----:B------:R-:W-:Y:S01]  /*11820*/  STS.U8 [R0+UR4+0x9300], R90 ;  /* 0x0093005a00007988 */ /* 0x000fe20008000004 */
[----:B------:R-:W-:Y:S01]  /*11830*/  ISETP.GE.AND P3, PT, R110, RZ, PT ;  /* 0x000000ff6e00720c */ /* 0x000fe20003f66270 */
[----:B------:R-:W-:Y:S02]  /*11840*/  IMAD.MOV.U32 R54, RZ, RZ, R77 ;  /* 0x000000ffff367224 */ /* 0x000fe400078e004d */
[----:B---3--:R-:W-:Y:S01]  /*11850*/  STS.U8 [R0+UR4+0x1700], R89 ;  /* 0x0017005900007988 */ /* 0x008fe20008000004 */
[C---:B------:R-:W-:Y:S01]  /*11860*/  SEL R123, R13.reuse, R76, !P0 ;  /* 0x0000004c0d7b7207 */ /* 0x040fe20004000000 */
[----:B------:R-:W-:Y:S01]  /*11870*/  IMAD.MOV.U32 R76, RZ, RZ, R117 ;  /* 0x000000ffff4c7224 */ /* 0x000fe200078e0075 */
[C---:B------:R-:W-:Y:S01]  /*11880*/  SEL R120, R13.reuse, R71, !P0 ;  /* 0x000000470d787207 */ /* 0x040fe20004000000 */
[----:B------:R-:W-:Y:S01]  /*11890*/  STS.U8 [R0+UR4+0x9700], R88 ;  /* 0x0097005800007988 */ /* 0x000fe20008000004 */
[----:B------:R-:W-:Y:S01]  /*118a0*/  SEL R110, R13, R60, !P0 ;  /* 0x0000003c0d6e7207 */ /* 0x000fe20004000000 */
[----:B------:R-:W-:Y:S01]  /*118b0*/  IMAD.MOV.U32 R71, RZ, RZ, R115 ;  /* 0x000000ffff477224 */ /* 0x000fe200078e0073 */
[----:B------:R-:W-:Y:S01]  /*118c0*/  ISETP.GE.AND P5, PT, R111, RZ, PT ;  /* 0x000000ff6f00720c */ /* 0x000fe20003fa6270 */
[----:B------:R-:W-:Y:S01]  /*118d0*/  STS.U8 [R0+UR4+0x1b00], R87 ;  /* 0x001b005700007988 */ /* 0x000fe20008000004 */
[----:B------:R-:W-:-:S02]  /*118e0*/  SEL R60, R13, R57, !P0 ;  /* 0x000000390d3c7207 */ /* 0x000fc40004000000 */
[----:B------:R-:W-:Y:S01]  /*118f0*/  ISETP.GE.AND P4, PT, R112, RZ, PT ;  /* 0x000000ff7000720c */ /* 0x000fe20003f86270 */
[----:B------:R-:W-:Y:S01]  /*11900*/  STS.U8 [R0+UR4+0x9b00], R86 ;  /* 0x009b005600007988 */ /* 0x000fe20008000004 */
[C---:B------:R-:W-:Y:S01]  /*11910*/  SEL R115, R13.reuse, R65, !P0 ;  /* 0x000000410d737207 */ /* 0x040fe20004000000 */
[----:B------:R-:W-:Y:S01]  /*11920*/  IMAD.MOV.U32 R65, RZ, RZ, R114 ;  /* 0x000000ffff417224 */ /* 0x000fe200078e0072 */
[C---:B------:R-:W-:Y:S01]  /*11930*/  SEL R111, R13.reuse, R61, !P0 ;  /* 0x0000003d0d6f7207 */ /* 0x040fe20004000000 */
[----:B------:R-:W-:Y:S01]  /*11940*/  STS.U8 [R0+UR4+0x1f00], R85 ;  /* 0x001f005500007988 */ /* 0x000fe20008000004 */
[C---:B------:R-:W-:Y:S01]  /*11950*/  SEL R57, R13.reuse, R40, !P0 ;  /* 0x000000280d397207 */ /* 0x040fe20004000000 */
[----:B------:R-:W-:Y:S01]  /*11960*/  IMAD.MOV.U32 R40, RZ, RZ, R54 ;  /* 0x000000ffff287224 */ /* 0x000fe200078e0036 */
[C---:B------:R-:W-:Y:S01]  /*11970*/  SEL R117, R13.reuse, R67, !P0 ;  /* 0x000000430d757207 */ /* 0x040fe20004000000 */
[----:B------:R-:W-:Y:S01]  /*11980*/  STS.U8 [R0+UR4+0x9f00], R84 ;  /* 0x009f005400007988 */ /* 0x000fe20008000004 */
[----:B------:R-:W-:-:S02]  /*11990*/  SEL R112, R13, R62, !P0 ;  /* 0x0000003e0d707207 */ /* 0x000fc40004000000 */
[C---:B------:R-:W-:Y:S01]  /*119a0*/  SEL R61, R13.reuse, R43, !P0 ;  /* 0x0000002b0d3d7207 */ /* 0x040fe20004000000 */
[----:B------:R-:W-:Y:S01]  /*119b0*/  IMAD.MOV.U32 R43, RZ, RZ, R58 ;  /* 0x000000ffff2b7224 */ /* 0x000fe200078e003a */
[C---:B------:R-:W-:Y:S01]  /*119c0*/  SEL R121, R13.reuse, R73, !P0 ;  /* 0x000000490d797207 */ /* 0x040fe20004000000 */
[----:B------:R-:W-:Y:S01]  /*119d0*/  STS.U8 [R0+UR4+0x2300], R83 ;  /* 0x0023005300007988 */ /* 0x000fe20008000004 */
[C---:B------:R-:W-:Y:S01]  /*119e0*/  SEL R62, R13.reuse, R56, !P0 ;  /* 0x000000380d3e7207 */ /* 0x040fe20004000000 */
[----:B------:R-:W-:Y:S01]  /*119f0*/  IMAD.MOV.U32 R56, RZ, RZ, R76 ;  /* 0x000000ffff387224 */ /* 0x000fe200078e004c */
        /* <DEDUP_REMOVED lines=8> */
[----:B------:R-:W-:Y:S01]  /*11a80*/  SEL R64, R13, R55, !P0 ;  /* 0x000000370d407207 */ /* 0x000fe20004000000 */
[----:B------:R-:W-:-:S02]  /*11a90*/  IMAD.MOV.U32 R52, RZ, RZ, R65 ;  /* 0x000000ffff347224 */ /* 0x000fc400078e0041 */
[----:B------:R-:W-:Y:S01]  /*11aa0*/  STS.U8 [R0+UR4+0xa700], R80 ;  /* 0x00a7005000007988 */ /* 0x000fe20008000004 */
[----:B------:R-:W-:-:S03]  /*11ab0*/  IMAD.MOV.U32 R55, RZ, RZ, R59 ;  /* 0x000000ffff377224 */ /* 0x000fc600078e003b */
        /* <DEDUP_REMOVED lines=12> */
[----:B0-----:R-:W2:Y:S01]  /*11b80*/  LDL.LU R8, [R1+0x4] ;  /* 0x0000040001087983 */ /* 0x001ea20000300800 */
[----:B------:R-:W0:Y:S01]  /*11b90*/  S2R R5, SR_TID.X ;  /* 0x0000000000057919 */ /* 0x000e220000002100 */
[----:B------:R-:W-:-:S05]  /*11ba0*/  LOP3.LUT R0, R6, 0x70, RZ, 0x3c, !PT ;  /* 0x0000007006007812 */ /* 0x000fca00078e3cff */
[----:B------:R-:W-:Y:S04]  /*11bb0*/  STS.U8 [R0+UR4+0x380], R79 ;  /* 0x0003804f00007988 */ /* 0x000fe80008000004 */
[----:B------:R-:W-:Y:S04]  /*11bc0*/  STS.U8 [R0+UR4+0x8380], R92 ;  /* 0x0083805c00007988 */ /* 0x000fe80008000004 */
[----:B------:R-:W-:Y:S04]  /*11bd0*/  STS.U8 [R0+UR4+0x780], R95 ;  /* 0x0007805f00007988 */ /* 0x000fe80008000004 */
[----:B------:R-:W-:Y:S04]  /*11be0*/  STS.U8 [R0+UR4+0x8780], R94 ;  /* 0x0087805e00007988 */ /* 0x000fe80008000004 */
[----:B------:R1:W-:Y:S04]  /*11bf0*/  STS.U8 [R0+UR4+0xb80], R108 ;  /* 0x000b806c00007988 */ /* 0x0003e80008000004 */
[----:B------:R-:W-:Y:S04]  /*11c00*/  STS.U8 [R0+UR4+0x8b80], R93 ;  /* 0x008b805d00007988 */ /* 0x000fe80008000004 */
[----:B------:R-:W-:Y:S01]  /*11c10*/  STS.U8 [R0+UR4+0xf80], R107 ;  /* 0x000f806b00007988 */ /* 0x000fe20008000004 */
[----:B0-----:R-:W-:-:S03]  /*11c20*/  LOP3.LUT R5, R5, 0x7f, RZ, 0xc0, !PT ;  /* 0x0000007f05057812 */ /* 0x001fc600078ec0ff */
[----:B------:R-:W-:Y:S01]  /*11c30*/  STS.U8 [R0+UR4+0x8f80], R106 ;  /* 0x008f806a00007988 */ /* 0x000fe20008000004 */
[----:B------:R-:W-:-:S03]  /*11c40*/  @!P2 IMAD.MOV R15, RZ, RZ, -R15 ;  /* 0x000000ffff0fa224 */ /* 0x000fc600078e0a0f */
[----:B----4-:R-:W-:Y:S01]  /*11c50*/  STS.U8 [R0+UR4+0x1380], R105 ;  /* 0x0013806900007988 */ /* 0x010fe20008000004 */
[----:B------:R-:W-:-:S03]  /*11c60*/  SEL R118, R13, R69, !P0 ;  /* 0x000000450d767207 */ /* 0x000fc60004000000 */
[----:B------:R-:W-:Y:S01]  /*11c70*/  STS.U8 [R0+UR4+0x9380], R104 ;  /* 0x0093806800007988 */ /* 0x000fe20008000004 */
[----:B------:R-:W-:Y:S01]  /*11c80*/  @!P6 IMAD.MOV R16, RZ, RZ, -R16 ;  /* 0x000000ffff10e224 */ /* 0x000fe200078e0a10 */
[C---:B------:R-:W-:Y:S02]  /*11c90*/  SEL R69, R13.reuse, R47, !P0 ;  /* 0x0000002f0d457207 */ /* 0x040fe40004000000 */
[----:B------:R-:W-:Y:S01]  /*11ca0*/  STS.U8 [R0+UR4+0x1780], R103 ;  /* 0x0017806700007988 */ /* 0x000fe20008000004 */
[----:B------:R-:W-:Y:S01]  /*11cb0*/  @!P4 IMAD.MOV R14, RZ, RZ, -R14 ;  /* 0x000000ffff0ec224 */ /* 0x000fe200078e0a0e */
[C---:B------:R-:W-:Y:S01]  /*11cc0*/  SEL R119, R13.reuse, R70, !P0 ;  /* 0x000000460d777207 */ /* 0x040fe20004000000 */
[----:B------:R-:W-:Y:S01]  /*11cd0*/  @!P5 IMAD.MOV R12, RZ, RZ, -R12 ;  /* 0x000000ffff0cd224 */ /* 0x000fe200078e0a0c */
[----:B------:R-:W-:Y:S01]  /*11ce0*/  STS.U8 [R0+UR4+0x9780], R102 ;  /* 0x0097806600007988 */ /* 0x000fe20008000004 */
[----:B------:R-:W-:Y:S01]  /*11cf0*/  @!P3 IMAD.MOV R10, RZ, RZ, -R10 ;  /* 0x000000ffff0ab224 */ /* 0x000fe200078e0a0a */
[----:B------:R-:W-:Y:S01]  /*11d00*/  SEL R77, R13, R53, !P0 ;  /* 0x000000350d4d7207 */ /* 0x000fe20004000000 */
[----:B------:R-:W-:Y:S01]  /*11d10*/  IMAD R7, R5, R9, RZ ;  /* 0x0000000905077224 */ /* 0x000fe200078e02ff */
[----:B------:R-:W-:Y:S01]  /*11d20*/  STS.U8 [R0+UR4+0x1b80], R101 ;  /* 0x001b806500007988 */ /* 0x000fe20008000004 */
[----:B------:R-:W-:-:S02]  /*11d30*/  SEL R59, R13, R42, !P0 ;  /* 0x0000002a0d3b7207 */ /* 0x000fc40004000000 */
[C---:B------:R-:W-:Y:S01]  /*11d40*/  SEL R54, R13.reuse, R39, !P0 ;  /* 0x000000270d367207 */ /* 0x040fe20004000000 */
[----:B------:R-:W-:Y:S01]  /*11d50*/  STS.U8 [R0+UR4+0x9b80], R100 ;  /* 0x009b806400007988 */ /* 0x000fe20008000004 */
[C---:B------:R-:W-:Y:S02]  /*11d60*/  SEL R47, R13.reuse, R34, !P0 ;  /* 0x000000220d2f7207 */ /* 0x040fe40004000000 */
[C---:B------:R-:W-:Y:S01]  /*11d70*/  SEL R70, R13.reuse, R48, !P0 ;  /* 0x000000300d467207 */ /* 0x040fe20004000000 */
[----:B------:R-:W-:Y:S01]  /*11d80*/  STS.U8 [R0+UR4+0x1f80], R99 ;  /* 0x001f806300007988 */ /* 0x000fe20008000004 */
[C---:B------:R-:W-:Y:S02]  /*11d90*/  SEL R53, R13.reuse, R38, !P0 ;  /* 0x000000260d357207 */ /* 0x040fe40004000000 */
[C---:B------:R-:W-:Y:S01]  /*11da0*/  SEL R42, R13.reuse, R31, !P0 ;  /* 0x0000001f0d2a7207 */ /* 0x040fe20004000000 */
[----:B------:R-:W-:Y:S01]  /*11db0*/  STS.U8 [R0+UR4+0x9f80], R98 ;  /* 0x009f806200007988 */ /* 0x000fe20008000004 */
[----:B------:R-:W-:-:S02]  /*11dc0*/  SEL R39, R13, R29, !P0 ;  /* 0x0000001d0d277207 */ /* 0x000fc40004000000 */
[C---:B------:R-:W-:Y:S01]  /*11dd0*/  SEL R34, R13.reuse, R25, !P0 ;  /* 0x000000190d227207 */ /* 0x040fe20004000000 */
[----:B------:R-:W-:Y:S01]  /*11de0*/  STS.U8 [R0+UR4+0x2380], R97 ;  /* 0x0023806100007988 */ /* 0x000fe20008000004 */
[C---:B------:R-:W-:Y:S02]  /*11df0*/  SEL R71, R13.reuse, R49, !P0 ;  /* 0x000000310d477207 */ /* 0x040fe40004000000 */
[C---:B------:R-:W-:Y:S02]  /*11e00*/  SEL R63, R13.reuse, R44, !P0 ;  /* 0x0000002c0d3f7207 */ /* 0x040fe40004000000 */
[C---:B------:R-:W-:Y:S02]  /*11e10*/  SEL R48, R13.reuse, R35, !P0 ;  /* 0x000000230d307207 */ /* 0x040fe40004000000 */
[C---:B------:R-:W-:Y:S02]  /*11e20*/  SEL R38, R13.reuse, R28, !P0 ;  /* 0x0000001c0d267207 */ /* 0x040fe40004000000 */
[----:B------:R-:W-:-:S02]  /*11e30*/  SEL R31, R13, R23, !P0 ;  /* 0x000000170d1f7207 */ /* 0x000fc40004000000 */
[C---:B------:R-:W-:Y:S02]  /*11e40*/  SEL R29, R13.reuse, R22, !P0 ;  /* 0x000000160d1d7207 */ /* 0x040fe40004000000 */
[C---:B------:R-:W-:Y:S01]  /*11e50*/  SEL R25, R13.reuse, R19, !P0 ;  /* 0x000000130d197207 */ /* 0x040fe20004000000 */
[----:B------:R-:W-:Y:S01]  /*11e60*/  STS.U8 [R0+UR4+0xa380], R96 ;  /* 0x00a3806000007988 */ /* 0x000fe20008000004 */
[C---:B------:R-:W-:Y:S02]  /*11e70*/  SEL R65, R13.reuse, R45, !P0 ;  /* 0x0000002d0d417207 */ /* 0x040fe40004000000 */
[C---:B------:R-:W-:Y:S02]  /*11e80*/  SEL R58, R13.reuse, R41, !P0 ;  /* 0x000000290d3a7207 */ /* 0x040fe40004000000 */
[C---:B------:R-:W-:Y:S02]  /*11e90*/  SEL R49, R13.reuse, R36, !P0 ;  /* 0x000000240d317207 */ /* 0x040fe40004000000 */
[----:B------:R-:W-:-:S02]  /*11ea0*/  SEL R44, R13, R32, !P0 ;  /* 0x000000200d2c7207 */ /* 0x000fc40004000000 */
[C---:B------:R-:W-:Y:S02]  /*11eb0*/  SEL R35, R13.reuse, R26, !P0 ;  /* 0x0000001a0d237207 */ /* 0x040fe40004000000 */
[C---:B------:R-:W-:Y:S02]  /*11ec0*/  SEL R28, R13.reuse, R21, !P0 ;  /* 0x000000150d1c7207 */ /* 0x040fe40004000000 */
[C---:B------:R-:W-:Y:S02]  /*11ed0*/  SEL R23, R13.reuse, R18, !P0 ;  /* 0x000000120d177207 */ /* 0x040fe40004000000 */
[C---:B------:R-:W-:Y:S02]  /*11ee0*/  SEL R22, R13.reuse, R17, !P0 ;  /* 0x000000110d167207 */ /* 0x040fe40004000000 */
[----:B------:R-:W-:Y:S01]  /*11ef0*/  SEL R19, R13, R15, !P0 ;  /* 0x0000000f0d137207 */ /* 0x000fe20004000000 */
[----:B------:R-:W-:Y:S01]  /*11f00*/  IMAD R11, R11, UR8, RZ ;  /* 0x000000080b0b7c24 */ /* 0x000fe2000f8e02ff */
[----:B------:R-:W-:-:S02]  /*11f10*/  SEL R45, R13, R33, !P0 ;  /* 0x000000210d2d7207 */ /* 0x000fc40004000000 */
[C---:B------:R-:W-:Y:S02]  /*11f20*/  SEL R41, R13.reuse, R30, !P0 ;  /* 0x0000001e0d297207 */ /* 0x040fe40004000000 */
[C---:B------:R-:W-:Y:S02]  /*11f30*/  SEL R36, R13.reuse, R27, !P0 ;  /* 0x0000001b0d247207 */ /* 0x040fe40004000000 */
[C---:B------:R-:W-:Y:S02]  /*11f40*/  SEL R32, R13.reuse, R24, !P0 ;  /* 0x000000180d207207 */ /* 0x040fe40004000000 */
[C---:B------:R-:W-:Y:S02]  /*11f50*/  SEL R26, R13.reuse, R20, !P0 ;  /* 0x000000140d1a7207 */ /* 0x040fe40004000000 */
[C---:B------:R-:W-:Y:S02]  /*11f60*/  SEL R21, R13.reuse, R16, !P0 ;  /* 0x000000100d157207 */ /* 0x040fe40004000000 */
[----:B------:R-:W-:-:S02]  /*11f70*/  SEL R18, R13, R14, !P0 ;  /* 0x0000000e0d127207 */ /* 0x000fc40004000000 */
[C---:B------:R-:W-:Y:S02]  /*11f80*/  SEL R17, R13.reuse, R12, !P0 ;  /* 0x0000000c0d117207 */ /* 0x040fe40004000000 */
[----:B------:R-:W-:Y:S02]  /*11f90*/  SEL R15, R13, R10, !P0 ;  /* 0x0000000a0d0f7207 */ /* 0x000fe40004000000 */
[----:B------:R-:W-:Y:S01]  /*11fa0*/  IADD3 R10, P0, PT, R7, UR18, RZ ;  /* 0x00000012070a7c10 */ /* 0x000fe2000ff1e0ff */
[----:B------:R-:W-:Y:S01]  /*11fb0*/  IMAD R12, R124, UR9, RZ ;  /* 0x000000097c0c7c24 */ /* 0x000fe2000f8e02ff */
[----:B------:R-:W-:Y:S01]  /*11fc0*/  STL [R1+0xc84], R6 ;  /* 0x000c840601007387 */ /* 0x000fe20000100800 */
[----:B------:R-:W-:Y:S01]  /*11fd0*/  IMAD R13, R123, UR10, RZ ;  /* 0x0000000a7b0d7c24 */ /* 0x000fe2000f8e02ff */
[----:B------:R-:W-:Y:S01]  /*11fe0*/  LEA.HI.X.SX32 R7, R7, UR19, 0x1, P0 ;  /* 0x0000001307077c11 */ /* 0x000fe200080f0eff */
[----:B------:R-:W-:Y:S01]  /*11ff0*/  IMAD R16, R121, UR13, RZ ;  /* 0x0000000d79107c24 */ /* 0x000fe2000f8e02ff */
[----:B------:R-:W-:Y:S01]  /*12000*/  STL [R1+0xc88], R9 ;  /* 0x000c880901007387 */ /* 0x000fe20000100800 */
[----:B------:R-:W-:Y:S01]  /*12010*/  IMAD R20, R120, UR16, RZ ;  /* 0x0000001078147c24 */ /* 0x000fe2000f8e02ff */
[----:B------:R-:W-:Y:S01]  /*12020*/  IADD3 R2, P6, PT, R13, R10, RZ ;  /* 0x0000000a0d027210 */ /* 0x000fe20007fde0ff */
[----:B------:R-:W-:Y:S01]  /*12030*/  IMAD R14, R122, UR12, RZ ;  /* 0x0000000c7a0e7c24 */ /* 0x000fe2000f8e02ff */
[----:B------:R-:W0:Y:S01]  /*12040*/  LDCU UR18, c[0x0][0x3b0] ;  /* 0x00007600ff1277ac */ /* 0x000e220008000800 */
[----:B------:R-:W-:-:S03]  /*12050*/  IMAD R24, R119, UR17, RZ ;  /* 0x0000001177187c24 */ /* 0x000fc6000f8e02ff */
[----:B-1----:R-:W-:Y:S01]  /*12060*/  IADD3 R108, P5, PT, R14, R10, RZ ;  /* 0x0000000a0e6c7210 */ /* 0x002fe20007fbe0ff */
[----:B------:R-:W-:Y:S01]  /*12070*/  IMAD R27, R118, UR20, RZ ;  /* 0x00000014761b7c24 */ /* 0x000fe2000f8e02ff */
[----:B------:R-:W1:Y:S01]  /*12080*/  LDCU UR19, c[0x0][0x3b0] ;  /* 0x00007600ff1377ac */ /* 0x000e620008000800 */
[----:B------:R-:W-:Y:S02]  /*12090*/  IMAD R30, R117, UR21, RZ ;  /* 0x00000015751e7c24 */ /* 0x000fe4000f8e02ff */
[----:B------:R-:W-:Y:S02]  /*120a0*/  IMAD R33, R116, UR22, RZ ;  /* 0x0000001674217c24 */ /* 0x000fe4000f8e02ff */
[----:B------:R-:W-:Y:S02]  /*120b0*/  IMAD R37, R115, UR23, RZ ;  /* 0x0000001773257c24 */ /* 0x000fe4000f8e02ff */
[----:B------:R-:W-:Y:S02]  /*120c0*/  IMAD R43, R113, UR25, RZ ;  /* 0x00000019712b7c24 */ /* 0x000fe4000f8e02ff */
[----:B------:R-:W-:-:S02]  /*120d0*/  IMAD R40, R114, UR24, RZ ;  /* 0x0000001872287c24 */ /* 0x000fc4000f8e02ff */
[----:B------:R-:W-:Y:S02]  /*120e0*/  IMAD R46, R112, UR26, RZ ;  /* 0x0000001a702e7c24 */ /* 0x000fe4000f8e02ff */
        /* <DEDUP_REMOVED lines=20> */
[----:B------:R-:W-:Y:S01]  /*12230*/  IMAD R58, R58, UR47, RZ ;  /* 0x0000002f3a3a7c24 */ /* 0x000fe2000f8e02ff */
[----:B--2---:R-:W-:Y:S04]  /*12240*/  STS.U8 [R0+UR4+0x2780], R8 ;  /* 0x0027800800007988 */ /* 0x004fe80008000004 */
[----:B------:R-:W-:Y:S04]  /*12250*/  STS.U8 [R0+UR4+0xa780], R125 ;  /* 0x00a7807d00007988 */ /* 0x000fe80008000004 */
[----:B------:R-:W-:Y:S04]  /*12260*/  STS.U8 [R0+UR4+0x2b80], R74 ;  /* 0x002b804a00007988 */ /* 0x000fe80008000004 */
[----:B------:R-:W-:Y:S04]  /*12270*/  STS.U8 [R0+UR4+0xab80], R72 ;  /* 0x00ab804800007988 */ /* 0x000fe80008000004 */
[----:B------:R2:W-:Y:S02]  /*12280*/  STS.U8 [R0+UR4+0x2f80], R68 ;  /* 0x002f804400007988 */ /* 0x0005e40008000004 */
[----:B--2---:R-:W-:-:S04]  /*12290*/  IADD3 R0, P0, PT, R11, R10, RZ ;  /* 0x0000000a0b007210 */ /* 0x004fc80007f1e0ff */
[----:B------:R-:W-:Y:S01]  /*122a0*/  LEA.HI.X.SX32 R3, R11, R7, 0x1, P0 ;  /* 0x000000070b037211 */ /* 0x000fe200000f0eff */
[----:B------:R2:W-:Y:S04]  /*122b0*/  STL [R1+0x404], R0 ;  /* 0x0004040001007387 */ /* 0x0005e80000100800 */
[----:B------:R3:W-:Y:S01]  /*122c0*/  STL [R1+0x3d8], R3 ;  /* 0x0003d80301007387 */ /* 0x0007e20000100800 */
[-C--:B--2---:R-:W-:Y:S02]  /*122d0*/  IADD3 R0, P0, PT, R12, R10.reuse, RZ ;  /* 0x0000000a0c007210 */ /* 0x084fe40007f1e0ff */
[----:B---3--:R-:W-:-:S03]  /*122e0*/  IADD3 R3, P2, PT, R16, R10, RZ ;  /* 0x0000000a10037210 */ /* 0x008fc60007f5e0ff */
[----:B------:R2:W-:Y:S01]  /*122f0*/  STL [R1+0x40c], R0 ;  /* 0x00040c0001007387 */ /* 0x0005e20000100800 */
[----:B------:R-:W-:-:S03]  /*12300*/  IADD3 R8, P3, PT, R24, R10, RZ ;  /* 0x0000000a18087210 */ /* 0x000fc60007f7e0ff */
[----:B------:R-:W-:Y:S01]  /*12310*/  STL [R1+0x414], R2 ;  /* 0x0004140201007387 */ /* 0x000fe20000100800 */
[----:B--2---:R-:W-:-:S03]  /*12320*/  IADD3 R0, P4, PT, R20, R10, RZ ;  /* 0x0000000a14007210 */ /* 0x004fc60007f9e0ff */
[----:B------:R2:W-:Y:S04]  /*12330*/  STL [R1+0x424], R3 ;  /* 0x0004240301007387 */ /* 0x0005e80000100800 */
[----:B------:R-:W-:Y:S04]  /*12340*/  STL [R1+0xc8c], R2 ;  /* 0x000c8c0201007387 */ /* 0x000fe80000100800 */
[----:B------:R3:W-:Y:S04]  /*12350*/  STL [R1+0x42c], R0 ;  /* 0x00042c0001007387 */ /* 0x0007e80000100800 */
[----:B------:R-:W-:Y:S01]  /*12360*/  STL [R1+0x41c], R108 ;  /* 0x00041c6c01007387 */ /* 0x000fe20000100800 */
[----:B--2---:R-:W-:-:S02]  /*12370*/  LEA.HI.X.SX32 R3, R13, R7, 0x1, P6 ;  /* 0x000000070d037211 */ /* 0x004fc400030f0eff */
[----:B---3--:R-:W-:Y:S01]  /*12380*/  LEA.HI.X.SX32 R0, R12, R7, 0x1, P0 ;  /* 0x000000070c007211 */ /* 0x008fe200000f0eff */
[----:B------:R-:W-:Y:S01]  /*12390*/  STL [R1+0xc90], R108 ;  /* 0x000c906c01007387 */ /* 0x000fe20000100800 */
[----:B------:R-:W-:-:S03]  /*123a0*/  IADD3 R106, P0, PT, R27, R10, RZ ;  /* 0x0000000a1b6a7210 */ /* 0x000fc60007f1e0ff */
[----:B------:R-:W-:Y:S04]  /*123b0*/  STL [R1+0x434], R8 ;  /* 0x0004340801007387 */ /* 0x000fe80000100800 */
[----:B------:R2:W-:Y:S01]  /*123c0*/  STL [R1+0x408], R0 ;  /* 0x0004080001007387 */ /* 0x0005e20000100800 */
[----:B------:R-:W-:-:S03]  /*123d0*/  LEA.HI.X.SX32 R125, R14, R7, 0x1, P5 ;  /* 0x000000070e7d7211 */ /* 0x000fc600028f0eff */
[----:B------:R-:W-:Y:S01]  /*123e0*/  STL [R1+0xc94], R8 ;  /* 0x000c940801007387 */ /* 0x000fe20000100800 */
[-C--:B------:R-:W-:Y:S02]  /*123f0*/  IADD3 R2, P5, PT, R33, R10.reuse, RZ ;  /* 0x0000000a21027210 */ /* 0x080fe40007fbe0ff */
[----:B--2---:R-:W-:Y:S01]  /*12400*/  IADD3 R0, P6, PT, R30, R10, RZ ;  /* 0x0000000a1e007210 */ /* 0x004fe20007fde0ff */
[----:B------:R-:W-:Y:S04]  /*12410*/  STL [R1+0x43c], R106 ;  /* 0x00043c6a01007387 */ /* 0x000fe80000100800 */
[----:B------:R2:W-:Y:S04]  /*12420*/  STL [R1+0x444], R0 ;  /* 0x0004440001007387 */ /* 0x0005e80000100800 */
[----:B------:R-:W-:Y:S04]  /*12430*/  STL [R1+0xc98], R106 ;  /* 0x000c986a01007387 */ /* 0x000fe80000100800 */
[----:B------:R-:W-:Y:S01]  /*12440*/  STL [R1+0x410], R3 ;  /* 0x0004100301007387 */ /* 0x000fe20000100800 */
[----:B--2---:R-:W-:-:S03]  /*12450*/  LEA.HI.X.SX32 R0, R16, R7, 0x1, P2 ;  /* 0x0000000710007211 */ /* 0x004fc600010f0eff */
[----:B------:R-:W-:Y:S04]  /*12460*/  STL [R1+0xc9c], R3 ;  /* 0x000c9c0301007387 */ /* 0x000fe80000100800 */
[----:B------:R-:W-:Y:S04]  /*12470*/  STL [R1+0x418], R125 ;  /* 0x0004187d01007387 */ /* 0x000fe80000100800 */
[----:B------:R2:W-:Y:S01]  /*12480*/  STL [R1+0x44c], R2 ;  /* 0x00044c0201007387 */ /* 0x0005e20000100800 */
[----:B------:R-:W-:-:S03]  /*12490*/  IADD3 R74, P2, PT, R37, R10, RZ ;  /* 0x0000000a254a7210 */ /* 0x000fc60007f5e0ff */
[----:B------:R-:W-:Y:S01]  /*124a0*/  STL [R1+0xca0], R125 ;  /* 0x000ca07d01007387 */ /* 0x000fe20000100800 */
[----:B--2---:R-:W-:-:S03]  /*124b0*/  LEA.HI.X.SX32 R2, R20, R7, 0x1, P4 ;  /* 0x0000000714027211 */ /* 0x004fc600020f0eff */
[----:B------:R2:W-:Y:S04]  /*124c0*/  STL [R1+0x420], R0 ;  /* 0x0004200001007387 */ /* 0x0005e80000100800 */
[----:B------:R3:W-:Y:S01]  /*124d0*/  STL [R1+0x428], R2 ;  /* 0x0004280201007387 */ /* 0x0007e20000100800 */
[-C--:B------:R-:W-:Y:S02]  /*124e0*/  IADD3 R104, P4, PT, R40, R10.reuse, RZ ;  /* 0x0000000a28687210 */ /* 0x080fe40007f9e0ff */
[----:B--2---:R-:W-:Y:S01]  /*124f0*/  LEA.HI.X.SX32 R0, R24, R7, 0x1, P3 ;  /* 0x0000000718007211 */ /* 0x004fe200018f0eff */
[----:B------:R-:W-:Y:S01]  /*12500*/  STL [R1+0x454], R74 ;  /* 0x0004544a01007387 */ /* 0x000fe20000100800 */
[----:B---3--:R-:W-:-:S03]  /*12510*/  IADD3 R2, P3, PT, R43, R10, RZ ;  /* 0x0000000a2b027210 */ /* 0x008fc60007f7e0ff */
[----:B------:R-:W-:Y:S01]  /*12520*/  STL [R1+0xca4], R74 ;  /* 0x000ca44a01007387 */ /* 0x000fe20000100800 */
[----:B------:R-:W-:-:S03]  /*12530*/  LEA.HI.X.SX32 R107, R27, R7, 0x1, P0 ;  /* 0x000000071b6b7211 */ /* 0x000fc600000f0eff */
[----:B------:R-:W-:Y:S04]  /*12540*/  STL [R1+0x430], R0 ;  /* 0x0004300001007387 */ /* 0x000fe80000100800 */
[----:B------:R-:W-:Y:S01]  /*12550*/  STL [R1+0x464], R2 ;  /* 0x0004640201007387 */ /* 0x000fe20000100800 */
[----:B------:R-:W-:-:S03]  /*12560*/  IADD3 R125, P0, PT, R46, R10, RZ ;  /* 0x0000000a2e7d7210 */ /* 0x000fc60007f1e0ff */
[----:B------:R2:W-:Y:S04]  /*12570*/  STL [R1+0xca8], R0 ;  /* 0x000ca80001007387 */ /* 0x0005e80000100800 */
[----:B------:R-:W-:Y:S04]  /*12580*/  STL [R1+0x45c], R104 ;  /* 0x00045c6801007387 */ /* 0x000fe80000100800 */
[----:B------:R-:W-:Y:S01]  /*12590*/  STL [R1+0xcac], R104 ;  /* 0x000cac6801007387 */ /* 0x000fe20000100800 */
[----:B--2---:R-:W-:-:S03]  /*125a0*/  LEA.HI.X.SX32 R0, R30, R7, 0x1, P6 ;  /* 0x000000071e007211 */ /* 0x004fc600030f0eff */
[----:B------:R-:W-:Y:S01]  /*125b0*/  STL [R1+0x438], R107 ;  /* 0x0004386b01007387 */ /* 0x000fe20000100800 */
[----:B------:R-:W-:-:S03]  /*125c0*/  IADD3 R72, P6, PT, R50, R10, RZ ;  /* 0x0000000a32487210 */ /* 0x000fc60007fde0ff */
[----:B------:R-:W-:Y:S01]  /*125d0*/  STL [R1+0xcb0], R107 ;  /* 0x000cb06b01007387 */ /* 0x000fe20000100800 */
[----:B------:R-:W-:-:S03]  /*125e0*/  LEA.HI.X.SX32 R68, R37, R7, 0x1, P2 ;  /* 0x0000000725447211 */ /* 0x000fc600010f0eff */
[----:B------:R2:W-:Y:S01]  /*125f0*/  STL [R1+0x440], R0 ;  /* 0x0004400001007387 */ /* 0x0005e20000100800 */
[----:B------:R-:W-:-:S03]  /*12600*/  IADD3 R16, P2, PT, R55, R10, RZ ;  /* 0x0000000a37107210 */ /* 0x000fc60007f5e0ff */
[----:B------:R-:W-:Y:S04]  /*12610*/  STL [R1+0x46c], R125 ;  /* 0x00046c7d01007387 */ /* 0x000fe80000100800 */
[----:B------:R-:W-:Y:S01]  /*12620*/  STL [R1+0xcb4], R125 ;  /* 0x000cb47d01007387 */ /* 0x000fe20000100800 */
[----:B--2---:R-:W-:-:S03]  /*12630*/  LEA.HI.X.SX32 R0, R33, R7, 0x1, P5 ;  /* 0x0000000721007211 */ /* 0x004fc600028f0eff */
[----:B------:R-:W-:Y:S01]  /*12640*/  STL [R1+0x474], R72 ;  /* 0x0004744801007387 */ /* 0x000fe20000100800 */
[----:B------:R-:W-:-:S03]  /*12650*/  IADD3 R102, P5, PT, R52, R10, RZ ;  /* 0x0000000a34667210 */ /* 0x000fc60007fbe0ff */
[----:B------:R-:W-:Y:S01]  /*12660*/  STL [R1+0xcb8], R72 ;  /* 0x000cb84801007387 */ /* 0x000fe20000100800 */
[----:B------:R-:W-:-:S03]  /*12670*/  LEA.HI.X.SX32 R105, R40, R7, 0x1, P4 ;  /* 0x0000000728697211 */ /* 0x000fc600020f0eff */
[----:B------:R-:W-:Y:S04]  /*12680*/  STL [R1+0x448], R0 ;  /* 0x0004480001007387 */ /* 0x000fe80000100800 */
        /* <DEDUP_REMOVED lines=9> */
[----:B------:R-:W-:Y:S01]  /*12720*/  STL [R1+0xcc4], R102 ;  /* 0x000cc46601007387 */ /* 0x000fe20000100800 */
[----:B------:R-:W-:-:S03]  /*12730*/  LEA.HI.X.SX32 R50, R50, R7, 0x1, P6 ;  /* 0x0000000732327211 */ /* 0x000fc600030f0eff */
[----:B------:R-:W-:Y:S01]  /*12740*/  STL [R1+0x458], R105 ;  /* 0x0004586901007387 */ /* 0x000fe20000100800 */
[----:B------:R-:W-:-:S03]  /*12750*/  IADD3 R100, P0, PT, R62, R10, RZ ;  /* 0x0000000a3e647210 */ /* 0x000fc60007f1e0ff */
[----:B------:R-:W-:Y:S01]  /*12760*/  STL [R1+0xcc8], R105 ;  /* 0x000cc86901007387 */ /* 0x000fe20000100800 */
[----:B------:R-:W-:-:S03]  /*12770*/  IADD3 R20, P6, PT, R64, R10, RZ ;  /* 0x0000000a40147210 */ /* 0x000fc60007fde0ff */
[----:B------:R2:W-:Y:S04]  /*12780*/  STL [R1+0x460], R0 ;  /* 0x0004600001007387 */ /* 0x0005e80000100800 */
[----:B------:R-:W-:Y:S01]  /*12790*/  STL [R1+0x48c], R106 ;  /* 0x00048c6a01007387 */ /* 0x000fe20000100800 */
[----:B------:R-:W-:-:S03]  /*127a0*/  LEA.HI.X.SX32 R103, R52, R7, 0x1, P5 ;  /* 0x0000000734677211 */ /* 0x000fc600028f0eff */
[----:B------:R3:W-:Y:S01]  /*127b0*/  STL [R1+0xccc], R106 ;  /* 0x000ccc6a01007387 */ /* 0x0007e20000100800 */
[----:B--2---:R-:W-:-:S03]  /*127c0*/  LEA.HI.X.SX32 R0, R55, R7, 0x1, P2 ;  /* 0x0000000737007211 */ /* 0x004fc600010f0eff */
[----:B------:R-:W-:Y:S01]  /*127d0*/  STL [R1+0x494], R40 ;  /* 0x0004942801007387 */ /* 0x000fe20000100800 */
[----:B------:R-:W-:-:S03]  /*127e0*/  LEA.HI.X.SX32 R3, R56, R7, 0x1, P4 ;  /* 0x0000000738037211 */ /* 0x000fc600020f0eff */
[----:B------:R-:W-:Y:S01]  /*127f0*/  STL [R1+0x468], R74 ;  /* 0x0004684a01007387 */ /* 0x000fe20000100800 */
[----:B------:R-:W-:-:S03]  /*12800*/  IADD3 R108, P2, PT, R66, R10, RZ ;  /* 0x0000000a426c7210 */ /* 0x000fc60007f5e0ff */
[----:B------:R-:W-:Y:S01]  /*12810*/  STL [R1+0x470], R50 ;  /* 0x0004703201007387 */ /* 0x000fe20000100800 */
[----:B------:R-:W-:-:S03]  /*12820*/  LEA.HI.X.SX32 R43, R60, R7, 0x1, P3 ;  /* 0x000000073c2b7211 */ /* 0x000fc600018f0eff */
[----:B------:R-:W-:Y:S01]  /*12830*/  STL [R1+0x49c], R100 ;  /* 0x00049c6401007387 */ /* 0x000fe20000100800 */
[----:B---3--:R-:W-:-:S03]  /*12840*/  LEA.HI.X.SX32 R106, R64, R7, 0x1, P6 ;  /* 0x00000007406a7211 */ /* 0x008fc600030f0eff */
[----:B------:R-:W-:Y:S01]  /*12850*/  STL [R1+0x4a4], R20 ;  /* 0x0004a41401007387 */ /* 0x000fe20000100800 */
[----:B------:R-:W-:-:S03]  /*12860*/  LEA.HI.X.SX32 R101, R62, R7, 0x1, P0 ;  /* 0x000000073e657211 */ /* 0x000fc600000f0eff */
[----:B------:R-:W2:Y:S01]  /*12870*/  LDL R14, [R1+0x424] ;  /* 0x00042400010e7983 */ /* 0x000ea20000100800 */
[----:B------:R-:W-:-:S03]  /*12880*/  LEA.HI.X.SX32 R8, R66, R7, 0x1, P2 ;  /* 0x0000000742087211 */ /* 0x000fc600010f0eff */
[----:B------:R3:W-:Y:S01]  /*12890*/  STL [R1+0x480], R0 ;  /* 0x0004800001007387 */ /* 0x0007e20000100800 */
[----:B------:R-:W-:-:S03]  /*128a0*/  IADD3 R33, P0, PT, R77, R10, RZ ;  /* 0x0000000a4d217210 */ /* 0x000fc60007f1e0ff */
[----:B------:R-:W-:Y:S01]  /*128b0*/  STL [R1+0x478], R103 ;  /* 0x0004786701007387 */ /* 0x000fe20000100800 */
[----:B------:R-:W-:-:S03]  /*128c0*/  IADD3 R98, P2, PT, R76, R10, RZ ;  /* 0x0000000a4c627210 */ /* 0x000fc60007f5e0ff */
        /* <DEDUP_REMOVED lines=9> */
[----:B------:R-:W-:-:S03]  /*12960*/  LEA.HI.X.SX32 R105, R75, R7, 0x1, P3 ;  /* 0x000000074b697211 */ /* 0x000fc600018f0eff */
        /* <DEDUP_REMOVED lines=9> */
[----:B---3--:R-:W-:-:S03]  /*12a00*/  IADD3 R0, P0, PT, R69, R10, RZ ;  /* 0x0000000a45007210 */ /* 0x008fc60007f1e0ff */
        /* <DEDUP_REMOVED lines=16> */
[----:B------:R-:W-:Y:S01]  /*12b10*/  STL [R1+0x4e4], R0 ;  /* 0x0004e40001007387 */ /* 0x000fe20000100800 */
[----:B------:R-:W-:Y:S01]  /*12b20*/  IMAD R57, R57, UR48, RZ ;  /* 0x0000003039397c24 */ /* 0x000fe2000f8e02ff */
[----:B------:R-:W-:Y:S02]  /*12b30*/  IADD3 R69, P3, PT, R59, R10, RZ ;  /* 0x0000000a3b457210 */ /* 0x000fe40007f7e0ff */
[----:B------:R-:W-:Y:S01]  /*12b40*/  STL [R1+0x4ec], R4 ;  /* 0x0004ec0401007387 */ /* 0x000fe20000100800 */
[----:B------:R-:W-:-:S03]  /*12b50*/  IMAD R54, R54, UR49, RZ ;  /* 0x0000003136367c24 */ /* 0x000fc6000f8e02ff */
[----:B------:R-:W-:Y:S01]  /*12b60*/  STL [R1+0x4e0], R68 ;  /* 0x0004e04401007387 */ /* 0x000fe20000100800 */
[----:B------:R-:W-:-:S03]  /*12b70*/  LEA.HI.X.SX32 R95, R63, R7, 0x1, P0 ;  /* 0x000000073f5f7211 */ /* 0x000fc600000f0eff */
[----:B------:R-:W-:Y:S01]  /*12b80*/  STL [R1+0x4f4], R78 ;  /* 0x0004f44e01007387 */ /* 0x000fe20000100800 */
[----:B------:R-:W-:-:S03]  /*12b90*/  LEA.HI.X.SX32 R72, R61, R7, 0x1, P2 ;  /* 0x000000073d487211 */ /* 0x000fc600010f0eff */
[----:B------:R-:W-:Y:S01]  /*12ba0*/  STL [R1+0x4e8], R6 ;  /* 0x0004e80601007387 */ /* 0x000fe20000100800 */
[----:B------:R-:W-:Y:S01]  /*12bb0*/  IMAD R53, R53, UR50, RZ ;  /* 0x0000003235357c24 */ /* 0x000fe2000f8e02ff */
[----:B------:R-:W-:Y:S02]  /*12bc0*/  LEA.HI.X.SX32 R67, R59, R7, 0x1, P3 ;  /* 0x000000073b437211 */ /* 0x000fe400018f0eff */
[----:B------:R-:W-:Y:S01]  /*12bd0*/  STL [R1+0x4f0], R24 ;  /* 0x0004f01801007387 */ /* 0x000fe20000100800 */
[----:B------:R-:W-:-:S03]  /*12be0*/  IADD3 R110, P0, PT, R58, R10, RZ ;  /* 0x0000000a3a6e7210 */ /* 0x000fc60007f1e0ff */
[----:B------:R-:W-:Y:S01]  /*12bf0*/  STL [R1+0x504], R125 ;  /* 0x0005047d01007387 */ /* 0x000fe20000100800 */
[-C--:B------:R-:W-:Y:S01]  /*12c00*/  IADD3 R92, P2, PT, R57, R10.reuse, RZ ;  /* 0x0000000a395c7210 */ /* 0x080fe20007f5e0ff */
[----:B------:R-:W-:Y:S02]  /*12c10*/  IMAD R51, R51, UR51, RZ ;  /* 0x0000003333337c24 */ /* 0x000fe4000f8e02ff */
[----:B------:R-:W-:Y:S01]  /*12c20*/  STL [R1+0x4fc], R94 ;  /* 0x0004fc5e01007387 */ /* 0x000fe20000100800 */
[----:B------:R-:W-:Y:S01]  /*12c30*/  IADD3 R63, P3, PT, R54, R10, RZ ;  /* 0x0000000a363f7210 */ /* 0x000fe20007f7e0ff */
[----:B------:R-:W-:Y:S02]  /*12c40*/  IMAD R49, R49, UR52, RZ ;  /* 0x0000003431317c24 */ /* 0x000fe4000f8e02ff */
[----:B------:R-:W-:Y:S01]  /*12c50*/  STL [R1+0x50c], R69 ;  /* 0x00050c4501007387 */ /* 0x000fe20000100800 */
[----:B------:R-:W-:-:S03]  /*12c60*/  LEA.HI.X.SX32 R109, R58, R7, 0x1, P0 ;  /* 0x000000073a6d7211 */ /* 0x000fc600000f0eff */
[----:B------:R-:W3:Y:S01]  /*12c70*/  LDL.LU R59, [R1+0x60] ;  /* 0x00006000013b7983 */ /* 0x000ee20000300800 */
[-C--:B------:R-:W-:Y:S01]  /*12c80*/  LEA.HI.X.SX32 R93, R57, R7.reuse, 0x1, P2 ;  /* 0x00000007395d7211 */ /* 0x080fe200010f0eff */
[----:B------:R-:W-:Y:S01]  /*12c90*/  IMAD R48, R48, UR53, RZ ;  /* 0x0000003530307c24 */ /* 0x000fe2000f8e02ff */
[----:B------:R-:W-:Y:S01]  /*12ca0*/  LEA.HI.X.SX32 R61, R54, R7, 0x1, P3 ;  /* 0x00000007363d7211 */ /* 0x000fe200018f0eff */
[----:B------:R-:W-:Y:S01]  /*12cb0*/  STL [R1+0x4f8], R95 ;  /* 0x0004f85f01007387 */ /* 0x000fe20000100800 */
[-C--:B------:R-:W-:Y:S01]  /*12cc0*/  IADD3 R71, P0, PT, R53, R10.reuse, RZ ;  /* 0x0000000a35477210 */ /* 0x080fe20007f1e0ff */
[----:B------:R-:W-:Y:S01]  /*12cd0*/  IMAD R47, R47, UR54, RZ ;  /* 0x000000362f2f7c24 */ /* 0x000fe2000f8e02ff */
[----:B------:R-:W4:Y:S01]  /*12ce0*/  LDC R58, c[0x0][0x3a0] ;  /* 0x0000e800ff3a7b82 */ /* 0x000f220000000800 */
[----:B------:R-:W-:Y:S01]  /*12cf0*/  STL [R1+0x500], R72 ;  /* 0x0005004801007387 */ /* 0x000fe20000100800 */
[----:B------:R-:W-:-:S03]  /*12d00*/  IADD3 R112, P2, PT, R51, R10, RZ ;  /* 0x0000000a33707210 */ /* 0x000fc60007f5e0ff */
[----:B------:R-:W-:Y:S01]  /*12d10*/  STL [R1+0x508], R67 ;  /* 0x0005084301007387 */ /* 0x000fe20000100800 */
[----:B------:R-:W-:-:S03]  /*12d20*/  IADD3 R90, P3, PT, R49, R10, RZ ;  /* 0x0000000a315a7210 */ /* 0x000fc60007f7e0ff */
[----:B------:R-:W-:Y:S01]  /*12d30*/  STL [R1+0x514], R110 ;  /* 0x0005146e01007387 */ /* 0x000fe20000100800 */
[----:B------:R-:W-:Y:S01]  /*12d40*/  IMAD R45, R45, UR55, RZ ;  /* 0x000000372d2d7c24 */ /* 0x000fe2000f8e02ff */
[-C--:B------:R-:W-:Y:S02]  /*12d50*/  LEA.HI.X.SX32 R70, R53, R7.reuse, 0x1, P0 ;  /* 0x0000000735467211 */ /* 0x080fe400000f0eff */
[----:B------:R-:W-:Y:S01]  /*12d60*/  STL [R1+0x524], R63 ;  /* 0x0005243f01007387 */ /* 0x000fe20000100800 */
[----:B------:R-:W-:-:S03]  /*12d70*/  LEA.HI.X.SX32 R111, R51, R7, 0x1, P2 ;  /* 0x00000007336f7211 */ /* 0x000fc600010f0eff */
[----:B------:R-:W-:Y:S01]  /*12d80*/  STL [R1+0x51c], R92 ;  /* 0x00051c5c01007387 */ /* 0x000fe20000100800 */
[----:B------:R-:W-:-:S03]  /*12d90*/  IADD3 R65, P0, PT, R48, R10, RZ ;  /* 0x0000000a30417210 */ /* 0x000fc60007f1e0ff */
[----:B------:R-:W-:Y:S01]  /*12da0*/  STL [R1+0x510], R109 ;  /* 0x0005106d01007387 */ /* 0x000fe20000100800 */
[----:B------:R-:W-:-:S03]  /*12db0*/  LEA.HI.X.SX32 R91, R49, R7, 0x1, P3 ;  /* 0x00000007315b7211 */ /* 0x000fc600018f0eff */
[----:B------:R-:W-:Y:S01]  /*12dc0*/  STL [R1+0x518], R93 ;  /* 0x0005185d01007387 */ /* 0x000fe20000100800 */
[----:B------:R-:W-:Y:S01]  /*12dd0*/  IMAD R44, R44, UR56, RZ ;  /* 0x000000382c2c7c24 */ /* 0x000fe2000f8e02ff */
[-C--:B------:R-:W-:Y:S02]  /*12de0*/  IADD3 R75, P2, PT, R47, R10.reuse, RZ ;  /* 0x0000000a2f4b7210 */ /* 0x080fe40007f5e0ff */
[----:B------:R-:W-:Y:S01]  /*12df0*/  STL [R1+0x520], R61 ;  /* 0x0005203d01007387 */ /* 0x000fe20000100800 */
[----:B------:R-:W-:Y:S01]  /*12e00*/  IMAD R42, R42, UR57, RZ ;  /* 0x000000392a2a7c24 */ /* 0x000fe2000f8e02ff */
[----:B------:R-:W-:Y:S02]  /*12e10*/  IADD3 R114, P3, PT, R45, R10, RZ ;  /* 0x0000000a2d727210 */ /* 0x000fe40007f7e0ff */
[----:B------:R-:W-:Y:S01]  /*12e20*/  STL [R1+0x52c], R71 ;  /* 0x00052c4701007387 */ /* 0x000fe20000100800 */
[----:B------:R-:W-:Y:S01]  /*12e30*/  IMAD R41, R41, UR58, RZ ;  /* 0x0000003a29297c24 */ /* 0x000fe2000f8e02ff */
[----:B------:R-:W-:-:S02]  /*12e40*/  LEA.HI.X.SX32 R107, R48, R7, 0x1, P0 ;  /* 0x00000007306b7211 */ /* 0x000fc400000f0eff */
        /* <DEDUP_REMOVED lines=14> */
[----:B------:R-:W-:Y:S01]  /*12f30*/  IMAD R36, R36, UR61, RZ ;  /* 0x0000003d24247c24 */ /* 0x000fe2000f8e02ff */
[-C--:B------:R-:W-:Y:S02]  /*12f40*/  LEA.HI.X.SX32 R89, R44, R7.reuse, 0x1, P0 ;  /* 0x000000072c597211 */ /* 0x080fe400000f0eff */
        /* <DEDUP_REMOVED lines=9> */
[----:B------:R-:W-:-:S03]  /*12fe0*/  IADD3 R47, P3, PT, R36, R10, RZ ;  /* 0x0000000a242f7210 */ /* 0x000fc60007f7e0ff */
[----:B------:R-:W-:Y:S01]  /*12ff0*/  STL [R1+0x55c], R88 ;  /* 0x00055c5801007387 */ /* 0x000fe20000100800 */
[----:B------:R-:W-:-:S03]  /*13000*/  IMAD R35, R35, UR62, RZ ;  /* 0x0000003e23237c24 */ /* 0x000fc6000f8e02ff */
[----:B------:R-:W-:Y:S01]  /*13010*/  STL [R1+0x56c], R77 ;  /* 0x00056c4d01007387 */ /* 0x000fe20000100800 */
[----:B------:R-:W-:-:S03]  /*13020*/  LEA.HI.X.SX32 R115, R39, R7, 0x1, P0 ;  /* 0x0000000727737211 */ /* 0x000fc600000f0eff */
[----:B------:R-:W-:Y:S01]  /*13030*/  STL [R1+0x558], R89 ;  /* 0x0005585901007387 */ /* 0x000fe20000100800 */
[----:B------:R-:W-:Y:S01]  /*13040*/  IMAD R34, R34, UR63, RZ ;  /* 0x0000003f22227c24 */ /* 0x000fe2000f8e02ff */
[----:B------:R-:W-:Y:S02]  /*13050*/  LEA.HI.X.SX32 R87, R38, R7, 0x1, P2 ;  /* 0x0000000726577211 */ /* 0x000fe400010f0eff */
[----:B------:R-:W-:Y:S01]  /*13060*/  STL [R1+0x560], R42 ;  /* 0x0005602a01007387 */ /* 0x000fe20000100800 */
[----:B------:R-:W-:-:S03]  /*13070*/  IMAD R32, R32, UR64, RZ ;  /* 0x0000004020207c24 */ /* 0x000fc6000f8e02ff */
[----:B------:R-:W-:Y:S01]  /*13080*/  STL [R1+0x568], R76 ;  /* 0x0005684c01007387 */ /* 0x000fe20000100800 */
[----:B------:R-:W-:-:S03]  /*13090*/  LEA.HI.X.SX32 R45, R36, R7, 0x1, P3 ;  /* 0x00000007242d7211 */ /* 0x000fc600018f0eff */
[----:B------:R-:W-:Y:S01]  /*130a0*/  STL [R1+0x574], R116 ;  /* 0x0005747401007387 */ /* 0x000fe20000100800 */
[----:B------:R-:W-:-:S03]  /*130b0*/  IADD3 R64, P0, PT, R35, R10, RZ ;  /* 0x0000000a23407210 */ /* 0x000fc60007f1e0ff */
[----:B------:R-:W2:Y:S01]  /*130c0*/  LDL R38, [R1+0x464] ;  /* 0x0004640001267983 */ /* 0x000ea20000100800 */
[----:B------:R-:W-:-:S03]  /*130d0*/  IADD3 R118, P2, PT, R34, R10, RZ ;  /* 0x0000000a22767210 */ /* 0x000fc60007f5e0ff */
[----:B------:R-:W-:Y:S04]  /*130e0*/  STL [R1+0x584], R47 ;  /* 0x0005842f01007387 */ /* 0x000fe80000100800 */
[----:B------:R-:W-:Y:S01]  /*130f0*/  STL [R1+0x57c], R86 ;  /* 0x00057c5601007387 */ /* 0x000fe20000100800 */
[----:B------:R-:W-:-:S03]  /*13100*/  IMAD R31, R31, UR65, RZ ;  /* 0x000000411f1f7c24 */ /* 0x000fc6000f8e02ff */
[----:B------:R-:W-:Y:S01]  /*13110*/  STL [R1+0x570], R115 ;  /* 0x0005707301007387 */ /* 0x000fe20000100800 */
[----:B------:R-:W-:-:S03]  /*13120*/  IADD3 R84, P3, PT, R32, R10, RZ ;  /* 0x0000000a20547210 */ /* 0x000fc60007f7e0ff */
[----:B------:R-:W2:Y:S01]  /*13130*/  LDL R36, [R1+0x460] ;  /* 0x0004600001247983 */ /* 0x000ea20000100800 */
        /* <DEDUP_REMOVED lines=8> */
[----:B------:R-:W2:Y:S01]  /*131c0*/  LDL.LU R35, [R1+0x64] ;  /* 0x0000640001237983 */ /* 0x000ea20000300800 */
[----:B------:R-:W-:-:S03]  /*131d0*/  IADD3 R49, P0, PT, R31, R10, RZ ;  /* 0x0000000a1f317210 */ /* 0x000fc60007f1e0ff */
[----:B------:R-:W2:Y:S01]  /*131e0*/  LDL R34, [R1+0x444] ;  /* 0x0004440001227983 */ /* 0x000ea20000100800 */
[----:B------:R-:W-:-:S03]  /*131f0*/  IADD3 R60, P2, PT, R29, R10, RZ ;  /* 0x0000000a1d3c7210 */ /* 0x000fc60007f5e0ff */
[----:B------:R-:W-:Y:S04]  /*13200*/  STL [R1+0x594], R118 ;  /* 0x0005947601007387 */ /* 0x000fe80000100800 */
[----:B------:R-:W2:Y:S01]  /*13210*/  LDL R32, [R1+0x440] ;  /* 0x0004400001207983 */ /* 0x000ea20000100800 */
[----:B0-----:R-:W-:-:S03]  /*13220*/  IMAD R26, R26, UR18, RZ ;  /* 0x000000121a1a7c24 */ /* 0x001fc6000f8e02ff */
[----:B------:R-:W-:Y:S01]  /*13230*/  STL [R1+0x588], R66 ;  /* 0x0005884201007387 */ /* 0x000fe20000100800 */
[----:B------:R-:W-:-:S03]  /*13240*/  IADD3 R120, P3, PT, R28, R10, RZ ;  /* 0x0000000a1c787210 */ /* 0x000fc60007f7e0ff */
[----:B------:R-:W-:Y:S01]  /*13250*/  STL [R1+0x59c], R84 ;  /* 0x00059c5401007387 */ /* 0x000fe20000100800 */
[----:B-1----:R-:W-:Y:S01]  /*13260*/  IMAD R25, R25, UR19, RZ ;  /* 0x0000001319197c24 */ /* 0x002fe2000f8e02ff */
[-C--:B------:R-:W-:Y:S02]  /*13270*/  LEA.HI.X.SX32 R48, R31, R7.reuse, 0x1, P0 ;  /* 0x000000071f307211 */ /* 0x080fe400000f0eff */
[----:B------:R-:W-:Y:S01]  /*13280*/  STL [R1+0x590], R117 ;  /* 0x0005907501007387 */ /* 0x000fe20000100800 */
[----:B------:R-:W-:-:S03]  /*13290*/  LEA.HI.X.SX32 R62, R29, R7, 0x1, P2 ;  /* 0x000000071d3e7211 */ /* 0x000fc600010f0eff */
[----:B------:R-:W-:Y:S01]  /*132a0*/  STL [R1+0x598], R85 ;  /* 0x0005985501007387 */ /* 0x000fe20000100800 */
[----:B------:R-:W-:-:S03]  /*132b0*/  LEA.HI.X.SX32 R119, R28, R7, 0x1, P3 ;  /* 0x000000071c777211 */ /* 0x000fc600018f0eff */
[----:B------:R-:W-:Y:S01]  /*132c0*/  STL [R1+0x5a4], R49 ;  /* 0x0005a43101007387 */ /* 0x000fe20000100800 */
[----:B------:R-:W-:-:S03]  /*132d0*/  IADD3 R82, P0, PT, R26, R10, RZ ;  /* 0x0000000a1a527210 */ /* 0x000fc60007f1e0ff */
[----:B------:R-:W2:Y:S01]  /*132e0*/  LDL.LU R31, [R1+0x58] ;  /* 0x00005800011f7983 */ /* 0x000ea20000300800 */
[----:B------:R-:W-:-:S03]  /*132f0*/  IADD3 R53, P2, PT, R25, R10, RZ ;  /* 0x0000000a19357210 */ /* 0x000fc60007f5e0ff */
[----:B------:R-:W-:Y:S04]  /*13300*/  STL [R1+0x5ac], R60 ;  /* 0x0005ac3c01007387 */ /* 0x000fe80000100800 */
[----:B------:R-:W2:Y:S04]  /*13310*/  LDL R29, [R1+0x420] ;  /* 0x00042000011d7983 */ /* 0x000ea80000100800 */
[----:B------:R-:W3:Y:S01]  /*13320*/  LDL.LU R28, [R1+0x5c] ;  /* 0x00005c00011c7983 */ /* 0x000ee20000300800 */
[----:B------:R-:W-:-:S03]  /*13330*/  LEA.HI.X.SX32 R83, R26, R7, 0x1, P0 ;  /* 0x000000071a537211 */ /* 0x000fc600000f0eff */
[----:B------:R-:W-:Y:S04]  /*13340*/  STL [R1+0x5a0], R48 ;  /* 0x0005a03001007387 */ /* 0x000fe80000100800 */
[----:B------:R-:W-:Y:S04]  /*13350*/  STL [R1+0x5b4], R120 ;  /* 0x0005b47801007387 */ /* 0x000fe80000100800 */
[----:B------:R-:W-:Y:S01]  /*13360*/  STL [R1+0x5a8], R62 ;  /* 0x0005a83e01007387 */ /* 0x000fe20000100800 */
[----:B------:R-:W-:-:S03]  /*13370*/  LEA.HI.X.SX32 R51, R25, R7, 0x1, P2 ;  /* 0x0000000719337211 */ /* 0x000fc600010f0eff */
[----:B------:R-:W-:Y:S04]  /*13380*/  STL [R1+0x5b0], R119 ;  /* 0x0005b07701007387 */ /* 0x000fe80000100800 */
[----:B------:R-:W3:Y:S04]  /*13390*/  LDL R26, [R1+0x404] ;  /* 0x00040400011a7983 */ /* 0x000ee80000100800 */
[----:B------:R-:W-:Y:S04]  /*133a0*/  STL [R1+0x5c4], R53 ;  /* 0x0005c43501007387 */ /* 0x000fe80000100800 */
[----:B------:R-:W-:Y:S04]  /*133b0*/  STL [R1+0x5bc], R82 ;  /* 0x0005bc5201007387 */ /* 0x000fe80000100800 */
[----:B------:R-:W3:Y:S01]  /*133c0*/  LDL R25, [R1+0x3d8] ;  /* 0x0003d80001197983 */ /* 0x000ee20000100800 */
[----:B------:R-:W-:-:S02]  /*133d0*/  IMAD R23, R23, UR68, RZ ;  /* 0x0000004417177c24 */ /* 0x000fc4000f8e02ff */
[----:B------:R-:W-:Y:S02]  /*133e0*/  IMAD R22, R22, UR69, RZ ;  /* 0x0000004516167c24 */ /* 0x000fe4000f8e02ff */
[----:B------:R-:W-:Y:S01]  /*133f0*/  IMAD R19, R19, UR71, RZ ;  /* 0x0000004713137c24 */ /* 0x000fe2000f8e02ff */
[-C--:B------:R-:W-:Y:S01]  /*13400*/  IADD3 R55, P3, PT, R23, R10.reuse, RZ ;  /* 0x0000000a17377210 */ /* 0x080fe20007f7e0ff */
[----:B------:R-:W-:Y:S02]  /*13410*/  IMAD R21, R21, UR70, RZ ;  /* 0x0000004615157c24 */ /* 0x000fe4000f8e02ff */
[----:B------:R-:W-:Y:S01]  /*13420*/  IMAD R18, R18, UR72, RZ ;  /* 0x0000004812127c24 */ /* 0x000fe2000f8e02ff */
[----:B------:R-:W-:Y:S01]  /*13430*/  LEA.HI.X.SX32 R56, R23, R7, 0x1, P3 ;  /* 0x0000000717387211 */ /* 0x000fe200018f0eff */
[----:B------:R-:W-:Y:S01]  /*13440*/  IMAD R17, R17, UR73, RZ ;  /* 0x0000004911117c24 */ /* 0x000fe2000f8e02ff */
[----:B------:R-:W-:Y:S01]  /*13450*/  STL [R1+0x5cc], R55 ;  /* 0x0005cc3701007387 */ /* 0x000fe20000100800 */
[----:B------:R-:W-:-:S02]  /*13460*/  IADD3 R122, P0, PT, R22, R10, RZ ;  /* 0x0000000a167a7210 */ /* 0x000fc40007f1e0ff */
[-C--:B------:R-:W-:Y:S01]  /*13470*/  IADD3 R57, P3, PT, R19, R10.reuse, RZ ;  /* 0x0000000a13397210 */ /* 0x080fe20007f7e0ff */
[----:B------:R-:W3:Y:S01]  /*13480*/  LDL.LU R23, [R1+0x50] ;  /* 0x0000500001177983 */ /* 0x000ee20000300800 */
[-C--:B------:R-:W-:Y:S02]  /*13490*/  IADD3 R80, P2, PT, R21, R10.reuse, RZ ;  /* 0x0000000a15507210 */ /* 0x080fe40007f5e0ff */
[-C--:B------:R-:W-:Y:S01]  /*134a0*/  IADD3 R46, P4, PT, R18, R10.reuse, RZ ;  /* 0x0000000a122e7210 */ /* 0x080fe20007f9e0ff */
[----:B------:R-:W-:Y:S01]  /*134b0*/  STL [R1+0x5b8], R83 ;  /* 0x0005b85301007387 */ /* 0x000fe20000100800 */
[----:B------:R-:W-:-:S03]  /*134c0*/  IADD3 R124, P5, PT, R17, R10, RZ ;  /* 0x0000000a117c7210 */ /* 0x000fc60007fbe0ff */
[----:B------:R-:W-:Y:S04]  /*134d0*/  STL [R1+0x5c0], R51 ;  /* 0x0005c03301007387 */ /* 0x000fe80000100800 */
[----:B------:R-:W-:Y:S01]  /*134e0*/  STL [R1+0x5c8], R56 ;  /* 0x0005c83801007387 */ /* 0x000fe20000100800 */
[----:B------:R-:W-:-:S03]  /*134f0*/  LEA.HI.X.SX32 R121, R22, R7, 0x1, P0 ;  /* 0x0000000716797211 */ /* 0x000fc600000f0eff */
[----:B------:R-:W-:Y:S04]  /*13500*/  STL [R1+0x5d0], R122 ;  /* 0x0005d07a01007387 */ /* 0x000fe80000100800 */
[----:B------:R-:W-:Y:S01]  /*13510*/  STL [R1+0x5d8], R57 ;  /* 0x0005d83901007387 */ /* 0x000fe20000100800 */
[----:B------:R-:W-:-:S03]  /*13520*/  LEA.HI.X.SX32 R81, R21, R7, 0x1, P2 ;  /* 0x0000000715517211 */ /* 0x000fc600010f0eff */
[----:B------:R-:W-:Y:S04]  /*13530*/  STL [R1+0x5d4], R80 ;  /* 0x0005d45001007387 */ /* 0x000fe80000100800 */
[----:B------:R-:W-:Y:S04]  /*13540*/  STL [R1+0x5dc], R46 ;  /* 0x0005dc2e01007387 */ /* 0x000fe80000100800 */
[----:B------:R-:W3:Y:S04]  /*13550*/  LDL.LU R22, [R1+0x54] ;  /* 0x0000540001167983 */ /* 0x000ee80000300800 */
[----:B------:R-:W-:Y:S04]  /*13560*/  STL [R1+0x5e0], R124 ;  /* 0x0005e07c01007387 */ /* 0x000fe80000100800 */
[----:B------:R-:W3:Y:S01]  /*13570*/  LDL.LU R21, [R1+0x4c] ;  /* 0x00004c0001157983 */ /* 0x000ee20000300800 */
[----:B----4-:R-:W-:-:S02]  /*13580*/  VIADD R79, R58, 0x7f ;  /* 0x0000007f3a4f7836 */ /* 0x010fc40000000000 */
[----:B------:R-:W-:-:S03]  /*13590*/  IMAD R15, R15, UR74, RZ ;  /* 0x0000004a0f0f7c24 */ /* 0x000fc6000f8e02ff */
[----:B------:R-:W-:-:S04]  /*135a0*/  ISETP.GT.AND P0, PT, R79, 0x7f, PT ;  /* 0x0000007f4f00780c */ /* 0x000fc80003f04270 */
[----:B------:R-:W-:Y:S02]  /*135b0*/  ISETP.LT.AND P0, PT, R5, R58, P0 ;  /* 0x0000003a0500720c */ /* 0x000fe40000701270 */
[----:B------:R-:W-:Y:S02]  /*135c0*/  IADD3 R11, P6, PT, R15, R10, RZ ;  /* 0x0000000a0f0b7210 */ /* 0x000fe40007fde0ff */
[-C--:B------:R-:W-:Y:S02]  /*135d0*/  LEA.HI.X.SX32 R54, R19, R7.reuse, 0x1, P3 ;  /* 0x0000000713367211 */ /* 0x080fe400018f0eff */
[-C--:B------:R-:W-:Y:S01]  /*135e0*/  LEA.HI.X.SX32 R52, R18, R7.reuse, 0x1, P4 ;  /* 0x0000000712347211 */ /* 0x080fe200020f0eff */
[----:B------:R0:W-:Y:S01]  /*135f0*/  STL [R1+0x400], R11 ;  /* 0x0004000b01007387 */ /* 0x0001e20000100800 */
[-C--:B------:R-:W-:Y:S02]  /*13600*/  LEA.HI.X.SX32 R123, R17, R7.reuse, 0x1, P5 ;  /* 0x00000007117b7211 */ /* 0x080fe400028f0eff */
[----:B------:R-:W-:Y:S01]  /*13610*/  LEA.HI.X.SX32 R10, R15, R7, 0x1, P6 ;  /* 0x000000070f0a7211 */ /* 0x000fe200030f0eff */
[----:B------:R-:W-:Y:S04]  /*13620*/  STL [R1+0x3dc], R121 ;  /* 0x0003dc7901007387 */ /* 0x000fe80000100800 */
[----:B------:R-:W-:Y:S01]  /*13630*/  STL [R1+0x3f4], R54 ;  /* 0x0003f43601007387 */ /* 0x000fe20000100800 */
[----:B0-----:R-:W-:-:S03]  /*13640*/  @P0 LOP3.LUT R11, R11, R10, RZ, 0x3c, !PT ;  /* 0x0000000a0b0b0212 */ /* 0x001fc600078e3cff */
[----:B------:R-:W-:Y:S04]  /*13650*/  STL [R1+0x3f0], R81 ;  /* 0x0003f05101007387 */ /* 0x000fe80000100800 */
[----:B------:R-:W-:Y:S04]  /*13660*/  STL [R1+0x3f8], R52 ;  /* 0x0003f83401007387 */ /* 0x000fe80000100800 */
[----:B------:R-:W-:Y:S04]  /*13670*/  STL [R1+0x3fc], R123 ;  /* 0x0003fc7b01007387 */ /* 0x000fe80000100800 */
[----:B------:R0:W-:Y:S04]  /*13680*/  STL [R1+0x3e0], R10 ;  /* 0x0003e00a01007387 */ /* 0x0001e80000100800 */
[----:B------:R-:W4:Y:S01]  /*13690*/  LDL R39, [R1+0x480] ;  /* 0x0004800001277983 */ /* 0x000f220000100800 */
[----:B------:R-:W-:-:S02]  /*136a0*/  PRMT R18, RZ, 0x7610, R18 ;  /* 0x00007610ff127816 */ /* 0x000fc40000000012 */
[----:B------:R-:W-:Y:S01]  /*136b0*/  PRMT R12, RZ, 0x7610, R12 ;  /* 0x00007610ff0c7816 */ /* 0x000fe2000000000c */
[----:B------:R-:W4:Y:S01]  /*136c0*/  LDL.LU R41, [R1+0x48] ;  /* 0x0000480001297983 */ /* 0x000f220000300800 */
[----:B0-----:R-:W-:-:S03]  /*136d0*/  @P0 LOP3.LUT R10, R11, R10, RZ, 0x3c, !PT ;  /* 0x0000000a0b0a0212 */ /* 0x001fc600078e3cff */
[----:B------:R-:W4:Y:S01]  /*136e0*/  LDL.LU R58, [R1+0x44] ;  /* 0x00004400013a7983 */ /* 0x000f220000300800 */
[----:B------:R-:W-:-:S05]  /*136f0*/  @P0 LOP3.LUT R11, R11, R10, RZ, 0x3c, !PT ;  /* 0x0000000a0b0b0212 */ /* 0x000fca00078e3cff */
[----:B------:R3:W4:Y:S01]  /*13700*/  @P0 LDG.E.U8 R18, desc[UR14][R10.64] ;  /* 0x0000000e0a120981 */ /* 0x000722000c1e1100 */
[----:B--2---:R-:W-:Y:S02]  /*13710*/  @P0 IMAD.MOV.U32 R15, RZ, RZ, R29 ;  /* 0x000000ffff0f0224 */ /* 0x004fe400078e001d */
[----:B---3--:R-:W-:Y:S02]  /*13720*/  @P0 IMAD.MOV.U32 R10, RZ, RZ, R26 ;  /* 0x000000ffff0a0224 */ /* 0x008fe400078e001a */
[----:B------:R-:W-:-:S05]  /*13730*/  @P0 IMAD.MOV.U32 R11, RZ, RZ, R25 ;  /* 0x000000ffff0b0224 */ /* 0x000fca00078e0019 */
[----:B------:R0:W2:Y:S02]  /*13740*/  @P0 LDG.E.U8 R12, desc[UR14][R10.64] ;  /* 0x0000000e0a0c0981 */ /* 0x0000a4000c1e1100 */
[----:B0-----:R-:W-:Y:S02]  /*13750*/  PRMT R11, RZ, 0x7610, R11 ;  /* 0x00007610ff0b7816 */ /* 0x001fe4000000000b */
[----:B------:R-:W-:-:S04]  /*13760*/  PRMT R10, RZ, 0x7610, R10 ;  /* 0x00007610ff0a7816 */ /* 0x000fc8000000000a */
[----:B------:R0:W3:Y:S02]  /*13770*/  @P0 LDG.E.U8 R11, desc[UR14][R14.64] ;  /* 0x0000000e0e0b0981 */ /* 0x0000e4000c1e1100 */
[----:B0-----:R-:W-:Y:S02]  /*13780*/  @P0 IMAD.MOV.U32 R14, RZ, RZ, R34 ;  /* 0x000000ffff0e0224 */ /* 0x001fe400078e0022 */
[----:B------:R-:W-:-:S05]  /*13790*/  @P0 IMAD.MOV.U32 R15, RZ, RZ, R32 ;  /* 0x000000ffff0f0224 */ /* 0x000fca00078e0020 */
[----:B------:R0:W2:Y:S01]  /*137a0*/  @P0 LDG.E.U8 R10, desc[UR14][R14.64] ;  /* 0x0000000e0e0a0981 */ /* 0x0000a2000c1e1100 */
[----:B------:R-:W1:Y:S02]  /*137b0*/  S2R R44, SR_TID.X ;  /* 0x00000000002c7919 */ /* 0x000e640000002100 */
[----:B-1----:R-:W-:-:S05]  /*137c0*/  LOP3.LUT R44, R44, 0x80, RZ, 0xc0, !PT ;  /* 0x000000802c2c7812 */ /* 0x002fca00078ec0ff */
[----:B------:R-:W-:-:S05]  /*137d0*/  IMAD R44, R44, 0x80, R5 ;  /* 0x000000802c2c7824 */ /* 0x000fca00078e0205 */
[----:B------:R-:W-:-:S05]  /*137e0*/  LOP3.LUT R44, R44, 0x70, RZ, 0x3c, !PT ;  /* 0x000000702c2c7812 */ /* 0x000fca00078e3cff */
[----:B------:R-:W-:Y:S04]  /*137f0*/  STS.U8 [R44+UR4+0xaf80], R21 ;  /* 0x00af80152c007988 */ /* 0x000fe80008000004 */
[----:B------:R-:W-:Y:S04]  /*13800*/  STS.U8 [R44+UR4+0x3380], R22 ;  /* 0x003380162c007988 */ /* 0x000fe80008000004 */
[----:B------:R-:W-:Y:S04]  /*13810*/  STS.U8 [R44+UR4+0xb380], R23 ;  /* 0x00b380172c007988 */ /* 0x000fe80008000004 */
[----:B------:R-:W-:Y:S04]  /*13820*/  STS.U8 [R44+UR4+0x3780], R28 ;  /* 0x0037801c2c007988 */ /* 0x000fe80008000004 */
[----:B------:R-:W-:Y:S04]  /*13830*/  STS.U8 [R44+UR4+0xb780], R31 ;  /* 0x00b7801f2c007988 */ /* 0x000fe80008000004 */
[----:B------:R-:W-:Y:S04]  /*13840*/  STS.U8 [R44+UR4+0x3b80], R35 ;  /* 0x003b80232c007988 */ /* 0x000fe80008000004 */
[----:B------:R1:W-:Y:S02]  /*13850*/  STS.U8 [R44+UR4+0xbb80], R59 ;  /* 0x00bb803b2c007988 */ /* 0x0003e40008000004 */
[----:B-1----:R-:W1:Y:S01]  /*13860*/  S2R R59, SR_TID.X ;  /* 0x00000000003b7919 */ /* 0x002e620000002100 */
[----:B------:R-:W-:Y:S01]  /*13870*/  PRMT R13, RZ, 0x7610, R13 ;  /* 0x00007610ff0d7816 */ /* 0x000fe2000000000d */
[----:B0-----:R-:W-:-:S02]  /*13880*/  @P0 IMAD.MOV.U32 R14, RZ, RZ, R38 ;  /* 0x000000ffff0e0224 */ /* 0x001fc400078e0026 */
[----:B------:R-:W-:Y:S02]  /*13890*/  @P0 IMAD.MOV.U32 R15, RZ, RZ, R36 ;  /* 0x000000ffff0f0224 */ /* 0x000fe400078e0024 */
[----:B----4-:R-:W-:-:S03]  /*138a0*/  @P0 IMAD.MOV.U32 R17, RZ, RZ, R39 ;  /* 0x000000ffff110224 */ /* 0x010fc600078e0027 */
[----:B------:R0:W4:Y:S01]  /*138b0*/  @P0 LDG.E.U8 R13, desc[UR14][R14.64] ;  /* 0x0000000e0e0d0981 */ /* 0x000122000c1e1100 */
[----:B------:R-:W-:-:S03]  /*138c0*/  @P0 IMAD.MOV.U32 R21, RZ, RZ, R106 ;  /* 0x000000ffff150224 */ /* 0x000fc600078e006a */
[----:B------:R-:W-:Y:S01]  /*138d0*/  STS.U8 [R44+UR4+0x3f80], R41 ;  /* 0x003f80292c007988 */ /* 0x000fe20008000004 */
[----:B0-----:R-:W-:-:S03]  /*138e0*/  PRMT R14, RZ, 0x7610, R14 ;  /* 0x00007610ff0e7816 */ /* 0x001fc6000000000e */
[----:B------:R-:W4:Y:S04]  /*138f0*/  LDL.LU R106, [R1+0xccc] ;  /* 0x000ccc00016a7983 */ /* 0x000f280000300800 */
[----:B------:R0:W4:Y:S01]  /*13900*/  @P0 LDG.E.U8 R14, desc[UR14][R16.64] ;  /* 0x0000000e100e0981 */ /* 0x000122000c1e1100 */
[----:B-1----:R-:W-:Y:S02]  /*13910*/  SHF.R.S32.HI R7, RZ, 0x7, R59 ;  /* 0x00000007ff077819 */ /* 0x002fe4000001143b */
[----:B0-----:R-:W-:Y:S02]  /*13920*/  PRMT R17, RZ, 0x7610, R17 ;  /* 0x00007610ff117816 */ /* 0x001fe40000000011 */
[----:B------:R-:W-:Y:S02]  /*13930*/  SGXT R7, R7, 0x1 ;  /* 0x000000010707781a */ /* 0x000fe40000000200 */
[----:B------:R-:W-:-:S02]  /*13940*/  PRMT R16, RZ, 0x7610, R16 ;  /* 0x00007610ff107816 */ /* 0x000fc40000000010 */
[----:B------:R0:W4:Y:S01]  /*13950*/  @P0 LDG.E.U8 R17, desc[UR14][R20.64] ;  /* 0x0000000e14110981 */ /* 0x000122000c1e1100 */
[----:B------:R-:W-:-:S04]  /*13960*/  LOP3.LUT R7, R7, 0x90, RZ, 0xc0, !PT ;  /* 0x0000009007077812 */ /* 0x000fc800078ec0ff */
[----:B------:R-:W-:Y:S01]  /*13970*/  LOP3.LUT R7, R7, 0x7f, R59, 0x78, !PT ;  /* 0x0000007f07077812 */ /* 0x000fe200078e783b */
[----:B0-----:R-:W-:Y:S02]  /*13980*/  @P0 IMAD.MOV.U32 R20, RZ, RZ, R102 ;  /* 0x000000ffff140224 */ /* 0x001fe400078e0066 */
[----:B------:R-:W-:Y:S01]  /*13990*/  @P0 IMAD.MOV.U32 R21, RZ, RZ, R105 ;  /* 0x000000ffff150224 */ /* 0x000fe200078e0069 */
[----:B------:R-:W-:Y:S04]  /*139a0*/  STS.U8 [R44+UR4+0xbf80], R58 ;  /* 0x00bf803a2c007988 */ /* 0x000fe80008000004 */
[----:B------:R0:W4:Y:S04]  /*139b0*/  @P0 LDG.E.U8 R16, desc[UR14][R20.64] ;  /* 0x0000000e14100981 */ /* 0x000128000c1e1100 */
[----:B------:R-:W4:Y:S04]  /*139c0*/  LDL.LU R105, [R1+0xcc8] ;  /* 0x000cc80001697983 */ /* 0x000f280000300800 */
[----:B------:R-:W4:Y:S01]  /*139d0*/  LDL.LU R102, [R1+0xcc4] ;  /* 0x000cc40001667983 */ /* 0x000f220000300800 */
[----:B0-----:R-:W-:-:S02]  /*139e0*/  @P0 IMAD.MOV.U32 R20, RZ, RZ, R0 ;  /* 0x000000ffff140224 */ /* 0x001fc400078e0000 */
[----:B------:R-:W-:Y:S02]  /*139f0*/  @P0 IMAD.MOV.U32 R21, RZ, RZ, R68 ;  /* 0x000000ffff150224 */ /* 0x000fe400078e0044 */
[----:B------:R-:W4:Y:S04]  /*13a00*/  LDL.LU R68, [R1+0xcc0] ;  /* 0x000cc00001447983 */ /* 0x000f280000300800 */
[----:B------:R-:W4:Y:S04]  /*13a10*/  LDL.LU R0, [R1+0xcbc] ;  /* 0x000cbc0001007983 */ /* 0x000f280000300800 */
[----:B---3--:R0:W-:Y:S02]  /*13a20*/  STS.U8 [R7+UR4+0x20400], R11 ;  /* 0x0204000b07007988 */ /* 0x0081e40008000004 */
[----:B0-----:R-:W-:-:S06]  /*13a30*/  PRMT R11, RZ, 0x7610, R11 ;  /* 0x00007610ff0b7816 */ /* 0x001fcc000000000b */
[----:B------:R0:W3:Y:S04]  /*13a40*/  @P0 LDG.E.U8 R11, desc[UR14][R20.64] ;  /* 0x0000000e140b0981 */ /* 0x0000e8000c1e1100 */
[----:B--2---:R1:W-:Y:S01]  /*13a50*/  STS.U8 [R7+UR4+0x20800], R10 ;  /* 0x0208000a07007988 */ /* 0x0043e20008000004 */
[----:B0-----:R-:W-:Y:S02]  /*13a60*/  @P0 IMAD.MOV.U32 R20, RZ, RZ, R125 ;  /* 0x000000ffff140224 */ /* 0x001fe400078e007d */
[----:B------:R-:W-:Y:S01]  /*13a70*/  @P0 IMAD.MOV.U32 R21, RZ, RZ, R72 ;  /* 0x000000ffff150224 */ /* 0x000fe200078e0048 */
[----:B-1----:R-:W-:Y:S01]  /*13a80*/  PRMT R10, RZ, 0x7610, R10 ;  /* 0x00007610ff0a7816 */ /* 0x002fe2000000000a */
[----:B------:R-:W2:Y:S04]  /*13a90*/  LDL.LU R72, [R1+0xcb8] ;  /* 0x000cb80001487983 */ /* 0x000ea80000300800 */
[----:B------:R-:W2:Y:S04]  /*13aa0*/  LDL.LU R125, [R1+0xcb4] ;  /* 0x000cb400017d7983 */ /* 0x000ea80000300800 */
[----:B------:R0:W2:Y:S04]  /*13ab0*/  @P0 LDG.E.U8 R10, desc[UR14][R20.64] ;  /* 0x0000000e140a0981 */ /* 0x0000a8000c1e1100 */
[----:B------:R-:W2:Y:S04]  /*13ac0*/  LDL R58, [R1+0x408] ;  /* 0x00040800013a7983 */ /* 0x000ea80000100800 */
[----:B------:R-:W2:Y:S01]  /*13ad0*/  LDL R59, [R1+0x40c] ;  /* 0x00040c00013b7983 */ /* 0x000ea20000100800 */
[----:B0-----:R-:W-:-:S03]  /*13ae0*/  @P0 IMAD.MOV.U32 R20, RZ, RZ, R63 ;  /* 0x000000ffff140224 */ /* 0x001fc600078e003f */
[----:B------:R0:W-:Y:S01]  /*13af0*/  STS.U8 [R7+UR4+0x20000], R12 ;  /* 0x0200000c07007988 */ /* 0x0001e20008000004 */
[----:B------:R-:W-:Y:S01]  /*13b00*/  @P0 IMAD.MOV.U32 R21, RZ, RZ, R61 ;  /* 0x000000ffff150224 */ /* 0x000fe200078e003d */
[----:B------:R-:W-:Y:S02]  /*13b10*/  PRMT R15, RZ, 0x7610, R15 ;  /* 0x00007610ff0f7816 */ /* 0x000fe4000000000f */
[----:B------:R-:W2:Y:S04]  /*13b20*/  LDL R61, [R1+0x428] ;  /* 0x00042800013d7983 */ /* 0x000ea80000100800 */
[----:B------:R-:W2:Y:S01]  /*13b30*/  LDL R63, [R1+0x42c] ;  /* 0x00042c00013f7983 */ /* 0x000ea20000100800 */
[----:B0-----:R-:W-:-:S06]  /*13b40*/  PRMT R12, RZ, 0x7610, R12 ;  /* 0x00007610ff0c7816 */ /* 0x001fcc000000000c */
[----:B------:R0:W2:Y:S02]  /*13b50*/  @P0 LDG.E.U8 R12, desc[UR14][R20.64] ;  /* 0x0000000e140c0981 */ /* 0x0000a4000c1e1100 */
[----:B0-----:R-:W-:Y:S02]  /*13b60*/  @P0 IMAD.MOV.U32 R20, RZ, RZ, R65 ;  /* 0x000000ffff140224 */ /* 0x001fe400078e0041 */
[----:B------:R-:W-:Y:S02]  /*13b70*/  @P0 IMAD.MOV.U32 R21, RZ, RZ, R107 ;  /* 0x000000ffff150224 */ /* 0x000fe400078e006b */
[----:B------:R-:W2:Y:S04]  /*13b80*/  LDL.LU R107, [R1+0xcb0] ;  /* 0x000cb000016b7983 */ /* 0x000ea80000300800 */
[----:B------:R0:W2:Y:S04]  /*13b90*/  @P0 LDG.E.U8 R15, desc[UR14][R20.64] ;  /* 0x0000000e140f0981 */ /* 0x0000a8000c1e1100 */
[----:B------:R-:W2:Y:S01]  /*13ba0*/  LDL R65, [R1+0x44c] ;  /* 0x00044c0001417983 */ /* 0x000ea20000100800 */
[----:B0-----:R-:W-:-:S02]  /*13bb0*/  @P0 IMAD.MOV.U32 R20, RZ, RZ, R104 ;  /* 0x000000ffff140224 */ /* 0x001fc400078e0068 */
[----:B------:R-:W-:Y:S01]  /*13bc0*/  @P0 IMAD.MOV.U32 R21, RZ, RZ, R42 ;  /* 0x000000ffff150224 */ /* 0x000fe200078e002a */
[----:B------:R-:W-:Y:S01]  /*13bd0*/  LOP3.LUT R19, R7, 0x20, RZ, 0x3c, !PT ;  /* 0x0000002007137812 */ /* 0x000fe200078e3cff */
[----:B------:R-:W2:Y:S04]  /*13be0*/  LDL.LU R104, [R1+0xcac] ;  /* 0x000cac0001687983 */ /* 0x000ea80000300800 */
[----:B----4-:R0:W-:Y:S02]  /*13bf0*/  STS.U8 [R7+UR4+0x20c00], R13 ;  /* 0x020c000d07007988 */ /* 0x0101e40008000004 */
[----:B0-----:R-:W-:Y:S02]  /*13c00*/  PRMT R13, RZ, 0x7610, R13 ;  /* 0x00007610ff0d7816 */ /* 0x001fe4000000000d */
[----:B------:R0:W-:Y:S02]  /*13c10*/  STS.U8 [R7+UR4+0x21000], R14 ;  /* 0x0210000e07007988 */ /* 0x0001e40008000004 */
[----:B0-----:R-:W-:-:S02]  /*13c20*/  PRMT R14, RZ, 0x7610, R14 ;  /* 0x00007610ff0e7816 */ /* 0x001fc4000000000e */
[----:B------:R0:W-:Y:S04]  /*13c30*/  STS.U8 [R7+UR4+0x21400], R17 ;  /* 0x0214001107007988 */ /* 0x0001e80008000004 */
[----:B------:R1:W4:Y:S01]  /*13c40*/  @P0 LDG.E.U8 R14, desc[UR14][R20.64] ;  /* 0x0000000e140e0981 */ /* 0x000322000c1e1100 */
[----:B0-----:R-:W-:-:S03]  /*13c50*/  @P0 IMAD.MOV.U32 R17, RZ, RZ, R45 ;  /* 0x000000ffff110224 */ /* 0x001fc600078e002d */
[----:B------:R0:W-:Y:S01]  /*13c60*/  STS.U8 [R7+UR4+0x21800], R16 ;  /* 0x0218001007007988 */ /* 0x0001e20008000004 */
[----:B-1----:R-:W-:Y:S02]  /*13c70*/  @P0 IMAD.MOV.U32 R20, RZ, RZ, R49 ;  /* 0x000000ffff140224 */ /* 0x002fe400078e0031 */
[----:B------:R-:W-:Y:S02]  /*13c80*/  @P0 IMAD.MOV.U32 R21, RZ, RZ, R48 ;  /* 0x000000ffff150224 */ /* 0x000fe400078e0030 */
[----:B0-----:R-:W-:-:S05]  /*13c90*/  @P0 IMAD.MOV.U32 R16, RZ, RZ, R47 ;  /* 0x000000ffff100224 */ /* 0x001fca00078e002f */
[----:B------:R0:W4:Y:S02]  /*13ca0*/  @P0 LDG.E.U8 R13, desc[UR14][R16.64] ;  /* 0x0000000e100d0981 */ /* 0x000124000c1e1100 */
[----:B0-----:R-:W-:-:S06]  /*13cb0*/  PRMT R16, RZ, 0x7610, R16 ;  /* 0x00007610ff107816 */ /* 0x001fcc0000000010 */
[----:B------:R0:W4:Y:S02]  /*13cc0*/  @P0 LDG.E.U8 R16, desc[UR14][R20.64] ;  /* 0x0000000e14100981 */ /* 0x000124000c1e1100 */
[----:B0-----:R-:W-:Y:S02]  /*13cd0*/  @P0 IMAD.MOV.U32 R20, RZ, RZ, R53 ;  /* 0x000000ffff140224 */ /* 0x001fe400078e0035 */
[----:B------:R-:W-:Y:S01]  /*13ce0*/  @P0 IMAD.MOV.U32 R21, RZ, RZ, R51 ;  /* 0x000000ffff150224 */ /* 0x000fe200078e0033 */
[----:B------:R-:W-:Y:S01]  /*13cf0*/  PRMT R17, RZ, 0x7610, R17 ;  /* 0x00007610ff117816 */ /* 0x000fe20000000011 */
[----:B---3--:R0:W-:Y:S02]  /*13d00*/  STS.U8 [R7+UR4+0x21c00], R11 ;  /* 0x021c000b07007988 */ /* 0x0081e40008000004 */
[----:B0-----:R-:W-:-:S06]  /*13d10*/  PRMT R11, RZ, 0x7610, R11 ;  /* 0x00007610ff0b7816 */ /* 0x001fcc000000000b */
[----:B------:R0:W3:Y:S04]  /*13d20*/  @P0 LDG.E.U8 R11, desc[UR14][R20.64] ;  /* 0x0000000e140b0981 */ /* 0x0000e8000c1e1100 */
[----:B--2---:R1:W-:Y:S01]  /*13d30*/  STS.U8 [R7+UR4+0x22000], R10 ;  /* 0x0220000a07007988 */ /* 0x0043e20008000004 */
[----:B0-----:R-:W-:Y:S02]  /*13d40*/  @P0 IMAD.MOV.U32 R20, RZ, RZ, R57 ;  /* 0x000000ffff140224 */ /* 0x001fe400078e0039 */
[----:B------:R-:W-:Y:S01]  /*13d50*/  @P0 IMAD.MOV.U32 R21, RZ, RZ, R54 ;  /* 0x000000ffff150224 */ /* 0x000fe200078e0036 */
[----:B-1----:R-:W-:-:S06]  /*13d60*/  PRMT R10, RZ, 0x7610, R10 ;  /* 0x00007610ff0a7816 */ /* 0x002fcc000000000a */
[----:B------:R0:W2:Y:S02]  /*13d70*/  @P0 LDG.E.U8 R10, desc[UR14][R20.64] ;  /* 0x0000000e140a0981 */ /* 0x0000a4000c1e1100 */
[----:B0-----:R-:W-:Y:S02]  /*13d80*/  @P0 IMAD.MOV.U32 R20, RZ, RZ, R59 ;  /* 0x000000ffff140224 */ /* 0x001fe400078e003b */
[----:B------:R-:W-:-:S05]  /*13d90*/  @P0 IMAD.MOV.U32 R21, RZ, RZ, R58 ;  /* 0x000000ffff150224 */ /* 0x000fca00078e003a */
[----:B------:R0:W2:Y:S02]  /*13da0*/  @P0 LDG.E.U8 R17, desc[UR14][R20.64] ;  /* 0x0000000e14110981 */ /* 0x0000a4000c1e1100 */
[----:B0-----:R-:W-:Y:S02]  /*13db0*/  @P0 IMAD.MOV.U32 R20, RZ, RZ, R63 ;  /* 0x000000ffff140224 */ /* 0x001fe400078e003f */
[----:B------:R0:W-:Y:S01]  /*13dc0*/  STS.U8 [R7+UR4+0x22800], R15 ;  /* 0x0228000f07007988 */ /* 0x0001e20008000004 */
[----:B------:R-:W-:Y:S01]  /*13dd0*/  @P0 IMAD.MOV.U32 R21, RZ, RZ, R61 ;  /* 0x000000ffff150224 */ /* 0x000fe200078e003d */
[----:B0-----:R-:W-:-:S06]  /*13de0*/  PRMT R15, RZ, 0x7610, R15 ;  /* 0x00007610ff0f7816 */ /* 0x001fcc000000000f */
[----:B------:R0:W2:Y:S02]  /*13df0*/  @P0 LDG.E.U8 R15, desc[UR14][R20.64] ;  /* 0x0000000e140f0981 */ /* 0x0000a4000c1e1100 */
[----:B0-----:R-:W-:Y:S02]  /*13e00*/  @P0 IMAD.MOV.U32 R20, RZ, RZ, R65 ;  /* 0x000000ffff140224 */ /* 0x001fe400078e0041 */
[----:B------:R-:W-:Y:S01]  /*13e10*/  @P0 IMAD.MOV.U32 R21, RZ, RZ, R0 ;  /* 0x000000ffff150224 */ /* 0x000fe200078e0000 */
[----:B------:R0:W-:Y:S04]  /*13e20*/  STS.U8 [R7+UR4+0x22400], R12 ;  /* 0x0224000c07007988 */ /* 0x0001e80008000004 */
[----:B------:R-:W2:Y:S01]  /*13e30*/  LDL.LU R0, [R1+0xca8] ;  /* 0x000ca80001007983 */ /* 0x000ea20000300800 */
[----:B0-----:R-:W-:-:S03]  /*13e40*/  PRMT R12, RZ, 0x7610, R12 ;  /* 0x00007610ff0c7816 */ /* 0x001fc6000000000c */
[----:B----4-:R0:W-:Y:S02]  /*13e50*/  STS.U8 [R7+UR4+0x22c00], R14 ;  /* 0x022c000e07007988 */ /* 0x0101e40008000004 */
[----:B0-----:R-:W-:Y:S02]  /*13e60*/  PRMT R14, RZ, 0x7610, R14 ;  /* 0x00007610ff0e7816 */ /* 0x001fe4000000000e */
[----:B------:R0:W-:Y:S02]  /*13e70*/  STS.U8 [R7+UR4+0x23000], R13 ;  /* 0x0230000d07007988 */ /* 0x0001e40008000004 */
[----:B0-----:R-:W-:-:S06]  /*13e80*/  PRMT R13, RZ, 0x7610, R13 ;  /* 0x00007610ff0d7816 */ /* 0x001fcc000000000d */
[----:B------:R0:W4:Y:S02]  /*13e90*/  @P0 LDG.E.U8 R13, desc[UR14][R20.64] ;  /* 0x0000000e140d0981 */ /* 0x000124000c1e1100 */
[----:B0-----:R-:W-:Y:S02]  /*13ea0*/  @P0 IMAD.MOV.U32 R20, RZ, RZ, R125 ;  /* 0x000000ffff140224 */ /* 0x001fe400078e007d */
[----:B------:R-:W-:Y:S01]  /*13eb0*/  @P0 IMAD.MOV.U32 R21, RZ, RZ, R74 ;  /* 0x000000ffff150224 */ /* 0x000fe200078e004a */
[----:B------:R0:W-:Y:S04]  /*13ec0*/  STS.U8 [R7+UR4+0x23400], R16 ;  /* 0x0234001007007988 */ /* 0x0001e80008000004 */
[----:B------:R1:W4:Y:S04]  /*13ed0*/  @P0 LDG.E.U8 R14, desc[UR14][R20.64] ;  /* 0x0000000e140e0981 */ /* 0x000328000c1e1100 */
[----:B------:R-:W4:Y:S01]  /*13ee0*/  LDL.LU R74, [R1+0xca4] ;  /* 0x000ca400014a7983 */ /* 0x000f220000300800 */
[----:B0-----:R-:W-:-:S03]  /*13ef0*/  @P0 IMAD.MOV.U32 R16, RZ, RZ, R108 ;  /* 0x000000ffff100224 */ /* 0x001fc600078e006c */
[----:B------:R-:W4:Y:S01]  /*13f00*/  LDL.LU R125, [R1+0xca0] ;  /* 0x000ca000017d7983 */ /* 0x000f220000300800 */
[----:B-1----:R-:W-:Y:S02]  /*13f10*/  @P0 IMAD.MOV.U32 R20, RZ, RZ, R106 ;  /* 0x000000ffff140224 */ /* 0x002fe400078e006a */
[----:B------:R-:W-:Y:S02]  /*13f20*/  @P0 IMAD.MOV.U32 R21, RZ, RZ, R3 ;  /* 0x000000ffff150224 */ /* 0x000fe400078e0003 */
[----:B------:R-:W4:Y:S04]  /*13f30*/  LDL.LU R3, [R1+0xc9c] ;  /* 0x000c9c0001037983 */ /* 0x000f280000300800 */
[----:B------:R0:W4:Y:S04]  /*13f40*/  @P0 LDG.E.U8 R12, desc[UR14][R20.64] ;  /* 0x0000000e140c0981 */ /* 0x000128000c1e1100 */
[----:B------:R-:W4:Y:S01]  /*13f50*/  LDL.LU R106, [R1+0xc98] ;  /* 0x000c9800016a7983 */ /* 0x000f220000300800 */
[----:B0-----:R-:W-:-:S02]  /*13f60*/  @P0 IMAD.MOV.U32 R20, RZ, RZ, R9 ;  /* 0x000000ffff140224 */ /* 0x001fc400078e0009 */
[----:B------:R-:W-:Y:S01]  /*13f70*/  @P0 IMAD.MOV.U32 R21, RZ, RZ, R2 ;  /* 0x000000ffff150224 */ /* 0x000fe200078e0002 */
[----:B---3--:R0:W-:Y:S02]  /*13f80*/  STS.U8 [R7+UR4+0x23800], R11 ;  /* 0x0238000b07007988 */ /* 0x0081e40008000004 */
[----:B0-----:R-:W-:Y:S02]  /*13f90*/  PRMT R11, RZ, 0x7610, R11 ;  /* 0x00007610ff0b7816 */ /* 0x001fe4000000000b */
[----:B--2---:R-:W-:Y:S04]  /*13fa0*/  STS.U8 [R7+UR4+0x23c00], R10 ;  /* 0x023c000a07007988 */ /* 0x004fe80008000004 */
[----:B------:R0:W-:Y:S02]  /*13fb0*/  STS.U8 [R19+UR4+0x20100], R17 ;  /* 0x0201001113007988 */ /* 0x0001e40008000004 */
[----:B0-----:R-:W-:Y:S01]  /*13fc0*/  @P0 IMAD.MOV.U32 R17, RZ, RZ, R8 ;  /* 0x000000ffff110224 */ /* 0x001fe200078e0008 */
[----:B------:R-:W-:Y:S01]  /*13fd0*/  PRMT R10, RZ, 0x7610, R10 ;  /* 0x00007610ff0a7816 */ /* 0x000fe2000000000a */
[----:B------:R-:W2:Y:S04]  /*13fe0*/  LDL.LU R8, [R1+0xc94] ;  /* 0x000c940001087983 */ /* 0x000ea80000300800 */
[----:B------:R0:W3:Y:S04]  /*13ff0*/  @P0 LDG.E.U8 R11, desc[UR14][R16.64] ;  /* 0x0000000e100b0981 */ /* 0x0000e8000c1e1100 */
[----:B------:R-:W2:Y:S04]  /*14000*/  LDL.LU R108, [R1+0xc90] ;  /* 0x000c9000016c7983 */ /* 0x000ea80000300800 */
[----:B------:R-:W2:Y:S01]  /*14010*/  LDL.LU R2, [R1+0xc8c] ;  /* 0x000c8c0001027983 */ /* 0x000ea20000300800 */
[----:B0-----:R-:W-:-:S03]  /*14020*/  PRMT R16, RZ, 0x7610, R16 ;  /* 0x00007610ff107816 */ /* 0x001fc60000000010 */
[----:B------:R-:W5:Y:S04]  /*14030*/  LDL.LU R9, [R1+0xc88] ;  /* 0x000c880001097983 */ /* 0x000f680000300800 */
[----:B------:R0:W2:Y:S04]  /*14040*/  @P0 LDG.E.U8 R16, desc[UR14][R20.64] ;  /* 0x0000000e14100981 */ /* 0x0000a8000c1e1100 */
[----:B------:R1:W-:Y:S01]  /*14050*/  STS.U8 [R19+UR4+0x20500], R15 ;  /* 0x0205000f13007988 */ /* 0x0003e20008000004 */
[----:B0-----:R-:W-:Y:S02]  /*14060*/  @P0 IMAD.MOV.U32 R20, RZ, RZ, R4 ;  /* 0x000000ffff140224 */ /* 0x001fe400078e0004 */
[----:B------:R-:W-:Y:S01]  /*14070*/  @P0 IMAD.MOV.U32 R21, RZ, RZ, R6 ;  /* 0x000000ffff150224 */ /* 0x000fe200078e0006 */
[----:B-1----:R-:W-:Y:S01]  /*14080*/  PRMT R15, RZ, 0x7610, R15 ;  /* 0x00007610ff0f7816 */ /* 0x002fe2000000000f */
[----:B------:R-:W5:Y:S04]  /*14090*/  LDL.LU R6, [R1+0xc84] ;  /* 0x000c840001067983 */ /* 0x000f680000300800 */
[----:B------:R0:W2:Y:S04]  /*140a0*/  @P0 LDG.E.U8 R10, desc[UR14][R20.64] ;  /* 0x0000000e140a0981 */ /* 0x0000a8000c1e1100 */
[----:B------:R-:W5:Y:S01]  /*140b0*/  LDL.LU R4, [R1+0xc80] ;  /* 0x000c800001047983 */ /* 0x000f620000300800 */
[----:B0-----:R-:W-:-:S02]  /*140c0*/  @P0 IMAD.MOV.U32 R20, RZ, RZ, R69 ;  /* 0x000000ffff140224 */ /* 0x001fc400078e0045 */
[----:B------:R-:W-:-:S05]  /*140d0*/  @P0 IMAD.MOV.U32 R21, RZ, RZ, R67 ;  /* 0x000000ffff150224 */ /* 0x000fca00078e0043 */
[----:B------:R0:W2:Y:S02]  /*140e0*/  @P0 LDG.E.U8 R15, desc[UR14][R20.64] ;  /* 0x0000000e140f0981 */ /* 0x0000a4000c1e1100 */
[----:B0-----:R-:W-:Y:S02]  /*140f0*/  @P0 IMAD.MOV.U32 R20, RZ, RZ, R75 ;  /* 0x000000ffff140224 */ /* 0x001fe400078e004b */
[----:B------:R-:W-:Y:S01]  /*14100*/  @P0 IMAD.MOV.U32 R21, RZ, RZ, R73 ;  /* 0x000000ffff150224 */ /* 0x000fe200078e0049 */
[----:B----4-:R0:W-:Y:S02]  /*14110*/  STS.U8 [R19+UR4+0x20900], R13 ;  /* 0x0209000d13007988 */ /* 0x0101e40008000004 */
[----:B0-----:R-:W-:Y:S02]  /*14120*/  @P0 IMAD.MOV.U32 R13, RZ, RZ, R70 ;  /* 0x000000ffff0d0224 */ /* 0x001fe400078e0046 */
[----:B------:R0:W-:Y:S02]  /*14130*/  STS.U8 [R19+UR4+0x20d00], R14 ;  /* 0x020d000e13007988 */ /* 0x0001e40008000004 */
[----:B0-----:R-:W-:-:S02]  /*14140*/  PRMT R14, RZ, 0x7610, R14 ;  /* 0x00007610ff0e7816 */ /* 0x001fc4000000000e */
[----:B------:R0:W-:Y:S02]  /*14150*/  STS.U8 [R19+UR4+0x21100], R12 ;  /* 0x0211000c13007988 */ /* 0x0001e40008000004 */
[----:B0-----:R-:W-:-:S05]  /*14160*/  @P0 IMAD.MOV.U32 R12, RZ, RZ, R71 ;  /* 0x000000ffff0c0224 */ /* 0x001fca00078e0047 */
[----:B------:R0:W4:Y:S02]  /*14170*/  @P0 LDG.E.U8 R14, desc[UR14][R12.64] ;  /* 0x0000000e0c0e0981 */ /* 0x000124000c1e1100 */
[----:B0-----:R-:W-:-:S06]  /*14180*/  PRMT R13, RZ, 0x7610, R13 ;  /* 0x00007610ff0d7816 */ /* 0x001fcc000000000d */
[----:B------:R0:W4:Y:S02]  /*14190*/  @P0 LDG.E.U8 R13, desc[UR14][R20.64] ;  /* 0x0000000e140d0981 */ /* 0x000124000c1e1100 */
[----:B0-----:R-:W-:Y:S02]  /*141a0*/  @P0 IMAD.MOV.U32 R20, RZ, RZ, R77 ;  /* 0x000000ffff140224 */ /* 0x001fe400078e004d */
[----:B------:R-:W-:Y:S01]  /*141b0*/  @P0 IMAD.MOV.U32 R21, RZ, RZ, R76 ;  /* 0x000000ffff150224 */ /* 0x000fe200078e004c */
[----:B---3--:R-:W-:Y:S04]  /*141c0*/  STS.U8 [R19+UR4+0x21500], R11 ;  /* 0x0215000b13007988 */ /* 0x008fe80008000004 */
[----:B--2---:R0:W-:Y:S02]  /*141d0*/  STS.U8 [R19+UR4+0x21900], R16 ;  /* 0x0219001013007988 */ /* 0x0041e40008000004 */
[----:B0-----:R-:W-:-:S06]  /*141e0*/  PRMT R16, RZ, 0x7610, R16 ;  /* 0x00007610ff107816 */ /* 0x001fcc0000000010 */
[----:B------:R0:W2:Y:S01]  /*141f0*/  @P0 LDG.E.U8 R16, desc[UR14][R20.64] ;  /* 0x0000000e14100981 */ /* 0x0000a2000c1e1100 */
[----:B------:R-:W-:Y:S01]  /*14200*/  PRMT R12, RZ, 0x7610, R12 ;  /* 0x00007610ff0c7816 */ /* 0x000fe2000000000c */
[----:B------:R-:W-:Y:S02]  /*14210*/  @P0 IMAD.MOV.U32 R11, RZ, RZ, R66 ;  /* 0x000000ffff0b0224 */ /* 0x000fe400078e0042 */
[----:B------:R1:W-:Y:S02]  /*14220*/  STS.U8 [R19+UR4+0x21d00], R10 ;  /* 0x021d000a13007988 */ /* 0x0003e40008000004 */
[----:B-1----:R-:W-:Y:S02]  /*14230*/  @P0 IMAD.MOV.U32 R10, RZ, RZ, R64 ;  /* 0x000000ffff0a0224 */ /* 0x002fe400078e0040 */
[----:B0-----:R-:W-:-:S03]  /*14240*/  @P0 IMAD.MOV.U32 R20, RZ, RZ, R60 ;  /* 0x000000ffff140224 */ /* 0x001fc600078e003c */
[----:B------:R0:W3:Y:S01]  /*14250*/  @P0 LDG.E.U8 R12, desc[UR14][R10.64] ;  /* 0x0000000e0a0c0981 */ /* 0x0000e2000c1e1100 */
[----:B------:R-:W-:-:S03]  /*14260*/  @P0 IMAD.MOV.U32 R21, RZ, RZ, R62 ;  /* 0x000000ffff150224 */ /* 0x000fc600078e003e */
[----:B------:R1:W-:Y:S01]  /*14270*/  STS.U8 [R19+UR4+0x22100], R15 ;  /* 0x0221000f13007988 */ /* 0x0003e20008000004 */
[----:B0-----:R-:W-:Y:S02]  /*14280*/  PRMT R10, RZ, 0x7610, R10 ;  /* 0x00007610ff0a7816 */ /* 0x001fe4000000000a */
[----:B------:R-:W-:Y:S01]  /*14290*/  PRMT R11, RZ, 0x7610, R11 ;  /* 0x00007610ff0b7816 */ /* 0x000fe2000000000b */
[----:B-1----:R-:W-:-:S05]  /*142a0*/  @P0 IMAD.MOV.U32 R15, RZ, RZ, R56 ;  /* 0x000000ffff0f0224 */ /* 0x002fca00078e0038 */
[----:B------:R-:W3:Y:S01]  /*142b0*/  @P0 LDG.E.U8 R11, desc[UR14][R20.64] ;  /* 0x0000000e140b0981 */ /* 0x000ee2000c1e1100 */
[----:B------:R-:W-:-:S03]  /*142c0*/  @P0 IMAD.MOV.U32 R17, RZ, RZ, R3 ;  /* 0x000000ffff110224 */ /* 0x000fc600078e0003 */
[----:B------:R-:W5:Y:S04]  /*142d0*/  LDL.LU R3, [R1+0xc7c] ;  /* 0x000c7c0001037983 */ /* 0x000f680000300800 */
[----:B----4-:R0:W-:Y:S02]  /*142e0*/  STS.U8 [R19+UR4+0x22500], R14 ;  /* 0x0225000e13007988 */ /* 0x0101e40008000004 */
[----:B0-----:R-:W-:-:S05]  /*142f0*/  @P0 IMAD.MOV.U32 R14, RZ, RZ, R55 ;  /* 0x000000ffff0e0224 */ /* 0x001fca00078e0037 */
[----:B------:R0:W4:Y:S04]  /*14300*/  @P0 LDG.E.U8 R10, desc[UR14][R14.64] ;  /* 0x0000000e0e0a0981 */ /* 0x000128000c1e1100 */
[----:B------:R1:W-:Y:S01]  /*14310*/  STS.U8 [R19+UR4+0x22900], R13 ;  /* 0x0229000d13007988 */ /* 0x0003e20008000004 */
[----:B0-----:R-:W-:Y:S02]  /*14320*/  @P0 IMAD.MOV.U32 R14, RZ, RZ, R46 ;  /* 0x000000ffff0e0224 */ /* 0x001fe400078e002e */
[----:B------:R-:W-:Y:S01]  /*14330*/  @P0 IMAD.MOV.U32 R15, RZ, RZ, R52 ;  /* 0x000000ffff0f0224 */ /* 0x000fe200078e0034 */
[----:B-1----:R-:W-:-:S06]  /*14340*/  PRMT R13, RZ, 0x7610, R13 ;  /* 0x00007610ff0d7816 */ /* 0x002fcc000000000d */
[----:B------:R0:W4:Y:S02]  /*14350*/  @P0 LDG.E.U8 R13, desc[UR14][R14.64] ;  /* 0x0000000e0e0d0981 */ /* 0x000124000c1e1100 */
[----:B0-----:R-:W-:Y:S02]  /*14360*/  PRMT R15, RZ, 0x7610, R15 ;  /* 0x00007610ff0f7816 */ /* 0x001fe4000000000f */
[----:B------:R-:W-:Y:S01]  /*14370*/  PRMT R14, RZ, 0x7610, R14 ;  /* 0x00007610ff0e7816 */ /* 0x000fe2000000000e */
[----:B--2---:R0:W-:Y:S02]  /*14380*/  STS.U8 [R19+UR4+0x22d00], R16 ;  /* 0x022d001013007988 */ /* 0x0041e40008000004 */
[----:B0-----:R-:W-:Y:S02]  /*14390*/  @P0 IMAD.MOV.U32 R16, RZ, RZ, R2 ;  /* 0x000000ffff100224 */ /* 0x001fe400078e0002 */
[----:B------:R-:W5:Y:S04]  /*143a0*/  LDL.LU R2, [R1+0xc78] ;  /* 0x000c780001027983 */ /* 0x000f680000300800 */
[----:B------:R0:W2:Y:S02]  /*143b0*/  @P0 LDG.E.U8 R15, desc[UR14][R16.64] ;  /* 0x0000000e100f0981 */ /* 0x0000a4000c1e1100 */
[----:B0-----:R-:W-:-:S02]  /*143c0*/  @P0 IMAD.MOV.U32 R16, RZ, RZ, R8 ;  /* 0x000000ffff100224 */ /* 0x001fc400078e0008 */
[----:B------:R-:W-:Y:S01]  /*143d0*/  @P0 IMAD.MOV.U32 R17, RZ, RZ, R0 ;  /* 0x000000ffff110224 */ /* 0x000fe200078e0000 */
[----:B---3--:R0:W-:Y:S04]  /*143e0*/  STS.U8 [R19+UR4+0x23100], R12 ;  /* 0x0231000c13007988 */ /* 0x0081e80008000004 */
[----:B------:R1:W3:Y:S04]  /*143f0*/  @P0 LDG.E.U8 R14, desc[UR14][R16.64] ;  /* 0x0000000e100e0981 */ /* 0x0002e8000c1e1100 */
[----:B------:R0:W-:Y:S04]  /*14400*/  STS.U8 [R19+UR4+0x23500], R11 ;  /* 0x0235000b13007988 */ /* 0x0001e80008000004 */
[----:B------:R-:W5:Y:S01]  /*14410*/  LDL.LU R0, [R1+0xc74] ;  /* 0x000c740001007983 */ /* 0x000f620000300800 */
[----:B-1----:R-:W-:-:S02]  /*14420*/  @P0 IMAD.MOV.U32 R16, RZ, RZ, R74 ;  /* 0x000000ffff100224 */ /* 0x002fc400078e004a */
[----:B------:R-:W-:Y:S01]  /*14430*/  @P0 IMAD.MOV.U32 R17, RZ, RZ, R68 ;  /* 0x000000ffff110224 */ /* 0x000fe200078e0044 */
[----:B0-----:R-:W-:Y:S01]  /*14440*/  PRMT R12, RZ, 0x7610, R12 ;  /* 0x00007610ff0c7816 */ /* 0x001fe2000000000c */
[----:B------:R-:W5:Y:S01]  /*14450*/  LDL.LU R8, [R1+0xc70] ;  /* 0x000c700001087983 */ /* 0x000f620000300800 */
[----:B------:R-:W-:-:S03]  /*14460*/  PRMT R11, RZ, 0x7610, R11 ;  /* 0x00007610ff0b7816 */ /* 0x000fc6000000000b */
[----:B------:R-:W5:Y:S04]  /*14470*/  LDL.LU R68, [R1+0xc6c] ;  /* 0x000c6c0001447983 */ /* 0x000f680000300800 */
[----:B------:R0:W3:Y:S04]  /*14480*/  @P0 LDG.E.U8 R11, desc[UR14][R16.64] ;  /* 0x0000000e100b0981 */ /* 0x0000e8000c1e1100 */
[----:B------:R-:W5:Y:S01]  /*14490*/  LDL.LU R74, [R1+0xc68] ;  /* 0x000c6800014a7983 */ /* 0x000f620000300800 */
[----:B0-----:R-:W-:Y:S02]  /*144a0*/  @P0 IMAD.MOV.U32 R16, RZ, RZ, R72 ;  /* 0x000000ffff100224 */ /* 0x001fe400078e0048 */
[----:B------:R-:W-:Y:S01]  /*144b0*/  @P0 IMAD.MOV.U32 R17, RZ, RZ, R50 ;  /* 0x000000ffff110224 */ /* 0x000fe200078e0032 */
[----:B------:R-:W5:Y:S04]  /*144c0*/  LDL.LU R72, [R1+0xc64] ;  /* 0x000c640001487983 */ /* 0x000f680000300800 */
[----:B----4-:R0:W-:Y:S02]  /*144d0*/  STS.U8 [R19+UR4+0x23900], R10 ;  /* 0x0239000a13007988 */ /* 0x0101e40008000004 */
[----:B0-----:R-:W-:-:S06]  /*144e0*/  PRMT R10, RZ, 0x7610, R10 ;  /* 0x00007610ff0a7816 */ /* 0x001fcc000000000a */
[----:B------:R0:W4:Y:S04]  /*144f0*/  @P0 LDG.E.U8 R10, desc[UR14][R16.64] ;  /* 0x0000000e100a0981 */ /* 0x000128000c1e1100 */
[----:B------:R1:W-:Y:S01]  /*14500*/  STS.U8 [R19+UR4+0x23d00], R13 ;  /* 0x023d000d13007988 */ /* 0x0003e20008000004 */
[----:B0-----:R-:W-:Y:S02]  /*14510*/  @P0 IMAD.MOV.U32 R16, RZ, RZ, R40 ;  /* 0x000000ffff100224 */ /* 0x001fe400078e0028 */
[----:B------:R-:W-:Y:S01]  /*14520*/  @P0 IMAD.MOV.U32 R17, RZ, RZ, R43 ;  /* 0x000000ffff110224 */ /* 0x000fe200078e002b */
[----:B-1----:R-:W-:-:S04]  /*14530*/  LOP3.LUT R19, R7, 0x40, RZ, 0x3c, !PT ;  /* 0x0000004007137812 */ /* 0x002fc800078e3cff */
[----:B------:R0:W4:Y:S01]  /*14540*/  @P0 LDG.E.U8 R12, desc[UR14][R16.64] ;  /* 0x0000000e100c0981 */ /* 0x000122000c1e1100 */
[----:B------:R-:W-:Y:S01]  /*14550*/  PRMT R13, RZ, 0x7610, R13 ;  /* 0x00007610ff0d7816 */ /* 0x000fe2000000000d */
[----:B0-----:R-:W-:Y:S02]  /*14560*/  @P0 IMAD.MOV.U32 R16, RZ, RZ, R33 ;  /* 0x000000ffff100224 */ /* 0x001fe400078e0021 */
[----:B------:R-:W-:Y:S01]  /*14570*/  @P0 IMAD.MOV.U32 R17, RZ, RZ, R37 ;  /* 0x000000ffff110224 */ /* 0x000fe200078e0025 */
[----:B--2---:R-:W-:Y:S04]  /*14580*/  STS.U8 [R19+UR4+0x20200], R15 ;  /* 0x0202000f13007988 */ /* 0x004fe80008000004 */
[----:B---3--:R0:W-:Y:S02]  /*14590*/  STS.U8 [R19+UR4+0x20600], R14 ;  /* 0x0206000e13007988 */ /* 0x0081e40008000004 */
[----:B0-----:R-:W-:-:S06]  /*145a0*/  PRMT R14, RZ, 0x7610, R14 ;  /* 0x00007610ff0e7816 */ /* 0x001fcc000000000e */
[----:B------:R0:W2:Y:S02]  /*145b0*/  @P0 LDG.E.U8 R14, desc[UR14][R16.64] ;  /* 0x0000000e100e0981 */ /* 0x0000a4000c1e1100 */
[----:B0-----:R-:W-:Y:S02]  /*145c0*/  @P0 IMAD.MOV.U32 R16, RZ, RZ, R27 ;  /* 0x000000ffff100224 */ /* 0x001fe400078e001b */
[----:B------:R-:W-:-:S05]  /*145d0*/  @P0 IMAD.MOV.U32 R17, RZ, RZ, R30 ;  /* 0x000000ffff110224 */ /* 0x000fca00078e001e */
[----:B------:R0:W3:Y:S04]  /*145e0*/  @P0 LDG.E.U8 R13, desc[UR14][R16.64] ;  /* 0x0000000e100d0981 */ /* 0x0000e8000c1e1100 */
[----:B------:R1:W-:Y:S01]  /*145f0*/  STS.U8 [R19+UR4+0x20a00], R11 ;  /* 0x020a000b13007988 */ /* 0x0003e20008000004 */
[----:B0-----:R-:W-:Y:S02]  /*14600*/  @P0 IMAD.MOV.U32 R16, RZ, RZ, R78 ;  /* 0x000000ffff100224 */ /* 0x001fe400078e004e */
[----:B------:R-:W-:Y:S01]  /*14610*/  @P0 IMAD.MOV.U32 R17, RZ, RZ, R24 ;  /* 0x000000ffff110224 */ /* 0x000fe200078e0018 */
[----:B-1----:R-:W-:-:S06]  /*14620*/  PRMT R11, RZ, 0x7610, R11 ;  /* 0x00007610ff0b7816 */ /* 0x002fcc000000000b */
[----:B------:R0:W3:Y:S02]  /*14630*/  @P0 LDG.E.U8 R11, desc[UR14][R16.64] ;  /* 0x0000000e100b0981 */ /* 0x0000e4000c1e1100 */
[----:B0-----:R-:W-:Y:S02]  /*14640*/  @P0 IMAD.MOV.U32 R16, RZ, RZ, R110 ;  /* 0x000000ffff100224 */ /* 0x001fe400078e006e */
[----:B------:R-:W-:Y:S01]  /*14650*/  @P0 IMAD.MOV.U32 R17, RZ, RZ, R109 ;  /* 0x000000ffff110224 */ /* 0x000fe200078e006d */
[----:B------:R-:W-:Y:S01]  /*14660*/  PRMT R15, RZ, 0x7610, R15 ;  /* 0x00007610ff0f7816 */ /* 0x000fe2000000000f */
[----:B----4-:R0:W-:Y:S02]  /*14670*/  STS.U8 [R19+UR4+0x20e00], R10 ;  /* 0x020e000a13007988 */ /* 0x0101e40008000004 */
[----:B0-----:R-:W-:-:S06]  /*14680*/  PRMT R10, RZ, 0x7610, R10 ;  /* 0x00007610ff0a7816 */ /* 0x001fcc000000000a */
[----:B------:R0:W4:Y:S04]  /*14690*/  @P0 LDG.E.U8 R10, desc[UR14][R16.64] ;  /* 0x0000000e100a0981 */ /* 0x000128000c1e1100 */
[----:B------:R1:W-:Y:S01]  /*146a0*/  STS.U8 [R19+UR4+0x21200], R12 ;  /* 0x0212000c13007988 */ /* 0x0003e20008000004 */
[----:B0-----:R-:W-:Y:S02]  /*146b0*/  @P0 IMAD.MOV.U32 R16, RZ, RZ, R112 ;  /* 0x000000ffff100224 */ /* 0x001fe400078e0070 */
[----:B------:R-:W-:Y:S02]  /*146c0*/  @P0 IMAD.MOV.U32 R17, RZ, RZ, R111 ;  /* 0x000000ffff110224 */ /* 0x000fe400078e006f */
[----:B-1----:R-:W-:-:S03]  /*146d0*/  @P0 IMAD.MOV.U32 R12, RZ, RZ, R114 ;  /* 0x000000ffff0c0224 */ /* 0x002fc600078e0072 */
[----:B------:R0:W4:Y:S02]  /*146e0*/  @P0 LDG.E.U8 R15, desc[UR14][R16.64] ;  /* 0x0000000e100f0981 */ /* 0x000124000c1e1100 */
[----:B0-----:R-:W-:Y:S02]  /*146f0*/  @P0 IMAD.MOV.U32 R16, RZ, RZ, R116 ;  /* 0x000000ffff100224 */ /* 0x001fe400078e0074 */
[----:B------:R-:W-:Y:S01]  /*14700*/  @P0 IMAD.MOV.U32 R17, RZ, RZ, R115 ;  /* 0x000000ffff110224 */ /* 0x000fe200078e0073 */
[----:B--2---:R0:W-:Y:S02]  /*14710*/  STS.U8 [R19+UR4+0x21600], R14 ;  /* 0x0216000e13007988 */ /* 0x0041e40008000004 */
[----:B0-----:R-:W-:Y:S02]  /*14720*/  PRMT R14, RZ, 0x7610, R14 ;  /* 0x00007610ff0e7816 */ /* 0x001fe4000000000e */
[----:B---3--:R0:W-:Y:S02]  /*14730*/  STS.U8 [R19+UR4+0x21a00], R13 ;  /* 0x021a000d13007988 */ /* 0x0081e40008000004 */
[----:B0-----:R-:W-:-:S05]  /*14740*/  @P0 IMAD.MOV.U32 R13, RZ, RZ, R113 ;  /* 0x000000ffff0d0224 */ /* 0x001fca00078e0071 */
[----:B------:R0:W2:Y:S02]  /*14750*/  @P0 LDG.E.U8 R14, desc[UR14][R12.64] ;  /* 0x0000000e0c0e0981 */ /* 0x0000a4000c1e1100 */
[----:B0-----:R-:W-:-:S06]  /*14760*/  PRMT R13, RZ, 0x7610, R13 ;  /* 0x00007610ff0d7816 */ /* 0x001fcc000000000d */
[----:B------:R0:W3:Y:S01]  /*14770*/  @P0 LDG.E.U8 R13, desc[UR14][R16.64] ;  /* 0x0000000e100d0981 */ /* 0x0000e2000c1e1100 */
[----:B------:R-:W-:-:S03]  /*14780*/  PRMT R12, RZ, 0x7610, R12 ;  /* 0x00007610ff0c7816 */ /* 0x000fc6000000000c */
[----:B------:R1:W-:Y:S02]  /*14790*/  STS.U8 [R19+UR4+0x21e00], R11 ;  /* 0x021e000b13007988 */ /* 0x0003e40008000004 */
[----:B-1----:R-:W-:Y:S02]  /*147a0*/  @P0 IMAD.MOV.U32 R11, RZ, RZ, R117 ;  /* 0x000000ffff0b0224 */ /* 0x002fe400078e0075 */
[----:B0-----:R-:W-:Y:S02]  /*147b0*/  @P0 IMAD.MOV.U32 R16, RZ, RZ, R120 ;  /* 0x000000ffff100224 */ /* 0x001fe400078e0078 */
[----:B------:R-:W-:Y:S01]  /*147c0*/  @P0 IMAD.MOV.U32 R17, RZ, RZ, R119 ;  /* 0x000000ffff110224 */ /* 0x000fe200078e0077 */
[----:B----4-:R0:W-:Y:S02]  /*147d0*/  STS.U8 [R19+UR4+0x22200], R10 ;  /* 0x0222000a13007988 */ /* 0x0101e40008000004 */
[----:B0-----:R-:W-:-:S05]  /*147e0*/  @P0 IMAD.MOV.U32 R10, RZ, RZ, R118 ;  /* 0x000000ffff0a0224 */ /* 0x001fca00078e0076 */
[----:B------:R0:W4:Y:S04]  /*147f0*/  @P0 LDG.E.U8 R12, desc[UR14][R10.64] ;  /* 0x0000000e0a0c0981 */ /* 0x000128000c1e1100 */
[----:B------:R1:W-:Y:S01]  /*14800*/  STS.U8 [R19+UR4+0x22600], R15 ;  /* 0x0226000f13007988 */ /* 0x0003e20008000004 */
[----:B0-----:R-:W-:Y:S02]  /*14810*/  PRMT R11, RZ, 0x7610, R11 ;  /* 0x00007610ff0b7816 */ /* 0x001fe4000000000b */
[----:B------:R-:W-:Y:S01]  /*14820*/  PRMT R10, RZ, 0x7610, R10 ;  /* 0x00007610ff0a7816 */ /* 0x000fe2000000000a */
[----:B-1----:R-:W-:-:S03]  /*14830*/  @P0 IMAD.MOV.U32 R15, RZ, RZ, R121 ;  /* 0x000000ffff0f0224 */ /* 0x002fc600078e0079 */
[----:B------:R0:W4:Y:S02]  /*14840*/  @P0 LDG.E.U8 R11, desc[UR14][R16.64] ;  /* 0x0000000e100b0981 */ /* 0x000124000c1e1100 */
[----:B0-----:R-:W-:Y:S02]  /*14850*/  @P0 IMAD.MOV.U32 R16, RZ, RZ, R108 ;  /* 0x000000ffff100224 */ /* 0x001fe400078e006c */
[----:B------:R-:W-:Y:S01]  /*14860*/  @P0 IMAD.MOV.U32 R17, RZ, RZ, R125 ;  /* 0x000000ffff110224 */ /* 0x000fe200078e007d */
[----:B--2---:R0:W-:Y:S02]  /*14870*/  STS.U8 [R19+UR4+0x22a00], R14 ;  /* 0x022a000e13007988 */ /* 0x0041e40008000004 */
[----:B0-----:R-:W-:-:S05]  /*14880*/  @P0 IMAD.MOV.U32 R14, RZ, RZ, R122 ;  /* 0x000000ffff0e0224 */ /* 0x001fca00078e007a */
[----:B------:R0:W2:Y:S04]  /*14890*/  @P0 LDG.E.U8 R10, desc[UR14][R14.64] ;  /* 0x0000000e0e0a0981 */ /* 0x0000a8000c1e1100 */
[----:B---3--:R1:W-:Y:S01]  /*148a0*/  STS.U8 [R19+UR4+0x22e00], R13 ;  /* 0x022e000d13007988 */ /* 0x0083e20008000004 */
[----:B0-----:R-:W-:Y:S02]  /*148b0*/  @P0 IMAD.MOV.U32 R14, RZ, RZ, R124 ;  /* 0x000000ffff0e0224 */ /* 0x001fe400078e007c */
[----:B------:R-:W-:Y:S01]  /*148c0*/  @P0 IMAD.MOV.U32 R15, RZ, RZ, R123 ;  /* 0x000000ffff0f0224 */ /* 0x000fe200078e007b */
[----:B-1----:R-:W-:-:S06]  /*148d0*/  PRMT R13, RZ, 0x7610, R13 ;  /* 0x00007610ff0d7816 */ /* 0x002fcc000000000d */
[----:B------:R0:W3:Y:S02]  /*148e0*/  @P0 LDG.E.U8 R13, desc[UR14][R14.64] ;  /* 0x0000000e0e0d0981 */ /* 0x0000e4000c1e1100 */
[----:B0-----:R-:W-:-:S06]  /*148f0*/  PRMT R14, RZ, 0x7610, R14 ;  /* 0x00007610ff0e7816 */ /* 0x001fcc000000000e */
[----:B------:R0:W3:Y:S02]  /*14900*/  @P0 LDG.E.U8 R14, desc[UR14][R16.64] ;  /* 0x0000000e100e0981 */ /* 0x0000e4000c1e1100 */
[----:B0-----:R-:W-:Y:S02]  /*14910*/  @P0 IMAD.MOV.U32 R16, RZ, RZ, R106 ;  /* 0x000000ffff100224 */ /* 0x001fe400078e006a */
[----:B------:R-:W-:Y:S01]  /*14920*/  @P0 IMAD.MOV.U32 R17, RZ, RZ, R107 ;  /* 0x000000ffff110224 */ /* 0x000fe200078e006b */
[----:B----4-:R-:W-:Y:S04]  /*14930*/  STS.U8 [R19+UR4+0x23200], R12 ;  /* 0x0232000c13007988 */ /* 0x010fe80008000004 */
[----:B------:R0:W-:Y:S02]  /*14940*/  STS.U8 [R19+UR4+0x23600], R11 ;  /* 0x0236000b13007988 */ /* 0x0001e40008000004 */
[----:B0-----:R-:W-:-:S06]  /*14950*/  PRMT R11, RZ, 0x7610, R11 ;  /* 0x00007610ff0b7816 */ /* 0x001fcc000000000b */
[----:B------:R0:W4:Y:S01]  /*14960*/  @P0 LDG.E.U8 R11, desc[UR14][R16.64] ;  /* 0x0000000e100b0981 */ /* 0x000122000c1e1100 */
[----:B------:R-:W-:Y:S01]  /*14970*/  PRMT R12, RZ, 0x7610, R12 ;  /* 0x00007610ff0c7816 */ /* 0x000fe2000000000c */
[----:B0-----:R-:W-:Y:S02]  /*14980*/  @P0 IMAD.MOV.U32 R16, RZ, RZ, R104 ;  /* 0x000000ffff100224 */ /* 0x001fe400078e0068 */
[----:B------:R-:W-:Y:S01]  /*14990*/  @P0 IMAD.MOV.U32 R17, RZ, RZ, R105 ;  /* 0x000000ffff110224 */ /* 0x000fe200078e0069 */
[----:B--2---:R0:W-:Y:S02]  /*149a0*/  STS.U8 [R19+UR4+0x23a00], R10 ;  /* 0x023a000a13007988 */ /* 0x0041e40008000004 */
[----:B0-----:R-:W-:-:S06]  /*149b0*/  PRMT R10, RZ, 0x7610, R10 ;  /* 0x00007610ff0a7816 */ /* 0x001fcc000000000a */
[----:B------:R0:W2:Y:S04]  /*149c0*/  @P0 LDG.E.U8 R10, desc[UR14][R16.64] ;  /* 0x0000000e100a0981 */ /* 0x0000a8000c1e1100 */
[----:B---3--:R1:W-:Y:S01]  /*149d0*/  STS.U8 [R19+UR4+0x23e00], R13 ;  /* 0x023e000d13007988 */ /* 0x0083e20008000004 */
[----:B0-----:R-:W-:Y:S02]  /*149e0*/  @P0 IMAD.MOV.U32 R16, RZ, RZ, R102 ;  /* 0x000000ffff100224 */ /* 0x001fe400078e0066 */
[----:B------:R-:W-:Y:S01]  /*149f0*/  @P0 IMAD.MOV.U32 R17, RZ, RZ, R103 ;  /* 0x000000ffff110224 */ /* 0x000fe200078e0067 */
[----:B-1----:R-:W-:-:S04]  /*14a00*/  LOP3.LUT R19, R7, 0x60, RZ, 0x3c, !PT ;  /* 0x0000006007137812 */ /* 0x002fc800078e3cff */
[----:B------:R0:W3:Y:S04]  /*14a10*/  @P0 LDG.E.U8 R12, desc[UR14][R16.64] ;  /* 0x0000000e100c0981 */ /* 0x0000e8000c1e1100 */
[----:B------:R-:W-:Y:S04]  /*14a20*/  STS.U8 [R19+UR4+0x23f00], R18 ;  /* 0x023f001213007988 */ /* 0x000fe80008000004 */
[----:B------:R1:W-:Y:S01]  /*14a30*/  STS.U8 [R19+UR4+0x20300], R14 ;  /* 0x0203000e13007988 */ /* 0x0003e20008000004 */
[----:B0-----:R-:W-:Y:S02]  /*14a40*/  @P0 IMAD.MOV.U32 R16, RZ, RZ, R100 ;  /* 0x000000ffff100224 */ /* 0x001fe400078e0064 */
[----:B------:R-:W-:Y:S01]  /*14a50*/  @P0 IMAD.MOV.U32 R17, RZ, RZ, R101 ;  /* 0x000000ffff110224 */ /* 0x000fe200078e0065 */
[----:B-1----:R-:W-:-:S06]  /*14a60*/  PRMT R14, RZ, 0x7610, R14 ;  /* 0x00007610ff0e7816 */ /* 0x002fcc000000000e */
[----:B------:R0:W3:Y:S01]  /*14a70*/  @P0 LDG.E.U8 R14, desc[UR14][R16.64] ;  /* 0x0000000e100e0981 */ /* 0x0000e2000c1e1100 */
[----:B------:R-:W-:Y:S01]  /*14a80*/  PRMT R13, RZ, 0x7610, R13 ;  /* 0x00007610ff0d7816 */ /* 0x000fe2000000000d */
[----:B0-----:R-:W-:Y:S02]  /*14a90*/  @P0 IMAD.MOV.U32 R16, RZ, RZ, R98 ;  /* 0x000000ffff100224 */ /* 0x001fe400078e0062 */
[----:B------:R-:W-:-:S05]  /*14aa0*/  @P0 IMAD.MOV.U32 R17, RZ, RZ, R99 ;  /* 0x000000ffff110224 */ /* 0x000fca00078e0063 */
[----:B------:R0:W3:Y:S01]  /*14ab0*/  @P0 LDG.E.U8 R13, desc[UR14][R16.64] ;  /* 0x0000000e100d0981 */ /* 0x0000e2000c1e1100 */
[----:B------:R-:W-:Y:S02]  /*14ac0*/  @P0 IMAD.MOV.U32 R15, RZ, RZ, R93 ;  /* 0x000000ffff0f0224 */ /* 0x000fe400078e005d */
[----:B0-----:R-:W-:Y:S02]  /*14ad0*/  @P0 IMAD.MOV.U32 R16, RZ, RZ, R96 ;  /* 0x000000ffff100224 */ /* 0x001fe400078e0060 */
[----:B------:R-:W-:Y:S01]  /*14ae0*/  @P0 IMAD.MOV.U32 R17, RZ, RZ, R97 ;  /* 0x000000ffff110224 */ /* 0x000fe200078e0061 */
[----:B----4-:R0:W-:Y:S02]  /*14af0*/  STS.U8 [R19+UR4+0x20700], R11 ;  /* 0x0207000b13007988 */ /* 0x0101e40008000004 */
[----:B0-----:R-:W-:-:S06]  /*14b00*/  PRMT R11, RZ, 0x7610, R11 ;  /* 0x00007610ff0b7816 */ /* 0x001fcc000000000b */
[----:B------:R0:W4:Y:S02]  /*14b10*/  @P0 LDG.E.U8 R11, desc[UR14][R16.64] ;  /* 0x0000000e100b0981 */ /* 0x000124000c1e1100 */
[----:B0-----:R-:W-:Y:S02]  /*14b20*/  @P0 IMAD.MOV.U32 R16, RZ, RZ, R94 ;  /* 0x000000ffff100224 */ /* 0x001fe400078e005e */
[----:B------:R-:W-:Y:S01]  /*14b30*/  @P0 IMAD.MOV.U32 R17, RZ, RZ, R95 ;  /* 0x000000ffff110224 */ /* 0x000fe200078e005f */
[----:B--2---:R0:W-:Y:S02]  /*14b40*/  STS.U8 [R19+UR4+0x20b00], R10 ;  /* 0x020b000a13007988 */ /* 0x0041e40008000004 */
[----:B0-----:R-:W-:-:S06]  /*14b50*/  PRMT R10, RZ, 0x7610, R10 ;  /* 0x00007610ff0a7816 */ /* 0x001fcc000000000a */
[----:B------:R0:W2:Y:S04]  /*14b60*/  @P0 LDG.E.U8 R10, desc[UR14][R16.64] ;  /* 0x0000000e100a0981 */ /* 0x0000a8000c1e1100 */
[----:B---3--:R1:W-:Y:S02]  /*14b70*/  STS.U8 [R19+UR4+0x20f00], R12 ;  /* 0x020f000c13007988 */ /* 0x0083e40008000004 */
[----:B-1----:R-:W-:Y:S01]  /*14b80*/  PRMT R12, RZ, 0x7610, R12 ;  /* 0x00007610ff0c7816 */ /* 0x002fe2000000000c */
[----:B0-----:R-:W-:Y:S02]  /*14b90*/  @P0 IMAD.MOV.U32 R16, RZ, RZ, R90 ;  /* 0x000000ffff100224 */ /* 0x001fe400078e005a */
[----:B------:R-:W-:Y:S01]  /*14ba0*/  @P0 IMAD.MOV.U32 R17, RZ, RZ, R91 ;  /* 0x000000ffff110224 */ /* 0x000fe200078e005b */
[----:B------:R0:W-:Y:S02]  /*14bb0*/  STS.U8 [R19+UR4+0x21300], R14 ;  /* 0x0213000e13007988 */ /* 0x0001e40008000004 */
[----:B0-----:R-:W-:-:S05]  /*14bc0*/  @P0 IMAD.MOV.U32 R14, RZ, RZ, R92 ;  /* 0x000000ffff0e0224 */ /* 0x001fca00078e005c */
[----:B------:R0:W3:Y:S02]  /*14bd0*/  @P0 LDG.E.U8 R12, desc[UR14][R14.64] ;  /* 0x0000000e0e0c0981 */ /* 0x0000e4000c1e1100 */
[----:B0-----:R-:W-:Y:S02]  /*14be0*/  PRMT R15, RZ, 0x7610, R15 ;  /* 0x00007610ff0f7816 */ /* 0x001fe4000000000f */
[----:B------:R-:W-:-:S04]  /*14bf0*/  PRMT R14, RZ, 0x7610, R14 ;  /* 0x00007610ff0e7816 */ /* 0x000fc8000000000e */
[----:B------:R0:W3:Y:S02]  /*14c00*/  @P0 LDG.E.U8 R15, desc[UR14][R16.64] ;  /* 0x0000000e100f0981 */ /* 0x0000e4000c1e1100 */
[----:B0-----:R-:W-:Y:S02]  /*14c10*/  @P0 IMAD.MOV.U32 R16, RZ, RZ, R88 ;  /* 0x000000ffff100224 */ /* 0x001fe400078e0058 */
[----:B------:R-:W-:-:S05]  /*14c20*/  @P0 IMAD.MOV.U32 R17, RZ, RZ, R89 ;  /* 0x000000ffff110224 */ /* 0x000fca00078e0059 */
[----:B------:R0:W3:Y:S04]  /*14c30*/  @P0 LDG.E.U8 R14, desc[UR14][R16.64] ;  /* 0x0000000e100e0981 */ /* 0x0000e8000c1e1100 */
[----:B------:R1:W-:Y:S02]  /*14c40*/  STS.U8 [R19+UR4+0x21700], R13 ;  /* 0x0217000d13007988 */ /* 0x0003e40008000004 */
[----:B-1----:R-:W-:Y:S01]  /*14c50*/  PRMT R13, RZ, 0x7610, R13 ;  /* 0x00007610ff0d7816 */ /* 0x002fe2000000000d */
[----:B0-----:R-:W-:Y:S01]  /*14c60*/  @P0 IMAD.MOV.U32 R16, RZ, RZ, R82 ;  /* 0x000000ffff100224 */ /* 0x001fe200078e0052 */
[----:B----4-:R0:W-:Y:S02]  /*14c70*/  STS.U8 [R19+UR4+0x21b00], R11 ;  /* 0x021b000b13007988 */ /* 0x0101e40008000004 */
[----:B0-----:R-:W-:-:S02]  /*14c80*/  @P0 IMAD.MOV.U32 R11, RZ, RZ, R87 ;  /* 0x000000ffff0b0224 */ /* 0x001fc400078e0057 */
[----:B------:R-:W-:Y:S01]  /*14c90*/  @P0 IMAD.MOV.U32 R17, RZ, RZ, R83 ;  /* 0x000000ffff110224 */ /* 0x000fe200078e0053 */
[----:B--2---:R0:W-:Y:S02]  /*14ca0*/  STS.U8 [R19+UR4+0x21f00], R10 ;  /* 0x021f000a13007988 */ /* 0x0041e40008000004 */
[----:B0-----:R-:W-:-:S05]  /*14cb0*/  @P0 IMAD.MOV.U32 R10, RZ, RZ, R86 ;  /* 0x000000ffff0a0224 */ /* 0x001fca00078e0056 */
[----:B------:R0:W2:Y:S02]  /*14cc0*/  @P0 LDG.E.U8 R13, desc[UR14][R10.64] ;  /* 0x0000000e0a0d0981 */ /* 0x0000a4000c1e1100 */
[----:B0-----:R-:W-:Y:S02]  /*14cd0*/  @P0 IMAD.MOV.U32 R10, RZ, RZ, R84 ;  /* 0x000000ffff0a0224 */ /* 0x001fe400078e0054 */
[----:B------:R-:W-:Y:S01]  /*14ce0*/  @P0 IMAD.MOV.U32 R11, RZ, RZ, R85 ;  /* 0x000000ffff0b0224 */ /* 0x000fe200078e0055 */
[----:B---3--:R0:W-:Y:S02]  /*14cf0*/  STS.U8 [R19+UR4+0x22300], R12 ;  /* 0x0223000c13007988 */ /* 0x0081e40008000004 */
[----:B0-----:R-:W-:-:S06]  /*14d00*/  PRMT R12, RZ, 0x7610, R12 ;  /* 0x00007610ff0c7816 */ /* 0x001fcc000000000c */
[----:B------:R0:W3:Y:S04]  /*14d10*/  @P0 LDG.E.U8 R12, desc[UR14][R10.64] ;  /* 0x0000000e0a0c0981 */ /* 0x0000e8000c1e1100 */
[----:B------:R1:W-:Y:S01]  /*14d20*/  STS.U8 [R19+UR4+0x22700], R15 ;  /* 0x0227000f13007988 */ /* 0x0003e20008000004 */
[----:B0-----:R-:W-:Y:S02]  /*14d30*/  PRMT R11, RZ, 0x7610, R11 ;  /* 0x00007610ff0b7816 */ /* 0x001fe4000000000b */
[----:B------:R-:W-:Y:S01]  /*14d40*/  PRMT R10, RZ, 0x7610, R10 ;  /* 0x00007610ff0a7816 */ /* 0x000fe2000000000a */
[----:B-1----:R-:W-:-:S03]  /*14d50*/  @P0 IMAD.MOV.U32 R15, RZ, RZ, R81 ;  /* 0x000000ffff0f0224 */ /* 0x002fc600078e0051 */
[----:B------:R-:W4:Y:S04]  /*14d60*/  @P0 LDG.E.U8 R11, desc[UR14][R16.64] ;  /* 0x0000000e100b0981 */ /* 0x000f28000c1e1100 */
[----:B------:R0:W-:Y:S02]  /*14d70*/  STS.U8 [R19+UR4+0x22b00], R14 ;  /* 0x022b000e13007988 */ /* 0x0001e40008000004 */
[----:B0-----:R-:W-:-:S05]  /*14d80*/  @P0 IMAD.MOV.U32 R14, RZ, RZ, R80 ;  /* 0x000000ffff0e0224 */ /* 0x001fca00078e0050 */
[----:B------:R-:W4:Y:S01]  /*14d90*/  @P0 LDG.E.U8 R10, desc[UR14][R14.64] ;  /* 0x0000000e0e0a0981 */ /* 0x000f22000c1e1100 */
[----:B------:R-:W-:-:S04]  /*14da0*/  ISETP.NE.U32.AND P0, PT, RZ, UR11, PT ;  /* 0x0000000bff007c0c */ /* 0x000fc8000bf05070 */
[C---:B------:R-:W-:Y:S02]  /*14db0*/  ISETP.LT.OR P2, PT, R79.reuse, 0x80, P0 ;  /* 0x000000804f00780c */ /* 0x040fe40000741670 */
[----:B------:R-:W-:Y:S01]  /*14dc0*/  ISETP.GE.AND P3, PT, R79, 0x100, PT ;  /* 0x000001004f00780c */ /* 0x000fe20003f66270 */
[----:B--2---:R0:W-:Y:S04]  /*14dd0*/  STS.U8 [R19+UR4+0x22f00], R13 ;  /* 0x022f000d13007988 */ /* 0x0041e80008000004 */
[----:B---3--:R0:W-:Y:S04]  /*14de0*/  STS.U8 [R19+UR4+0x23300], R12 ;  /* 0x0233000c13007988 */ /* 0x0081e80008000004 */
[----:B----4-:R0:W-:Y:S04]  /*14df0*/  STS.U8 [R19+UR4+0x23700], R11 ;  /* 0x0237000b13007988 */ /* 0x0101e80008000004 */
[----:B------:R0:W-:Y:S01]  /*14e00*/  STS.U8 [R19+UR4+0x23b00], R10 ;  /* 0x023b000a13007988 */ /* 0x0001e20008000004 */
[----:B------:R1:W-:Y:S06]  /*14e10*/  MEMBAR.ALL.CTA ;  /* 0x0000000000007992 */ /* 0x0003ec0000008000 */
[----:B-1----:R-:W1:Y:S02]  /*14e20*/  FENCE.VIEW.ASYNC.S ;  /* 0x00000000000073c6 */ /* 0x002e640000000000 */
[----:B-1----:R-:W-:Y:S06]  /*14e30*/  BAR.SYNC.DEFER_BLOCKING 0x0 ;  /* 0x0000000000007b1d */ /* 0x002fec0000010000 */
[----:B------:R-:W-:Y:S05]  /*14e40*/  @P2 BRA `(.L_x_6) ;  /* 0x0000000400782947 */ /* 0x000fea0003800000 */
[----:B------:R-:W-:Y:S02]  /*14e50*/  USHF.R.U32.HI UR44, URZ, 0x4, UR4 ;  /* 0x00000004ff2c7899 */ /* 0x000fe40008011604 */
[----:B------:R-:W-:Y:S02]  /*14e60*/  UIADD3 UR9, UPT, UPT, UR4, 0x20000, URZ ;  /* 0x0002000004097890 */ /* 0x000fe4000fffe0ff */
[----:B------:R-:W-:Y:S02]  /*14e70*/  USGXT.U32 UR44, UR44, 0xe ;  /* 0x0000000e2c2c789a */ /* 0x000fe40008000000 */
[----:B------:R-:W-:Y:S02]  /*14e80*/  USHF.R.U32.HI UR9, URZ, 0x4, UR9 ;  /* 0x00000004ff097899 */ /* 0x000fe40008011609 */
[----:B------:R-:W-:Y:S02]  /*14e90*/  UIADD3 UR48, UP1, UPT, UR44, 0x100, URZ ;  /* 0x000001002c307890 */ /* 0x000fe4000ff3e0ff */
[----:B------:R-:W-:Y:S01]  /*14ea0*/  USGXT.U32 UR50, UR9, 0xe ;  /* 0x0000000e0932789a */ /* 0x000fe20008000000 */
[----:B------:R-:W-:Y:S01]  /*14eb0*/  UMOV UR8, URZ ;  /* 0x000000ff00087c82 */ /* 0x000fe20008000000 */
[----:B------:R-:W-:Y:S01]  /*14ec0*/  UMOV UR45, URZ ;  /* 0x000000ff002d7c82 */ /* 0x000fe20008000000 */
[----:B------:R-:W-:-:S02]  /*14ed0*/  UIADD3.X UR49, UPT, UPT, UR8, 0x40004040, URZ, UP1, !UPT ;  /* 0x4000404008317890 */ /* 0x000fc40008ffe4ff */
[----:B------:R-:W-:Y:S01]  /*14ee0*/  UIADD3 UR52, UP1, UPT, UR50, 0x2, URZ ;  /* 0x0000000232347890 */ /* 0x000fe2000ff3e0ff */
[----:B------:R-:W-:Y:S01]  /*14ef0*/  UMOV UR56, UR6 ;  /* 0x0000000600387c82 */ /* 0x000fe20008000000 */
[----:B------:R-:W-:Y:S02]  /*14f00*/  UMOV UR57, URZ ;  /* 0x000000ff00397c82 */ /* 0x000fe40008000000 */
[----:B------:R-:W-:Y:S01]  /*14f10*/  UIADD3.X UR53, UPT, UPT, UR45, 0x40004040, URZ, UP1, !UPT ;  /* 0x400040402d357890 */ /* 0x000fe20008ffe4ff */
[----:B------:R-:W-:Y:S01]  /*14f20*/  UMOV UR8, UR56 ;  /* 0x0000003800087c82 */ /* 0x000fe20008000000 */
[----:B------:R-:W-:Y:S02]  /*14f30*/  UIADD3.64 UR56, UPT, UPT, UR48, 0x100, URZ ;  /* 0x0000010030387897 */ /* 0x000fe4000fffe0ff */
[----:B------:R-:W-:Y:S02]  /*14f40*/  UIADD3.64 UR64, UPT, UPT, UR52, 0x2, URZ ;  /* 0x0000000234407897 */ /* 0x000fe4000fffe0ff */
[----:B------:R-:W-:-:S02]  /*14f50*/  UIADD3.64 UR58, UPT, UPT, UR48, 0x200, URZ ;  /* 0x00000200303a7897 */ /* 0x000fc4000fffe0ff */
[----:B------:R-:W-:Y:S01]  /*14f60*/  UIADD3.64 UR68, UPT, UPT, UR52, 0x4, URZ ;  /* 0x0000000434447897 */ /* 0x000fe2000fffe0ff */
[----:B------:R-:W-:Y:S01]  /*14f70*/  UMOV UR18, 0x0 ;  /* 0x0000000000127882 */ /* 0x000fe20000000000 */
[----:B------:R-:W-:Y:S01]  /*14f80*/  UMOV UR19, 0x8208010 ;  /* 0x0820801000137882 */ /* 0x000fe20000000000 */
[----:B------:R-:W-:Y:S02]  /*14f90*/  UIADD3 UR12, UPT, UPT, UR5, 0x80, URZ ;  /* 0x00000080050c7890 */ /* 0x000fe4000fffe0ff */
[----:B------:R-:W-:Y:S01]  /*14fa0*/  UIADD3.64 UR60, UPT, UPT, UR48, 0x300, URZ ;  /* 0x00000300303c7897 */ /* 0x000fe2000fffe0ff */
[----:B------:R-:W-:Y:S01]  /*14fb0*/  UMOV UR45, 0x40004040 ;  /* 0x40004040002d7882 */ /* 0x000fe20000000000 */
[----:B------:R-:W-:Y:S01]  /*14fc0*/  UMOV UR51, 0x40004040 ;  /* 0x4000404000337882 */ /* 0x000fe20000000000 */
[----:B------:R-:W-:Y:S02]  /*14fd0*/  UIADD3 UR76, UPT, UPT, UR5, 0x80, URZ ;  /* 0x00000080054c7890 */ /* 0x000fe4000fffe0ff */
[----:B------:R1:W-:Y:S01]  /*14fe0*/  UTCQMMA gdesc[UR44], gdesc[UR50], tmem[UR5], tmem[UR18], idesc[UR19], !UPT ;  /* 0x00ff12322c0075ea */ /* 0x0003e2000f800305 */
[----:B------:R-:W-:Y:S01]  /*14ff0*/  UIADD3.64 UR62, UPT, UPT, UR48, 0x400, URZ ;  /* 0x00000400303e7897 */ /* 0x000fe2000fffe0ff */
[----:B------:R-:W-:Y:S01]  /*15000*/  UMOV UR26, 0x0 ;  /* 0x00000000001a7882 */ /* 0x000fe20000000000 */
[----:B------:R-:W-:Y:S01]  /*15010*/  UMOV UR27, 0x8208010 ;  /* 0x08208010001b7882 */ /* 0x000fe20000000000 */
[----:B------:R-:W-:-:S02]  /*15020*/  UIADD3 UR75, UPT, UPT, UR5, 0x80, URZ ;  /* 0x00000080054b7890 */ /* 0x000fc4000fffe0ff */
[----:B------:R2:W-:Y:S01]  /*15030*/  UTCQMMA gdesc[UR48], gdesc[UR52], tmem[UR5], tmem[UR26], idesc[UR27], UPT ;  /* 0x00ff1a34300075ea */ /* 0x0005e2000b800305 */
[----:B------:R-:W-:Y:S01]  /*15040*/  UIADD3.64 UR66, UPT, UPT, UR48, 0x500, URZ ;  /* 0x0000050030427897 */ /* 0x000fe2000fffe0ff */
[----:B------:R-:W-:Y:S01]  /*15050*/  UMOV UR38, 0x0 ;  /* 0x0000000000267882 */ /* 0x000fe20000000000 */
[----:B------:R-:W-:Y:S01]  /*15060*/  UMOV UR39, 0x8208010 ;  /* 0x0820801000277882 */ /* 0x000fe20000000000 */
[----:B------:R-:W-:Y:S02]  /*15070*/  UIADD3 UR74, UPT, UPT, UR5, 0x80, URZ ;  /* 0x00000080054a7890 */ /* 0x000fe4000fffe0ff */
[----:B------:R3:W-:Y:S01]  /*15080*/  UTCQMMA gdesc[UR56], gdesc[UR64], tmem[UR5], tmem[UR38], idesc[UR39], UPT ;  /* 0x00ff2640380075ea */ /* 0x0007e2000b800305 */
[----:B-1----:R-:W-:Y:S02]  /*15090*/  UIADD3.64 UR44, UPT, UPT, UR48, 0x600, URZ ;  /* 0x00000600302c7897 */ /* 0x002fe4000fffe0ff */
[----:B------:R-:W-:Y:S02]  /*150a0*/  UIADD3 UR73, UPT, UPT, UR5, 0x100, URZ ;  /* 0x0000010005497890 */ /* 0x000fe4000fffe0ff */
[----:B------:R-:W-:Y:S01]  /*150b0*/  UIADD3.64 UR18, UPT, UPT, UR48, 0x700, URZ ;  /* 0x0000070030127897 */ /* 0x000fe2000fffe0ff */
[----:B------:R-:W-:Y:S01]  /*150c0*/  UMOV UR30, 0x0 ;  /* 0x00000000001e7882 */ /* 0x000fe20000000000 */
[----:B------:R-:W-:Y:S01]  /*150d0*/  UMOV UR31, 0x8208010 ;  /* 0x08208010001f7882 */ /* 0x000fe20000000000 */
[----:B------:R-:W-:-:S02]  /*150e0*/  UIADD3 UR72, UPT, UPT, UR5, 0x100, URZ ;  /* 0x0000010005487890 */ /* 0x000fc4000fffe0ff */
[----:B------:R1:W-:Y:S01]  /*150f0*/  UTCQMMA gdesc[UR58], gdesc[UR68], tmem[UR5], tmem[UR30], idesc[UR31], UPT ;  /* 0x00ff1e443a0075ea */ /* 0x0003e2000b800305 */
[----:B--2---:R-:W-:Y:S02]  /*15100*/  UIADD3.64 UR26, UPT, UPT, UR48, 0x800, URZ ;  /* 0x00000800301a7897 */ /* 0x004fe4000fffe0ff */
[----:B------:R-:W-:Y:S02]  /*15110*/  UIADD3 UR71, UPT, UPT, UR5, 0x100, URZ ;  /* 0x0000010005477890 */ /* 0x000fe4000fffe0ff */
[----:B---3--:R-:W-:Y:S01]  /*15120*/  UIADD3.64 UR56, UPT, UPT, UR48, 0x900, URZ ;  /* 0x0000090030387897 */ /* 0x008fe2000fffe0ff */
[----:B------:R-:W-:Y:S01]  /*15130*/  UMOV UR22, 0x0 ;  /* 0x0000000000167882 */ /* 0x000fe20000000000 */
[----:B------:R-:W-:Y:S01]  /*15140*/  UMOV UR23, 0x8208010 ;  /* 0x0820801000177882 */ /* 0x000fe20000000000 */
[----:B------:R-:W-:Y:S01]  /*15150*/  UIADD3 UR70, UPT, UPT, UR5, 0x100, URZ ;  /* 0x0000010005467890 */ /* 0x000fe2000fffe0ff */
[----:B------:R2:W-:Y:S01]  /*15160*/  UTCQMMA gdesc[UR60], gdesc[UR50], tmem[UR12], tmem[UR22], idesc[UR23], !UPT ;  /* 0x00ff16323c0075ea */ /* 0x0005e2000f80030c */
[----:B------:R-:W-:Y:S01]  /*15170*/  UIADD3.64 UR38, UPT, UPT, UR48, 0xa00, URZ ;  /* 0x00000a0030267897 */ /* 0x000fe2000fffe0ff */
[----:B------:R-:W-:Y:S01]  /*15180*/  UMOV UR16, 0x0 ;  /* 0x0000000000107882 */ /* 0x000fe20000000000 */
[----:B------:R-:W-:Y:S01]  /*15190*/  UMOV UR17, 0x8208010 ;  /* 0x0820801000117882 */ /* 0x000fe20000000000 */
[----:B------:R-:W-:Y:S01]  /*151a0*/  UIADD3 UR13, UPT, UPT, UR5, 0x180, URZ ;  /* 0x00000180050d7890 */ /* 0x000fe2000fffe0ff */
[----:B------:R3:W-:Y:S01]  /*151b0*/  UTCQMMA gdesc[UR62], gdesc[UR52], tmem[UR76], tmem[UR16], idesc[UR17], UPT ;  /* 0x00ff10343e0075ea */ /* 0x0007e2000b80034c */
[----:B-1----:R-:W-:Y:S01]  /*151c0*/  UIADD3.64 UR58, UPT, UPT, UR48, 0xb00, URZ ;  /* 0x00000b00303a7897 */ /* 0x002fe2000fffe0ff */
[----:B------:R-:W-:Y:S01]  /*151d0*/  UMOV UR34, 0x0 ;  /* 0x0000000000227882 */ /* 0x000fe20000000000 */
[----:B------:R-:W-:Y:S01]  /*151e0*/  UMOV UR35, 0x8208010 ;  /* 0x0820801000237882 */ /* 0x000fe20000000000 */
[----:B------:R-:W-:Y:S01]  /*151f0*/  UIADD3 UR11, UPT, UPT, UR5, 0x180, URZ ;  /* 0x00000180050b7890 */ /* 0x000fe2000fffe0ff */
[----:B------:R3:W-:Y:S01]  /*15200*/  UTCQMMA gdesc[UR66], gdesc[UR64], tmem[UR75], tmem[UR34], idesc[UR35], UPT ;  /* 0x00ff2240420075ea */ /* 0x0007e2000b80034b */
[----:B------:R-:W-:Y:S01]  /*15210*/  UIADD3.64 UR30, UPT, UPT, UR48, 0xc00, URZ ;  /* 0x00000c00301e7897 */ /* 0x000fe2000fffe0ff */
[----:B------:R-:W-:Y:S01]  /*15220*/  UMOV UR24, 0x0 ;  /* 0x0000000000187882 */ /* 0x000fe20000000000 */
[----:B------:R-:W-:Y:S01]  /*15230*/  UMOV UR25, 0x8208010 ;  /* 0x0820801000197882 */ /* 0x000fe20000000000 */
[----:B------:R-:W-:Y:S01]  /*15240*/  UIADD3 UR10, UPT, UPT, UR5, 0x180, URZ ;  /* 0x00000180050a7890 */ /* 0x000fe2000fffe0ff */
[----:B------:R3:W-:Y:S01]  /*15250*/  UTCQMMA gdesc[UR44], gdesc[UR68], tmem[UR74], tmem[UR24], idesc[UR25], UPT ;  /* 0x00ff18442c0075ea */ /* 0x0007e2000b80034a */
[----:B--2---:R-:W-:Y:S01]  /*15260*/  UIADD3.64 UR22, UPT, UPT, UR48, 0xd00, URZ ;  /* 0x00000d0030167897 */ /* 0x004fe2000fffe0ff */
[----:B------:R-:W-:Y:S01]  /*15270*/  UMOV UR20, 0x0 ;  /* 0x0000000000147882 */ /* 0x000fe20000000000 */
[----:B------:R-:W-:Y:S01]  /*15280*/  UMOV UR21, 0x8208010 ;  /* 0x0820801000157882 */ /* 0x000fe20000000000 */
[----:B------:R-:W-:Y:S01]  /*15290*/  UIADD3 UR9, UPT, UPT, UR5, 0x180, URZ ;  /* 0x0000018005097890 */ /* 0x000fe2000fffe0ff */
[----:B------:R3:W-:Y:S01]  /*152a0*/  UTCQMMA gdesc[UR18], gdesc[UR50], tmem[UR73], tmem[UR20], idesc[UR21], !UPT ;  /* 0x00ff1432120075ea */ /* 0x0007e2000f800349 */
[----:B------:R-:W-:Y:S01]  /*152b0*/  UIADD3.64 UR48, UPT, UPT, UR48, 0xe00, URZ ;  /* 0x00000e0030307897 */ /* 0x000fe2000fffe0ff */
[----:B------:R-:W-:Y:S01]  /*152c0*/  UMOV UR28, 0x0 ;  /* 0x00000000001c7882 */ /* 0x000fe20000000000 */
[----:B------:R-:W-:Y:S01]  /*152d0*/  UMOV UR29, 0x8208010 ;  /* 0x08208010001d7882 */ /* 0x000fe20000000000 */
[----:B------:R-:W-:Y:S01]  /*152e0*/  UMOV UR36, 0x0 ;  /* 0x0000000000247882 */ /* 0x000fe20000000000 */
[----:B------:R-:W-:Y:S01]  /*152f0*/  UMOV UR37, 0x8208010 ;  /* 0x0820801000257882 */ /* 0x000fe20000000000 */
[----:B------:R-:W-:Y:S01]  /*15300*/  UMOV UR32, 0x0 ;  /* 0x0000000000207882 */ /* 0x000fe20000000000 */
[----:B------:R-:W-:Y:S01]  /*15310*/  UMOV UR33, 0x8208010 ;  /* 0x0820801000217882 */ /* 0x000fe20000000000 */
[----:B------:R3:W-:Y:S01]  /*15320*/  UTCQMMA gdesc[UR26], gdesc[UR52], tmem[UR72], tmem[UR28], idesc[UR29], UPT ;  /* 0x00ff1c341a0075ea */ /* 0x0007e2000b800348 */
        /* <DEDUP_REMOVED lines=8> */
[----:B------:R3:W-:Y:S01]  /*153b0*/  UTCQMMA gdesc[UR58], gdesc[UR50], tmem[UR13], tmem[UR40], idesc[UR41], !UPT ;  /* 0x00ff28323a0075ea */ /* 0x0007e2000f80030d */
[----:B------:R-:W-:Y:S01]  /*153c0*/  UMOV UR54, 0x0 ;  /* 0x0000000000367882 */ /* 0x000fe20000000000 */
[----:B------:R-:W-:Y:S01]  /*153d0*/  UMOV UR55, 0x8208010 ;  /* 0x0820801000377882 */ /* 0x000fe20000000000 */
[----:B------:R3:W-:Y:S01]  /*153e0*/  UTCQMMA gdesc[UR30], gdesc[UR52], tmem[UR11], tmem[UR42], idesc[UR43], UPT ;  /* 0x00ff2a341e0075ea */ /* 0x0007e2000b80030b */
[----:B------:R3:W-:Y:S01]  /*153f0*/  UTCQMMA gdesc[UR22], gdesc[UR64], tmem[UR10], tmem[UR46], idesc[UR47], UPT ;  /* 0x00ff2e40160075ea */ /* 0x0007e2000b80030a */
[----:B------:R3:W-:Y:S01]  /*15400*/  UTCQMMA gdesc[UR48], gdesc[UR68], tmem[UR9], tmem[UR54], idesc[UR55], UPT ;  /* 0x00ff3644300075ea */ /* 0x0007e2000b800309 */
[----:B------:R3:W-:Y:S01]  /*15410*/  UTCBAR [UR8], URZ ;  /* 0x000000ff080073e9 */ /* 0x0007e200080000ff */
[----:B------:R-:W-:Y:S01]  /*15420*/  NOP ;  /* 0x0000000000007918 */ /* 0x000fe20000000000 */
.L_x_6:
[----:B---3--:R-:W-:Y:S01]  /*15430*/  UMOV UR8, URZ ;  /* 0x000000ff00087c82 */ /* 0x008fe20008000000 */
[----:B------:R-:W-:Y:S05]  /*15440*/  @!P3 BRA `(.L_x_7) ;  /* 0x0000013000c8b947 */ /* 0x000fea0003800000 */
[----:B0-----:R-:W-:Y:S01]  /*15450*/  SHF.R.S32.HI R10, RZ, 0x1f, R79 ;  /* 0x0000001fff0a7819 */ /* 0x001fe2000001144f */
[----:B------:R-:W-:Y:S01]  /*15460*/  UIADD3 UR10, UPT, UPT, UR4, 0x10000, URZ ;  /* 0x00010000040a7890 */ /* 0x000fe2000fffe0ff */
[----:B-----5:R-:W-:Y:S01]  /*15470*/  IMAD.SHL.U32 R8, R8, 0x80, RZ ;  /* 0x0000008008087824 */ /* 0x020fe200078e00ff */
[----:B------:R-:W-:Y:S01]  /*15480*/  UIADD3 UR11, UPT, UPT, UR4, 0x24000, URZ ;  /* 0x00024000040b7890 */ /* 0x000fe2000fffe0ff */
[----:B------:R-:W-:Y:S01]  /*15490*/  LEA.HI R10, R10, R79, RZ, 0x7 ;  /* 0x0000004f0a0a7211 */ /* 0x000fe200078f38ff */
[----:B------:R-:W-:Y:S01]  /*154a0*/  USHF.R.U32.HI UR10, URZ, 0x4, UR10 ;  /* 0x00000004ff0a7899 */ /* 0x000fe2000801160a */
[----:B------:R-:W-:Y:S01]  /*154b0*/  IMAD.SHL.U32 R9, R9, 0x80, RZ ;  /* 0x0000008009097824 */ /* 0x000fe200078e00ff */
[----:B------:R-:W-:Y:S01]  /*154c0*/  USHF.R.U32.HI UR11, URZ, 0x4, UR11 ;  /* 0x00000004ff0b7899 */ /* 0x000fe2000801160b */
[----:B------:R-:W-:Y:S01]  /*154d0*/  SHF.R.S32.HI R10, RZ, 0x7, R10 ;  /* 0x00000007ff0a7819 */ /* 0x000fe2000001140a */
[----:B------:R-:W-:Y:S01]  /*154e0*/  USGXT.U32 UR10, UR10, 0xe ;  /* 0x0000000e0a0a789a */ /* 0x000fe20008000000 */
[----:B------:R-:W-:Y:S01]  /*154f0*/  IMAD.MOV.U32 R12, RZ, RZ, RZ ;  /* 0x000000ffff0c7224 */ /* 0x000fe200078e00ff */
[----:B------:R-:W-:Y:S01]  /*15500*/  USGXT.U32 UR12, UR11, 0xe ;  /* 0x0000000e0b0c789a */ /* 0x000fe20008000000 */
[----:B------:R-:W-:Y:S01]  /*15510*/  VIMNMX R10, PT, PT, R10, 0x2, !PT ;  /* 0x000000020a0a7848 */ /* 0x000fe20007fe0100 */
[----:B------:R-:W-:Y:S01]  /*15520*/  UIADD3 UR16, UP1, UPT, UR10, 0x100, URZ ;  /* 0x000001000a107890 */ /* 0x000fe2000ff3e0ff */
[----:B------:R-:W-:Y:S01]  /*15530*/  SHF.R.S32.HI R11, RZ, 0x1f, R9 ;  /* 0x0000001fff0b7819 */ /* 0x000fe20000011409 */
[----:B------:R-:W-:-:S02]  /*15540*/  UIADD3 UR18, UP2, UPT, UR12, 0x2, URZ ;  /* 0x000000020c127890 */ /* 0x000fc4000ff5e0ff */
[----:B------:R-:W-:Y:S01]  /*15550*/  VIADD R10, R10, 0xfffffffe ;  /* 0xfffffffe0a0a7836 */ /* 0x000fe20000000000 */
[----:B------:R-:W-:Y:S01]  /*15560*/  UMOV UR8, URZ ;  /* 0x000000ff00087c82 */ /* 0x000fe20008000000 */
[----:B------:R-:W-:Y:S01]  /*15570*/  UMOV UR9, URZ ;  /* 0x000000ff00097c82 */ /* 0x000fe20008000000 */
[----:B------:R-:W-:Y:S02]  /*15580*/  UIADD3.X UR17, UPT, UPT, UR8, 0x40004040, URZ, UP1, !UPT ;  /* 0x4000404008117890 */ /* 0x000fe40008ffe4ff */
[----:B------:R0:W-:Y:S01]  /*15590*/  STL [R1+0xc58], R10 ;  /* 0x000c580a01007387 */ /* 0x0001e20000100800 */
[----:B------:R-:W-:Y:S02]  /*155a0*/  UIADD3.X UR19, UPT, UPT, UR9, 0x40004040, URZ, UP2, !UPT ;  /* 0x4000404009137890 */ /* 0x000fe400097fe4ff */
[----:B------:R-:W-:Y:S01]  /*155b0*/  UIADD3.64 UR20, UPT, UPT, UR16, 0x100, URZ ;  /* 0x0000010010147897 */ /* 0x000fe2000fffe0ff */
[----:B------:R1:W-:Y:S01]  /*155c0*/  STL [R1+0xc28], RZ ;  /* 0x000c28ff01007387 */ /* 0x0003e20000100800 */
[----:B------:R-:W-:Y:S01]  /*155d0*/  UMOV UR9, 0x1 ;  /* 0x0000000100097882 */ /* 0x000fe20000000000 */
[----:B------:R-:W-:-:S02]  /*155e0*/  UIADD3.64 UR22, UPT, UPT, UR18, 0x2, URZ ;  /* 0x0000000212167897 */ /* 0x000fc4000fffe0ff */
[----:B------:R-:W-:Y:S01]  /*155f0*/  UIADD3.64 UR24, UPT, UPT, UR16, 0x200, URZ ;  /* 0x0000020010187897 */ /* 0x000fe2000fffe0ff */
[----:B0-----:R-:W-:Y:S01]  /*15600*/  SHF.R.S32.HI R10, RZ, 0x1f, R8 ;  /* 0x0000001fff0a7819 */ /* 0x001fe20000011408 */
[----:B------:R-:W-:Y:S02]  /*15610*/  UIADD3.64 UR26, UPT, UPT, UR18, 0x4, URZ ;  /* 0x00000004121a7897 */ /* 0x000fe4000fffe0ff */
[----:B------:R-:W-:Y:S02]  /*15620*/  UIADD3.64 UR28, UPT, UPT, UR16, 0x300, URZ ;  /* 0x00000300101c7897 */ /* 0x000fe4000fffe0ff */
[----:B------:R-:W-:Y:S02]  /*15630*/  UIADD3.64 UR30, UPT, UPT, UR16, 0x400, URZ ;  /* 0x00000400101e7897 */ /* 0x000fe4000fffe0ff */
[----:B------:R-:W-:Y:S02]  /*15640*/  UIADD3.64 UR32, UPT, UPT, UR16, 0x500, URZ ;  /* 0x0000050010207897 */ /* 0x000fe4000fffe0ff */
[----:B------:R-:W-:-:S02]  /*15650*/  UIADD3.64 UR34, UPT, UPT, UR16, 0x600, URZ ;  /* 0x0000060010227897 */ /* 0x000fc4000fffe0ff */
[----:B------:R-:W-:Y:S02]  /*15660*/  UIADD3.64 UR36, UPT, UPT, UR16, 0x700, URZ ;  /* 0x0000070010247897 */ /* 0x000fe4000fffe0ff */
[----:B------:R-:W-:Y:S02]  /*15670*/  UIADD3.64 UR38, UPT, UPT, UR16, 0x800, URZ ;  /* 0x0000080010267897 */ /* 0x000fe4000fffe0ff */
[----:B------:R-:W-:Y:S02]  /*15680*/  UIADD3.64 UR40, UPT, UPT, UR16, 0x900, URZ ;  /* 0x0000090010287897 */ /* 0x000fe4000fffe0ff */
[----:B------:R-:W-:Y:S02]  /*15690*/  UIADD3.64 UR42, UPT, UPT, UR16, 0xa00, URZ ;  /* 0x00000a00102a7897 */ /* 0x000fe4000fffe0ff */
[----:B------:R-:W-:Y:S02]  /*156a0*/  UIADD3.64 UR44, UPT, UPT, UR16, 0xb00, URZ ;  /* 0x00000b00102c7897 */ /* 0x000fe4000fffe0ff */
[----:B------:R-:W-:-:S02]  /*156b0*/  UIADD3.64 UR46, UPT, UPT, UR16, 0xc00, URZ ;  /* 0x00000c00102e7897 */ /* 0x000fc4000fffe0ff */
[----:B------:R-:W-:Y:S02]  /*156c0*/  UIADD3.64 UR48, UPT, UPT, UR16, 0xd00, URZ ;  /* 0x00000d0010307897 */ /* 0x000fe4000fffe0ff */
[----:B------:R-:W-:Y:S01]  /*156d0*/  UIADD3.64 UR50, UPT, UPT, UR16, 0xe00, URZ ;  /* 0x00000e0010327897 */ /* 0x000fe2000fffe0ff */
[----:B------:R-:W-:Y:S01]  /*156e0*/  UMOV UR11, URZ ;  /* 0x000000ff000b7c82 */ /* 0x000fe20008000000 */
[----:B-1----:R-:W-:-:S10]  /*156f0*/  UMOV UR13, 0x40004040 ;  /* 0x40004040000d7882 */ /* 0x002fd40000000000 */
.L_x_10:
[----:B------:R-:W2:Y:S04]  /*15700*/  LDL.LU R31, [R1+0x400] ;  /* 0x00040000011f7983 */ /* 0x000ea80000300800 */
[----:B------:R-:W3:Y:S04]  /*15710*/  LDL.LU R25, [R1+0x5e0] ;  /* 0x0005e00001197983 */ /* 0x000ee80000300800 */
[----:B------:R-:W4:Y:S04]  /*15720*/  LDL.LU R30, [R1+0x5dc] ;  /* 0x0005dc00011e7983 */ /* 0x000f280000300800 */
[----:B-----5:R-:W5:Y:S04]  /*15730*/  LDL.LU R29, [R1+0x5d8] ;  /* 0x0005d800011d7983 */ /* 0x020f680000300800 */
[----:B------:R-:W5:Y:S04]  /*15740*/  LDL.LU R28, [R1+0x5d4] ;  /* 0x0005d400011c7983 */ /* 0x000f680000300800 */
        /* <DEDUP_REMOVED lines=12> */
[----:B-1----:R-:W5:Y:S04]  /*15810*/  LDL.LU R11, [R1+0x5c8] ;  /* 0x0005c800010b7983 */ /* 0x002f680000300800 */
[----:B------:R-:W5:Y:S01]  /*15820*/  LDL.LU R17, [R1+0x5a4] ;  /* 0x0005a40001117983 */ /* 0x000f620000300800 */
[----:B------:R-:W-:Y:S01]  /*15830*/  IMAD.U32 R12, R12, -0x80000000, RZ ;  /* 0x800000000c0c7824 */ /* 0x000fe200078e00ff */
[----:B--2---:R-:W-:-:S02]  /*15840*/  IADD3 R31, P3, PT, R9, R31, RZ ;  /* 0x0000001f091f7210 */ /* 0x004fc40007f7e0ff */
[C---:B---3--:R-:W-:Y:S02]  /*15850*/  IADD3 R25, P4, PT, R9.reuse, R25, RZ ;  /* 0x0000001909197210 */ /* 0x048fe40007f9e0ff */
[----:B----4-:R-:W-:-:S03]  /*15860*/  IADD3 R30, P5, PT, R9, R30, RZ ;  /* 0x0000001e091e7210 */ /* 0x010fc60007fbe0ff */
[----:B0-----:R0:W-:Y:S01]  /*15870*/  STL [R1+0x5e0], R25 ;  /* 0x0005e01901007387 */ /* 0x0011e20000100800 */
[----:B-----5:R-:W-:-:S03]  /*15880*/  IADD3 R29, P6, PT, R9, R29, RZ ;  /* 0x0000001d091d7210 */ /* 0x020fc60007fde0ff */
[----:B------:R-:W-:Y:S01]  /*15890*/  STL [R1+0x400], R31 ;  /* 0x0004001f01007387 */ /* 0x000fe20000100800 */
[----:B------:R-:W-:-:S03]  /*158a0*/  IADD3 R28, P2, PT, R9, R28, RZ ;  /* 0x0000001c091c7210 */ /* 0x000fc60007f5e0ff */
[----:B------:R-:W-:Y:S01]  /*158b0*/  STL [R1+0x5dc], R30 ;  /* 0x0005dc1e01007387 */ /* 0x000fe20000100800 */
[----:B0-----:R-:W-:-:S03]  /*158c0*/  SHF.R.S32.HI R25, RZ, 0x1f, R9 ;  /* 0x0000001fff197819 */ /* 0x001fc60000011409 */
[----:B------:R-:W-:Y:S02]  /*158d0*/  STL [R1+0x5d8], R29 ;  /* 0x0005d81d01007387 */ /* 0x000fe40000100800 */
[----:B------:R-:W-:Y:S01]  /*158e0*/  IMAD.X R27, R25, 0x1, R27, P3 ;  /* 0x00000001191b7824 */ /* 0x000fe200018e061b */
[----:B------:R-:W-:Y:S01]  /*158f0*/  IADD3 R26, P3, PT, R9, R26, RZ ;  /* 0x0000001a091a7210 */ /* 0x000fe20007f7e0ff */
[----:B------:R-:W-:Y:S01]  /*15900*/  STL [R1+0x5d4], R28 ;  /* 0x0005d41c01007387 */ /* 0x000fe20000100800 */
[----:B------:R-:W-:-:S03]  /*15910*/  IMAD.X R24, R25, 0x1, R24, P4 ;  /* 0x0000000119187824 */ /* 0x000fc600020e0618 */
[----:B------:R-:W-:Y:S01]  /*15920*/  STL [R1+0x3e0], R27 ;  /* 0x0003e01b01007387 */ /* 0x000fe20000100800 */
[----:B------:R-:W-:-:S03]  /*15930*/  IADD3 R23, P4, PT, R9, R23, RZ ;  /* 0x0000001709177210 */ /* 0x000fc60007f9e0ff */
[----:B------:R-:W-:Y:S01]  /*15940*/  STL [R1+0x5d0], R26 ;  /* 0x0005d01a01007387 */ /* 0x000fe20000100800 */
[----:B------:R-:W-:-:S03]  /*15950*/  IMAD.X R22, R25, 0x1, R22, P5 ;  /* 0x0000000119167824 */ /* 0x000fc600028e0616 */
[----:B------:R-:W-:Y:S01]  /*15960*/  STL [R1+0x3fc], R24 ;  /* 0x0003fc1801007387 */ /* 0x000fe20000100800 */
[----:B------:R-:W-:-:S03]  /*15970*/  IADD3 R21, P5, PT, R9, R21, RZ ;  /* 0x0000001509157210 */ /* 0x000fc60007fbe0ff */
[----:B------:R-:W-:Y:S01]  /*15980*/  STL [R1+0x5cc], R23 ;  /* 0x0005cc1701007387 */ /* 0x000fe20000100800 */
[----:B------:R-:W-:-:S05]  /*15990*/  IMAD.X R16, R25, 0x1, R16, P6 ;  /* 0x0000000119107824 */ /* 0x000fca00030e0610 */
[----:B------:R0:W-:Y:S01]  /*159a0*/  STL [R1+0x3f4], R16 ;  /* 0x0003f41001007387 */ /* 0x0001e20000100800 */
[----:B------:R-:W-:-:S03]  /*159b0*/  IMAD.X R15, R25, 0x1, R15, P2 ;  /* 0x00000001190f7824 */ /* 0x000fc600010e060f */
[----:B------:R-:W-:Y:S01]  /*159c0*/  STL [R1+0x3f8], R22 ;  /* 0x0003f81601007387 */ /* 0x000fe20000100800 */
[----:B------:R-:W-:-:S03]  /*159d0*/  IADD3 R20, P6, PT, R9, R20, RZ ;  /* 0x0000001409147210 */ /* 0x000fc60007fde0ff */
[----:B0-----:R-:W2:Y:S01]  /*159e0*/  LDL.LU R16, [R1+0x5c0] ;  /* 0x0005c00001107983 */ /* 0x001ea20000300800 */
[----:B------:R-:W-:-:S03]  /*159f0*/  IMAD.X R14, R25, 0x1, R14, P3 ;  /* 0x00000001190e7824 */ /* 0x000fc600018e060e */
[----:B------:R-:W-:Y:S04]  /*15a00*/  STL [R1+0x5c4], R21 ;  /* 0x0005c41501007387 */ /* 0x000fe80000100800 */
[----:B------:R0:W-:Y:S04]  /*15a10*/  STL [R1+0x3f0], R15 ;  /* 0x0003f00f01007387 */ /* 0x0001e80000100800 */
[----:B0-----:R-:W3:Y:S01]  /*15a20*/  LDL.LU R15, [R1+0x59c] ;  /* 0x00059c00010f7983 */ /* 0x001ee20000300800 */
[----:B------:R-:W-:-:S03]  /*15a30*/  IADD3 R19, P2, PT, R9, R19, RZ ;  /* 0x0000001309137210 */ /* 0x000fc60007f5e0ff */
[----:B------:R-:W-:Y:S04]  /*15a40*/  STL [R1+0x5bc], R20 ;  /* 0x0005bc1401007387 */ /* 0x000fe80000100800 */
[----:B------:R0:W-:Y:S04]  /*15a50*/  STL [R1+0x3dc], R14 ;  /* 0x0003dc0e01007387 */ /* 0x0001e80000100800 */
[----:B0-----:R-:W4:Y:S01]  /*15a60*/  LDL.LU R14, [R1+0x5b8] ;  /* 0x0005b800010e7983 */ /* 0x001f220000300800 */
[----:B------:R-:W-:Y:S01]  /*15a70*/  IMAD.X R11, R25, 0x1, R11, P4 ;  /* 0x00000001190b7824 */ /* 0x000fe200020e060b */
[----:B------:R-:W-:-:S02]  /*15a80*/  IADD3 R18, P3, PT, R9, R18, RZ ;  /* 0x0000001209127210 */ /* 0x000fc40007f7e0ff */
[----:B------:R-:W-:Y:S01]  /*15a90*/  STL [R1+0x5b4], R19 ;  /* 0x0005b41301007387 */ /* 0x000fe20000100800 */
[----:B------:R-:W-:-:S03]  /*15aa0*/  IADD3 R17, P4, PT, R9, R17, RZ ;  /* 0x0000001109117210 */ /* 0x000fc60007f9e0ff */
[----:B------:R0:W-:Y:S04]  /*15ab0*/  STL [R1+0x5c8], R11 ;  /* 0x0005c80b01007387 */ /* 0x0001e80000100800 */
[----:B0-----:R-:W5:Y:S04]  /*15ac0*/  LDL.LU R11, [R1+0x594] ;  /* 0x00059400010b7983 */ /* 0x001f680000300800 */
[----:B------:R-:W-:Y:S04]  /*15ad0*/  STL [R1+0x5ac], R18 ;  /* 0x0005ac1201007387 */ /* 0x000fe80000100800 */
[----:B------:R-:W5:Y:S04]  /*15ae0*/  LDL.LU R40, [R1+0x5b0] ;  /* 0x0005b00001287983 */ /* 0x000f680000300800 */
[----:B------:R-:W5:Y:S04]  /*15af0*/  LDL.LU R39, [R1+0x58c] ;  /* 0x00058c0001277983 */ /* 0x000f680000300800 */
[----:B------:R-:W5:Y:S04]  /*15b00*/  LDL.LU R38, [R1+0x5a8] ;  /* 0x0005a80001267983 */ /* 0x000f680000300800 */
[----:B------:R0:W-:Y:S04]  /*15b10*/  STL [R1+0x5a4], R17 ;  /* 0x0005a41101007387 */ /* 0x0001e80000100800 */
        /* <DEDUP_REMOVED lines=16> */
[----:B0-----:R-:W5:Y:S04]  /*15c20*/  LDL.LU R17, [R1+0x544] ;  /* 0x0005440001117983 */ /* 0x001f680000300800 */
[----:B------:R-:W5:Y:S01]  /*15c30*/  LDL.LU R20, [R1+0x560] ;  /* 0x0005600001147983 */ /* 0x000f620000300800 */
[----:B--2---:R-:W-:-:S05]  /*15c40*/  IMAD.X R16, R25, 0x1, R16, P5 ;  /* 0x0000000119107824 */ /* 0x004fca00028e0610 */
[----:B------:R0:W-:Y:S04]  /*15c50*/  STL [R1+0x5c0], R16 ;  /* 0x0005c01001007387 */ /* 0x0001e80000100800 */
[----:B0-----:R-:W2:Y:S01]  /*15c60*/  LDL.LU R16, [R1+0x53c] ;  /* 0x00053c0001107983 */ /* 0x001ea20000300800 */
[----:B---3--:R-:W-:-:S03]  /*15c70*/  IADD3 R15, P5, PT, R9, R15, RZ ;  /* 0x0000000f090f7210 */ /* 0x008fc60007fbe0ff */
[----:B------:R-:W3:Y:S04]  /*15c80*/  LDL.LU R19, [R1+0x558] ;  /* 0x0005580001137983 */ /* 0x000ee80000300800 */
[----:B------:R0:W-:Y:S04]  /*15c90*/  STL [R1+0x59c], R15 ;  /* 0x00059c0f01007387 */ /* 0x0001e80000100800 */
[----:B0-----:R-:W3:Y:S01]  /*15ca0*/  LDL.LU R15, [R1+0x534] ;  /* 0x00053400010f7983 */ /* 0x001ee20000300800 */
[----:B----4-:R-:W-:-:S03]  /*15cb0*/  IMAD.X R14, R25, 0x1, R14, P6 ;  /* 0x00000001190e7824 */ /* 0x010fc600030e060e */
[----:B------:R-:W4:Y:S04]  /*15cc0*/  LDL.LU R18, [R1+0x550] ;  /* 0x0005500001127983 */ /* 0x000f280000300800 */
[----:B------:R0:W-:Y:S04]  /*15cd0*/  STL [R1+0x5b8], R14 ;  /* 0x0005b80e01007387 */ /* 0x0001e80000100800 */
[----:B0-----:R-:W4:Y:S01]  /*15ce0*/  LDL.LU R14, [R1+0x52c] ;  /* 0x00052c00010e7983 */ /* 0x001f220000300800 */
[----:B-----5:R-:W-:-:S05]  /*15cf0*/  IADD3 R11, P6, PT, R9, R11, RZ ;  /* 0x0000000b090b7210 */ /* 0x020fca0007fde0ff */
[----:B------:R0:W-:Y:S01]  /*15d00*/  STL [R1+0x594], R11 ;  /* 0x0005940b01007387 */ /* 0x0001e20000100800 */
[----:B------:R-:W-:Y:S01]  /*15d10*/  IMAD.X R40, R25, 0x1, R40, P2 ;  /* 0x0000000119287824 */ /* 0x000fe200010e0628 */
[----:B------:R-:W-:Y:S02]  /*15d20*/  IADD3 R39, P2, PT, R9, R39, RZ ;  /* 0x0000002709277210 */ /* 0x000fe40007f5e0ff */
[----:B0-----:R-:W5:Y:S01]  /*15d30*/  LDL.LU R11, [R1+0x548] ;  /* 0x00054800010b7983 */ /* 0x001f620000300800 */
        /* <DEDUP_REMOVED lines=30> */
[----:B------:R-:W-:Y:S01]  /*15f20*/  IADD3 R22, P5, PT, R9, R22, RZ ;  /* 0x0000001609167210 */ /* 0x000fe20007fbe0ff */
[----:B------:R-:W-:Y:S02]  /*15f30*/  IMAD.X R21, R25, 0x1, R21, P6 ;  /* 0x0000000119157824 */ /* 0x000fe400030e0615 */
[----:B------:R-:W-:Y:S01]  /*15f40*/  STL [R1+0x554], R24 ;  /* 0x0005541801007387 */ /* 0x000fe20000100800 */
[----:B------:R-:W-:-:S03]  /*15f50*/  IADD3 R17, P6, PT, R9, R17, RZ ;  /* 0x0000001109117210 */ /* 0x000fc60007fde0ff */
[----:B------:R-:W-:Y:S01]  /*15f60*/  STL [R1+0x570], R23 ;  /* 0x0005701701007387 */ /* 0x000fe20000100800 */
[----:B------:R-:W-:-:S03]  /*15f70*/  IMAD.X R20, R25, 0x1, R20, P2 ;  /* 0x0000000119147824 */ /* 0x000fc600010e0614 */
[----:B------:R0:W-:Y:S04]  /*15f80*/  STL [R1+0x544], R17 ;  /* 0x0005441101007387 */ /* 0x0001e80000100800 */
[----:B------:R-:W-:Y:S04]  /*15f90*/  STL [R1+0x54c], R22 ;  /* 0x00054c1601007387 */ /* 0x000fe80000100800 */
[----:B0-----:R-:W5:Y:S04]  /*15fa0*/  LDL.LU R17, [R1+0x524] ;  /* 0x0005240001117983 */ /* 0x001f680000300800 */
[----:B------:R-:W-:Y:S01]  /*15fb0*/  STL [R1+0x568], R21 ;  /* 0x0005681501007387 */ /* 0x000fe20000100800 */
[----:B--2---:R-:W-:Y:S01]  /*15fc0*/  IADD3 R16, P2, PT, R9, R16, RZ ;  /* 0x0000001009107210 */ /* 0x004fe20007f5e0ff */
[----:B---3--:R-:W-:-:S04]  /*15fd0*/  IMAD.X R19, R25, 0x1, R19, P3 ;  /* 0x0000000119137824 */ /* 0x008fc800018e0613 */
[----:B------:R0:W-:Y:S04]  /*15fe0*/  STL [R1+0x53c], R16 ;  /* 0x00053c1001007387 */ /* 0x0001e80000100800 */
[----:B0-----:R-:W2:Y:S01]  /*15ff0*/  LDL.LU R16, [R1+0x540] ;  /* 0x0005400001107983 */ /* 0x001ea20000300800 */
[----:B------:R-:W-:-:S03]  /*16000*/  IADD3 R15, P3, PT, R9, R15, RZ ;  /* 0x0000000f090f7210 */ /* 0x000fc60007f7e0ff */
[----:B------:R-:W-:Y:S01]  /*16010*/  STL [R1+0x560], R20 ;  /* 0x0005601401007387 */ /* 0x000fe20000100800 */
[----:B----4-:R-:W-:-:S03]  /*16020*/  IMAD.X R18, R25, 0x1, R18, P4 ;  /* 0x0000000119127824 */ /* 0x010fc600020e0612 */
[----:B------:R0:W-:Y:S04]  /*16030*/  STL [R1+0x534], R15 ;  /* 0x0005340f01007387 */ /* 0x0001e80000100800 */
[----:B0-----:R-:W3:Y:S01]  /*16040*/  LDL.LU R15, [R1+0x51c] ;  /* 0x00051c00010f7983 */ /* 0x001ee20000300800 */
[----:B------:R-:W-:-:S03]  /*16050*/  IADD3 R14, P4, PT, R9, R14, RZ ;  /* 0x0000000e090e7210 */ /* 0x000fc60007f9e0ff */
[----:B------:R-:W-:Y:S04]  /*16060*/  STL [R1+0x558], R19 ;  /* 0x0005581301007387 */ /* 0x000fe80000100800 */
[----:B------:R0:W-:Y:S04]  /*16070*/  STL [R1+0x52c], R14 ;  /* 0x00052c0e01007387 */ /* 0x0001e80000100800 */
[----:B0-----:R-:W4:Y:S01]  /*16080*/  LDL.LU R14, [R1+0x538] ;  /* 0x00053800010e7983 */ /* 0x001f220000300800 */
[----:B-----5:R-:W-:-:S03]  /*16090*/  IMAD.X R11, R25, 0x1, R11, P5 ;  /* 0x00000001190b7824 */ /* 0x020fc600028e060b */
        /* <DEDUP_REMOVED lines=21> */
[----:B0-----:R-:W5:Y:S01]  /*161f0*/  LDL.LU R11, [R1+0x4e8] ;  /* 0x0004e800010b7983 */ /* 0x001f620000300800 */
[----:B------:R-:W-:-:S03]  /*16200*/  IADD3 R17, P5, PT, R9, R17, RZ ;  /* 0x0000001109117210 */ /* 0x000fc60007fbe0ff */
[----:B------:R-:W5:Y:S04]  /*16210*/  LDL.LU R20, [R1+0x4c4] ;  /* 0x0004c40001147983 */ /* 0x000f680000300800 */
[----:B------:R0:W-:Y:S04]  /*16220*/  STL [R1+0x524], R17 ;  /* 0x0005241101007387 */ /* 0x0001e80000100800 */
        /* <DEDUP_REMOVED lines=9> */
[----:B----4-:R-:W-:-:S05]  /*162c0*/  IMAD.X R14, R25, 0x1, R14, P2 ;  /* 0x00000001190e7824 */ /* 0x010fca00010e060e */
[----:B------:R0:W-:Y:S04]  /*162d0*/  STL [R1+0x538], R14 ;  /* 0x0005380e01007387 */ /* 0x0001e80000100800 */
[----:B0-----:R-:W4:Y:S01]  /*162e0*/  LDL.LU R14, [R1+0x4ac] ;  /* 0x0004ac00010e7983 */ /* 0x001f220000300800 */
[----:B-----5:R-:W-:Y:S01]  /*162f0*/  IADD3 R40, P2, PT, R9, R40, RZ ;  /* 0x0000002809287210 */ /* 0x020fe20007f5e0ff */
[----:B------:R-:W-:Y:S01]  /*16300*/  IMAD.X R39, R25, 0x1, R39, P3 ;  /* 0x0000000119277824 */ /* 0x000fe200018e0627 */
        /* <DEDUP_REMOVED lines=32> */
[----:B------:R-:W-:-:S03]  /*16510*/  IMAD.X R11, R25, 0x1, R11, P2 ;  /* 0x00000001190b7824 */ /* 0x000fc600010e060b */
[----:B------:R-:W-:Y:S01]  /*16520*/  STL [R1+0x4d4], R23 ;  /* 0x0004d41701007387 */ /* 0x000fe20000100800 */
[----:B------:R-:W-:-:S03]  /*16530*/  IADD3 R21, P6, PT, R9, R21, RZ ;  /* 0x0000001509157210 */ /* 0x000fc60007fde0ff */
[----:B------:R0:W-:Y:S04]  /*16540*/  STL [R1+0x4e8], R11 ;  /* 0x0004e80b01007387 */ /* 0x0001e80000100800 */
[----:B------:R-:W-:Y:S01]  /*16550*/  STL [R1+0x4f0], R22 ;  /* 0x0004f01601007387 */ /* 0x000fe20000100800 */
[----:B------:R-:W-:-:S03]  /*16560*/  IADD3 R20, P2, PT, R9, R20, RZ ;  /* 0x0000001409147210 */ /* 0x000fc60007f5e0ff */
[----:B0-----:R-:W5:Y:S01]  /*16570*/  LDL.LU R11, [R1+0x4c8] ;  /* 0x0004c800010b7983 */ /* 0x001f620000300800 */
[----:B------:R-:W-:-:S03]  /*16580*/  IMAD.X R17, R25, 0x1, R17, P3 ;  /* 0x0000000119117824 */ /* 0x000fc600018e0611 */
[----:B------:R-:W-:Y:S04]  /*16590*/  STL [R1+0x4cc], R21 ;  /* 0x0004cc1501007387 */ /* 0x000fe80000100800 */
[----:B------:R0:W-:Y:S01]  /*165a0*/  STL [R1+0x4e0], R17 ;  /* 0x0004e01101007387 */ /* 0x0001e20000100800 */
[----:B------:R-:W-:-:S03]  /*165b0*/  IADD3 R19, P3, PT, R9, R19, RZ ;  /* 0x0000001309137210 */ /* 0x000fc60007f7e0ff */
[----:B0-----:R-:W5:Y:S04]  /*165c0*/  LDL.LU R17, [R1+0x4a4] ;  /* 0x0004a40001117983 */ /* 0x001f680000300800 */
[----:B------:R-:W-:Y:S01]  /*165d0*/  STL [R1+0x4c4], R20 ;  /* 0x0004c41401007387 */ /* 0x000fe20000100800 */
[----:B--2---:R-:W-:-:S05]  /*165e0*/  IMAD.X R16, R25, 0x1, R16, P4 ;  /* 0x0000000119107824 */ /* 0x004fca00020e0610 */
[----:B------:R0:W-:Y:S01]  /*165f0*/  STL [R1+0x4d8], R16 ;  /* 0x0004d81001007387 */ /* 0x0001e20000100800 */
[----:B---3--:R-:W-:-:S03]  /*16600*/  IADD3 R18, P4, PT, R9, R18, RZ ;  /* 0x0000001209127210 */ /* 0x008fc60007f9e0ff */
[----:B0-----:R-:W2:Y:S01]  /*16610*/  LDL.LU R16, [R1+0x4c0] ;  /* 0x0004c00001107983 */ /* 0x001ea20000300800 */
[----:B------:R-:W-:-:S03]  /*16620*/  IMAD.X R15, R25, 0x1, R15, P5 ;  /* 0x00000001190f7824 */ /* 0x000fc600028e060f */
[----:B------:R-:W-:Y:S04]  /*16630*/  STL [R1+0x4bc], R19 ;  /* 0x0004bc1301007387 */ /* 0x000fe80000100800 */
[----:B------:R0:W-:Y:S04]  /*16640*/  STL [R1+0x4d0], R15 ;  /* 0x0004d00f01007387 */ /* 0x0001e80000100800 */
[----:B0-----:R-:W3:Y:S01]  /*16650*/  LDL.LU R15, [R1+0x49c] ;  /* 0x00049c00010f7983 */ /* 0x001ee20000300800 */
[----:B----4-:R-:W-:-:S03]  /*16660*/  IADD3 R14, P5, PT, R9, R14, RZ ;  /* 0x0000000e090e7210 */ /* 0x010fc60007fbe0ff */
[----:B------:R-:W-:Y:S04]  /*16670*/  STL [R1+0x4b4], R18 ;  /* 0x0004b41201007387 */ /* 0x000fe80000100800 */
[----:B------:R-:W4:Y:S04]  /*16680*/  LDL.LU R40, [R1+0x4b8] ;  /* 0x0004b80001287983 */ /* 0x000f280000300800 */
[----:B------:R-:W4:Y:S04]  /*16690*/  LDL.LU R39, [R1+0x494] ;  /* 0x0004940001277983 */ /* 0x000f280000300800 */
[----:B------:R-:W4:Y:S04]  /*166a0*/  LDL.LU R38, [R1+0x4b0] ;  /* 0x0004b00001267983 */ /* 0x000f280000300800 */
[----:B------:R0:W-:Y:S04]  /*166b0*/  STL [R1+0x4ac], R14 ;  /* 0x0004ac0e01007387 */ /* 0x0001e80000100800 */
[----:B------:R-:W4:Y:S04]  /*166c0*/  LDL.LU R37, [R1+0x48c] ;  /* 0x00048c0001257983 */ /* 0x000f280000300800 */
        /* <DEDUP_REMOVED lines=15> */
[----:B0-----:R-:W4:Y:S01]  /*167c0*/  LDL.LU R14, [R1+0x44c] ;  /* 0x00044c00010e7983 */ /* 0x001f220000300800 */
[----:B-----5:R-:W-:-:S03]  /*167d0*/  IMAD.X R11, R25, 0x1, R11, P6 ;  /* 0x00000001190b7824 */ /* 0x020fc600030e060b */
[----:B------:R-:W5:Y:S04]  /*167e0*/  LDL.LU R20, [R1+0x468] ;  /* 0x0004680001147983 */ /* 0x000f680000300800 */
[----:B------:R0:W-:Y:S04]  /*167f0*/  STL [R1+0x4c8], R11 ;  /* 0x0004c80b01007387 */ /* 0x0001e80000100800 */
        /* <DEDUP_REMOVED lines=9> */
[----:B---3--:R-:W-:-:S05]  /*16890*/  IADD3 R15, P2, PT, R9, R15, RZ ;  /* 0x0000000f090f7210 */ /* 0x008fca0007f5e0ff */
[----:B------:R0:W-:Y:S01]  /*168a0*/  STL [R1+0x49c], R15 ;  /* 0x00049c0f01007387 */ /* 0x0001e20000100800 */
[----:B----4-:R-:W-:Y:S01]  /*168b0*/  IMAD.X R40, R25, 0x1, R40, P3 ;  /* 0x0000000119287824 */ /* 0x010fe200018e0628 */
[----:B------:R-:W-:Y:S02]  /*168c0*/  IADD3 R39, P3, PT, R9, R39, RZ ;  /* 0x0000002709277210 */ /* 0x000fe40007f7e0ff */
[----:B0-----:R-:W3:Y:S01]  /*168d0*/  LDL.LU R15, [R1+0x450] ;  /* 0x00045000010f7983 */ /* 0x001ee20000300800 */
        /* <DEDUP_REMOVED lines=34> */
[----:B------:R-:W-:Y:S04]  /*16b00*/  STL [R1+0x478], R23 ;  /* 0x0004781701007387 */ /* 0x000fe80000100800 */
[----:B------:R0:W-:Y:S04]  /*16b10*/  STL [R1+0x44c], R14 ;  /* 0x00044c0e01007387 */ /* 0x0001e80000100800 */
[----:B------:R-:W-:Y:S04]  /*16b20*/  STL [R1+0x454], R22 ;  /* 0x0004541601007387 */ /* 0x000fe80000100800 */
[----:B0-----:R-:W4:Y:S01]  /*16b30*/  LDL.LU R14, [R1+0x42c] ;  /* 0x00042c00010e7983 */ /* 0x001f220000300800 */
[----:B-----5:R-:W-:Y:S01]  /*16b40*/  IMAD.X R20, R25, 0x1, R20, P3 ;  /* 0x0000000119147824 */ /* 0x020fe200018e0614 */
[----:B------:R-:W-:-:S02]  /*16b50*/  IADD3 R11, P3, PT, R9, R11, RZ ;  /* 0x0000000b090b7210 */ /* 0x000fc40007f7e0ff */
[----:B------:R-:W-:Y:S01]  /*16b60*/  STL [R1+0x470], R21 ;  /* 0x0004701501007387 */ /* 0x000fe20000100800 */
[----:B------:R-:W-:-:S03]  /*16b70*/  IMAD.X R19, R25, 0x1, R19, P4 ;  /* 0x0000000119137824 */ /* 0x000fc600020e0613 */
[----:B------:R0:W-:Y:S04]  /*16b80*/  STL [R1+0x444], R11 ;  /* 0x0004440b01007387 */ /* 0x0001e80000100800 */
[----:B0-----:R-:W5:Y:S01]  /*16b90*/  LDL.LU R11, [R1+0x448] ;  /* 0x00044800010b7983 */ /* 0x001f620000300800 */
[----:B------:R-:W-:-:S03]  /*16ba0*/  IADD3 R17, P4, PT, R9, R17, RZ ;  /* 0x0000001109117210 */ /* 0x000fc60007f9e0ff */
[----:B------:R-:W-:Y:S01]  /*16bb0*/  STL [R1+0x468], R20 ;  /* 0x0004681401007387 */ /* 0x000fe20000100800 */
[----:B------:R-:W-:-:S03]  /*16bc0*/  IMAD.X R18, R25, 0x1, R18, P5 ;  /* 0x0000000119127824 */ /* 0x000fc600028e0612 */
[----:B------:R0:W-:Y:S04]  /*16bd0*/  STL [R1+0x43c], R17 ;  /* 0x00043c1101007387 */ /* 0x0001e80000100800 */
[----:B0-----:R-:W5:Y:S04]  /*16be0*/  LDL.LU R17, [R1+0x424] ;  /* 0x0004240001117983 */ /* 0x001f680000300800 */
[----:B------:R-:W-:Y:S01]  /*16bf0*/  STL [R1+0x460], R19 ;  /* 0x0004601301007387 */ /* 0x000fe20000100800 */
[----:B--2---:R-:W-:-:S05]  /*16c00*/  IADD3 R16, P5, PT, R9, R16, RZ ;  /* 0x0000001009107210 */ /* 0x004fca0007fbe0ff */
[----:B------:R0:W-:Y:S04]  /*16c10*/  STL [R1+0x434], R16 ;  /* 0x0004341001007387 */ /* 0x0001e80000100800 */
[----:B0-----:R-:W2:Y:S01]  /*16c20*/  LDL.LU R16, [R1+0x440] ;  /* 0x0004400001107983 */ /* 0x001ea20000300800 */
[----:B---3--:R-:W-:-:S03]  /*16c30*/  IMAD.X R15, R25, 0x1, R15, P6 ;  /* 0x00000001190f7824 */ /* 0x008fc600030e060f */
[----:B------:R-:W-:Y:S04]  /*16c40*/  STL [R1+0x458], R18 ;  /* 0x0004581201007387 */ /* 0x000fe80000100800 */
[----:B------:R-:W3:Y:S04]  /*16c50*/  LDL.LU R40, [R1+0x41c] ;  /* 0x00041c0001287983 */ /* 0x000ee80000300800 */
[----:B------:R-:W3:Y:S04]  /*16c60*/  LDL.LU R39, [R1+0x438] ;  /* 0x0004380001277983 */ /* 0x000ee80000300800 */
[----:B------:R-:W3:Y:S04]  /*16c70*/  LDL.LU R38, [R1+0x414] ;  /* 0x0004140001267983 */ /* 0x000ee80000300800 */
[----:B------:R0:W-:Y:S04]  /*16c80*/  STL [R1+0x450], R15 ;  /* 0x0004500f01007387 */ /* 0x0001e80000100800 */
[----:B------:R-:W3:Y:S04]  /*16c90*/  LDL.LU R37, [R1+0x430] ;  /* 0x0004300001257983 */ /* 0x000ee80000300800 */
        /* <DEDUP_REMOVED lines=15> */
[----:B0-----:R-:W3:Y:S01]  /*16d90*/  LDL.LU R15, [R1+0xc04] ;  /* 0x000c0400010f7983 */ /* 0x001ee20000300800 */
[----:B----4-:R-:W-:-:S03]  /*16da0*/  IADD3 R14, P6, PT, R9, R14, RZ ;  /* 0x0000000e090e7210 */ /* 0x010fc60007fde0ff */
[----:B------:R-:W4:Y:S04]  /*16db0*/  LDL.LU R20, [R1+0xbe0] ;  /* 0x000be00001147983 */ /* 0x000f280000300800 */
[----:B------:R0:W-:Y:S04]  /*16dc0*/  STL [R1+0x42c], R14 ;  /* 0x00042c0e01007387 */ /* 0x0001e80000100800 */
        /* <DEDUP_REMOVED lines=8> */
[----:B0-----:R-:W5:Y:S01]  /*16e50*/  LDL.LU R17, [R1+0xbec] ;  /* 0x000bec0001117983 */ /* 0x001f620000300800 */
[----:B--2---:R-:W-:-:S05]  /*16e60*/  IMAD.X R16, R25, 0x1, R16, P3 ;  /* 0x0000000119107824 */ /* 0x004fca00018e0610 */
[----:B------:R0:W-:Y:S01]  /*16e70*/  STL [R1+0x440], R16 ;  /* 0x0004401001007387 */ /* 0x0001e20000100800 */
[----:B---3--:R-:W-:Y:S01]  /*16e80*/  IADD3 R40, P3, PT, R9, R40, RZ ;  /* 0x0000002809287210 */ /* 0x008fe20007f7e0ff */
[----:B------:R-:W-:Y:S02]  /*16e90*/  IMAD.X R39, R25, 0x1, R39, P4 ;  /* 0x0000000119277824 */ /* 0x000fe400020e0627 */
[----:B0-----:R-:W2:Y:S01]  /*16ea0*/  LDL.LU R16, [R1+0xbc8] ;  /* 0x000bc80001107983 */ /* 0x001ea20000300800 */
        /* <DEDUP_REMOVED lines=36> */
[----:B------:R-:W-:Y:S04]  /*170f0*/  STL [R1+0xc0c], R22 ;  /* 0x000c0c1601007387 */ /* 0x000fe80000100800 */
[----:B0-----:R-:W3:Y:S01]  /*17100*/  LDL.LU R15, [R1+0xbe4] ;  /* 0x000be400010f7983 */ /* 0x001ee20000300800 */
[----:B----4-:R-:W-:-:S03]  /*17110*/  IMAD.X R14, R10, 0x1, R14, P4 ;  /* 0x000000010a0e7824 */ /* 0x010fc600020e060e */
[----:B------:R-:W-:Y:S04]  /*17120*/  STL [R1+0xbe8], R21 ;  /* 0x000be81501007387 */ /* 0x000fe80000100800 */
[----:B------:R0:W-:Y:S04]  /*17130*/  STL [R1+0xbfc], R14 ;  /* 0x000bfc0e01007387 */ /* 0x0001e80000100800 */
[----:B0-----:R-:W4:Y:S01]  /*17140*/  LDL.LU R14, [R1+0xbc0] ;  /* 0x000bc000010e7983 */ /* 0x001f220000300800 */
[----:B------:R-:W-:Y:S01]  /*17150*/  IADD3 R20, P3, PT, R8, R20, RZ ;  /* 0x0000001408147210 */ /* 0x000fe20007f7e0ff */
[----:B-----5:R-:W-:Y:S01]  /*17160*/  IMAD.X R11, R10, 0x1, R11, P5 ;  /* 0x000000010a0b7824 */ /* 0x020fe200028e060b */
[----:B------:R-:W-:-:S03]  /*17170*/  IADD3 R19, P4, PT, R8, R19, RZ ;  /* 0x0000001308137210 */ /* 0x000fc60007f9e0ff */
[----:B------:R-:W-:Y:S01]  /*17180*/  STL [R1+0xbe0], R20 ;  /* 0x000be01401007387 */ /* 0x000fe20000100800 */
[----:B------:R-:W-:-:S03]  /*17190*/  IADD3 R18, P5, PT, R8, R18, RZ ;  /* 0x0000001208127210 */ /* 0x000fc60007fbe0ff */
[----:B------:R0:W-:Y:S04]  /*171a0*/  STL [R1+0xbf4], R11 ;  /* 0x000bf40b01007387 */ /* 0x0001e80000100800 */
[----:B0-----:R-:W5:Y:S01]  /*171b0*/  LDL.LU R11, [R1+0xbdc] ;  /* 0x000bdc00010b7983 */ /* 0x001f620000300800 */
[----:B------:R-:W-:-:S03]  /*171c0*/  IMAD.X R17, R10, 0x1, R17, P6 ;  /* 0x000000010a117824 */ /* 0x000fc600030e0611 */
[----:B------:R-:W-:Y:S04]  /*171d0*/  STL [R1+0xbd8], R19 ;  /* 0x000bd81301007387 */ /* 0x000fe80000100800 */
[----:B------:R0:W-:Y:S04]  /*171e0*/  STL [R1+0xbec], R17 ;  /* 0x000bec1101007387 */ /* 0x0001e80000100800 */
[----:B0-----:R-:W5:Y:S04]  /*171f0*/  LDL.LU R17, [R1+0xbb8] ;  /* 0x000bb80001117983 */ /* 0x001f680000300800 */
[----:B------:R-:W-:Y:S04]  /*17200*/  STL [R1+0xbd0], R18 ;  /* 0x000bd01201007387 */ /* 0x000fe80000100800 */
[----:B------:R-:W5:Y:S04]  /*17210*/  LDL.LU R39, [R1+0xbd4] ;  /* 0x000bd40001277983 */ /* 0x000f680000300800 */
[----:B------:R-:W5:Y:S04]  /*17220*/  LDL.LU R38, [R1+0xbb0] ;  /* 0x000bb00001267983 */ /* 0x000f680000300800 */
[----:B------:R-:W5:Y:S01]  /*17230*/  LDL.LU R37, [R1+0xbcc] ;  /* 0x000bcc0001257983 */ /* 0x000f620000300800 */
[----:B--2---:R-:W-:-:S05]  /*17240*/  IADD3 R16, P6, PT, R8, R16, RZ ;  /* 0x0000001008107210 */ /* 0x004fca0007fde0ff */
[----:B------:R0:W-:Y:S04]  /*17250*/  STL [R1+0xbc8], R16 ;  /* 0x000bc81001007387 */ /* 0x0001e80000100800 */
[----:B------:R-:W2:Y:S04]  /*17260*/  LDL.LU R36, [R1+0xba8] ;  /* 0x000ba80001247983 */ /* 0x000ea80000300800 */
        /* <DEDUP_REMOVED lines=15> */
[----:B0-----:R-:W2:Y:S04]  /*17360*/  LDL.LU R16, [R1+0xb68] ;  /* 0x000b680001107983 */ /* 0x001ea80000300800 */
[----:B------:R-:W2:Y:S01]  /*17370*/  LDL.LU R20, [R1+0xb84] ;  /* 0x000b840001147983 */ /* 0x000ea20000300800 */
[----:B---3--:R-:W-:-:S05]  /*17380*/  IMAD.X R15, R10, 0x1, R15, P2 ;  /* 0x000000010a0f7824 */ /* 0x008fca00010e060f */
[----:B------:R0:W-:Y:S04]  /*17390*/  STL [R1+0xbe4], R15 ;  /* 0x000be40f01007387 */ /* 0x0001e80000100800 */
[----:B0-----:R-:W3:Y:S01]  /*173a0*/  LDL.LU R15, [R1+0xb60] ;  /* 0x000b6000010f7983 */ /* 0x001ee20000300800 */
[----:B----4-:R-:W-:-:S03]  /*173b0*/  IADD3 R14, P2, PT, R8, R14, RZ ;  /* 0x0000000e080e7210 */ /* 0x010fc60007f5e0ff */
[----:B------:R-:W4:Y:S04]  /*173c0*/  LDL.LU R19, [R1+0xb7c] ;  /* 0x000b7c0001137983 */ /* 0x000f280000300800 */
[----:B------:R0:W-:Y:S04]  /*173d0*/  STL [R1+0xbc0], R14 ;  /* 0x000bc00e01007387 */ /* 0x0001e80000100800 */
[----:B0-----:R-:W4:Y:S04]  /*173e0*/  LDL.LU R14, [R1+0xb58] ;  /* 0x000b5800010e7983 */ /* 0x001f280000300800 */
[----:B------:R-:W4:Y:S01]  /*173f0*/  LDL.LU R18, [R1+0xb74] ;  /* 0x000b740001127983 */ /* 0x000f220000300800 */
[----:B-----5:R-:W-:-:S05]  /*17400*/  IMAD.X R11, R10, 0x1, R11, P3 ;  /* 0x000000010a0b7824 */ /* 0x020fca00018e060b */
[----:B------:R0:W-:Y:S04]  /*17410*/  STL [R1+0xbdc], R11 ;  /* 0x000bdc0b01007387 */ /* 0x0001e80000100800 */
[----:B0-----:R-:W5:Y:S01]  /*17420*/  LDL.LU R11, [R1+0xb50] ;  /* 0x000b5000010b7983 */ /* 0x001f620000300800 */
[----:B------:R-:W-:-:S05]  /*17430*/  IADD3 R17, P3, PT, R8, R17, RZ ;  /* 0x0000001108117210 */ /* 0x000fca0007f7e0ff */
[----:B------:R0:W-:Y:S01]  /*17440*/  STL [R1+0xbb8], R17 ;  /* 0x000bb81101007387 */ /* 0x0001e20000100800 */
[----:B------:R-:W-:Y:S01]  /*17450*/  IMAD.X R39, R10, 0x1, R39, P4 ;  /* 0x000000010a277824 */ /* 0x000fe200020e0627 */
[----:B------:R-:W-:Y:S02]  /*17460*/  IADD3 R38, P4, PT, R8, R38, RZ ;  /* 0x0000002608267210 */ /* 0x000fe40007f9e0ff */
[----:B0-----:R-:W5:Y:S01]  /*17470*/  LDL.LU R17, [R1+0xb6c] ;  /* 0x000b6c0001117983 */ /* 0x001f620000300800 */
[----:B------:R-:W-:-:S03]  /*17480*/  IMAD.X R37, R10, 0x1, R37, P5 ;  /* 0x000000010a257824 */ /* 0x000fc600028e0625 */
[----:B------:R-:W-:Y:S04]  /*17490*/  STL [R1+0xbd4], R39 ;  /* 0x000bd42701007387 */ /* 0x000fe80000100800 */
[----:B------:R-:W-:Y:S04]  /*174a0*/  STL [R1+0xbb0], R38 ;  /* 0x000bb02601007387 */ /* 0x000fe80000100800 */
[----:B------:R-:W-:Y:S01]  /*174b0*/  STL [R1+0xbcc], R37 ;  /* 0x000bcc2501007387 */ /* 0x000fe20000100800 */
[----:B--2---:R-:W-:Y:S01]  /*174c0*/  IADD3 R36, P5, PT, R8, R36, RZ ;  /* 0x0000002408247210 */ /* 0x004fe20007fbe0ff */
[----:B------:R-:W-:-:S04]  /*174d0*/  IMAD.X R35, R10, 0x1, R35, P6 ;  /* 0x000000010a237824 */ /* 0x000fc800030e0623 */
        /* <DEDUP_REMOVED lines=26> */
[----:B------:R-:W-:Y:S01]  /*17680*/  IMAD.X R21, R10, 0x1, R21, P3 ;  /* 0x000000010a157824 */ /* 0x000fe200018e0615 */
[----:B------:R-:W-:Y:S01]  /*17690*/  IADD3 R16, P3, PT, R8, R16, RZ ;  /* 0x0000001008107210 */ /* 0x000fe20007f7e0ff */
[----:B------:R-:W-:Y:S01]  /*176a0*/  STL [R1+0xb94], R23 ;  /* 0x000b941701007387 */ /* 0x000fe20000100800 */
[----:B------:R-:W-:-:S03]  /*176b0*/  IMAD.X R20, R10, 0x1, R20, P4 ;  /* 0x000000010a147824 */ /* 0x000fc600020e0614 */
[----:B------:R0:W-:Y:S04]  /*176c0*/  STL [R1+0xb68], R16 ;  /* 0x000b681001007387 */ /* 0x0001e80000100800 */
[----:B------:R-:W-:Y:S04]  /*176d0*/  STL [R1+0xb70], R22 ;  /* 0x000b701601007387 */ /* 0x000fe80000100800 */
[----:B0-----:R-:W2:Y:S04]  /*176e0*/  LDL.LU R16, [R1+0xb48] ;  /* 0x000b480001107983 */ /* 0x001ea80000300800 */
[----:B------:R-:W-:Y:S01]  /*176f0*/  STL [R1+0xb8c], R21 ;  /* 0x000b8c1501007387 */ /* 0x000fe20000100800 */
[----:B---3--:R-:W-:Y:S01]  /*17700*/  IADD3 R15, P4, PT, R8, R15, RZ ;  /* 0x0000000f080f7210 */ /* 0x008fe20007f9e0ff */
[----:B----4-:R-:W-:-:S04]  /*17710*/  IMAD.X R19, R10, 0x1, R19, P5 ;  /* 0x000000010a137824 */ /* 0x010fc800028e0613 */
[----:B------:R0:W-:Y:S04]  /*17720*/  STL [R1+0xb60], R15 ;  /* 0x000b600f01007387 */ /* 0x0001e80000100800 */
[----:B0-----:R-:W3:Y:S01]  /*17730*/  LDL.LU R15, [R1+0xb64] ;  /* 0x000b6400010f7983 */ /* 0x001ee20000300800 */
[----:B------:R-:W-:-:S03]  /*17740*/  IADD3 R14, P5, PT, R8, R14, RZ ;  /* 0x0000000e080e7210 */ /* 0x000fc60007fbe0ff */
[----:B------:R-:W-:Y:S04]  /*17750*/  STL [R1+0xb84], R20 ;  /* 0x000b841401007387 */ /* 0x000fe80000100800 */
[----:B------:R0:W-:Y:S04]  /*17760*/  STL [R1+0xb58], R14 ;  /* 0x000b580e01007387 */ /* 0x0001e80000100800 */
[----:B0-----:R-:W4:Y:S01]  /*17770*/  LDL.LU R14, [R1+0xb40] ;  /* 0x000b4000010e7983 */ /* 0x001f220000300800 */
[----:B------:R-:W-:Y:S01]  /*17780*/  IMAD.X R18, R10, 0x1, R18, P6 ;  /* 0x000000010a127824 */ /* 0x000fe200030e0612 */
[----:B-----5:R-:W-:-:S02]  /*17790*/  IADD3 R11, P6, PT, R8, R11, RZ ;  /* 0x0000000b080b7210 */ /* 0x020fc40007fde0ff */
[----:B------:R-:W-:Y:S04]  /*177a0*/  STL [R1+0xb7c], R19 ;  /* 0x000b7c1301007387 */ /* 0x000fe80000100800 */
[----:B------:R0:W-:Y:S04]  /*177b0*/  STL [R1+0xb50], R11 ;  /* 0x000b500b01007387 */ /* 0x0001e80000100800 */
[----:B0-----:R-:W5:Y:S01]  /*177c0*/  LDL.LU R11, [R1+0xb5c] ;  /* 0x000b5c00010b7983 */ /* 0x001f620000300800 */
[----:B------:R-:W-:-:S03]  /*177d0*/  IMAD.X R17, R10, 0x1, R17, P2 ;  /* 0x000000010a117824 */ /* 0x000fc600010e0611 */
        /* <DEDUP_REMOVED lines=23> */
[----:B--2---:R-:W-:-:S05]  /*17950*/  IADD3 R16, P2, PT, R8, R16, RZ ;  /* 0x0000001008107210 */ /* 0x004fca0007f5e0ff */
[----:B------:R0:W-:Y:S04]  /*17960*/  STL [R1+0xb48], R16 ;  /* 0x000b481001007387 */ /* 0x0001e80000100800 */
        /* <DEDUP_REMOVED lines=8> */
[----:B0-----:R-:W4:Y:S01]  /*179f0*/  LDL.LU R14, [R1+0xaf8] ;  /* 0x000af800010e7983 */ /* 0x001f220000300800 */
[----:B-----5:R-:W-:-:S05]  /*17a00*/  IMAD.X R11, R10, 0x1, R11, P4 ;  /* 0x000000010a0b7824 */ /* 0x020fca00020e060b */
[----:B------:R0:W-:Y:S01]  /*17a10*/  STL [R1+0xb5c], R11 ;  /* 0x000b5c0b01007387 */ /* 0x0001e20000100800 */
[----:B------:R-:W-:Y:S01]  /*17a20*/  IADD3 R39, P4, PT, R8, R39, RZ ;  /* 0x0000002708277210 */ /* 0x000fe20007f9e0ff */
[----:B------:R-:W-:Y:S02]  /*17a30*/  IMAD.X R38, R10, 0x1, R38, P5 ;  /* 0x000000010a267824 */ /* 0x000fe400028e0626 */
[----:B0-----:R-:W5:Y:S01]  /*17a40*/  LDL.LU R11, [R1+0xad4] ;  /* 0x000ad400010b7983 */ /* 0x001f620000300800 */
        /* <DEDUP_REMOVED lines=38> */
[----:B0-----:R-:W5:Y:S04]  /*17cb0*/  LDL.LU R17, [R1+0xaf0] ;  /* 0x000af00001117983 */ /* 0x001f680000300800 */
[----:B------:R-:W-:Y:S01]  /*17cc0*/  STL [R1+0xaf4], R21 ;  /* 0x000af41501007387 */ /* 0x000fe20000100800 */
[----:B--2---:R-:W-:-:S05]  /*17cd0*/  IMAD.X R16, R10, 0x1, R16, P5 ;  /* 0x000000010a107824 */ /* 0x004fca00028e0610 */
[----:B------:R0:W-:Y:S01]  /*17ce0*/  STL [R1+0xb08], R16 ;  /* 0x000b081001007387 */ /* 0x0001e20000100800 */
[----:B------:R-:W-:-:S03]  /*17cf0*/  IADD3 R19, P5, PT, R8, R19, RZ ;  /* 0x0000001308137210 */ /* 0x000fc60007fbe0ff */
[----:B0-----:R-:W2:Y:S04]  /*17d00*/  LDL.LU R16, [R1+0xacc] ;  /* 0x000acc0001107983 */ /* 0x001ea80000300800 */
[----:B------:R-:W-:Y:S01]  /*17d10*/  STL [R1+0xaec], R20 ;  /* 0x000aec1401007387 */ /* 0x000fe20000100800 */
[----:B---3--:R-:W-:-:S05]  /*17d20*/  IMAD.X R15, R10, 0x1, R15, P6 ;  /* 0x000000010a0f7824 */ /* 0x008fca00030e060f */
[----:B------:R0:W-:Y:S04]  /*17d30*/  STL [R1+0xb00], R15 ;  /* 0x000b000f01007387 */ /* 0x0001e80000100800 */
[----:B0-----:R-:W3:Y:S01]  /*17d40*/  LDL.LU R15, [R1+0xae8] ;  /* 0x000ae800010f7983 */ /* 0x001ee20000300800 */
[----:B----4-:R-:W-:-:S03]  /*17d50*/  IMAD.X R14, R10, 0x1, R14, P2 ;  /* 0x000000010a0e7824 */ /* 0x010fc600010e060e */
[----:B------:R-:W-:Y:S04]  /*17d60*/  STL [R1+0xae4], R19 ;  /* 0x000ae41301007387 */ /* 0x000fe80000100800 */
[----:B------:R0:W-:Y:S04]  /*17d70*/  STL [R1+0xaf8], R14 ;  /* 0x000af80e01007387 */ /* 0x0001e80000100800 */
[----:B0-----:R-:W4:Y:S01]  /*17d80*/  LDL.LU R14, [R1+0xac4] ;  /* 0x000ac400010e7983 */ /* 0x001f220000300800 */
[C---:B------:R-:W-:Y:S02]  /*17d90*/  IADD3 R18, P6, PT, R8.reuse, R18, RZ ;  /* 0x0000001208127210 */ /* 0x040fe40007fde0ff */
[----:B-----5:R-:W-:-:S03]  /*17da0*/  IADD3 R11, P2, PT, R8, R11, RZ ;  /* 0x0000000b080b7210 */ /* 0x020fc60007f5e0ff */
        /* <DEDUP_REMOVED lines=22> */
[----:B------:R-:W-:-:S03]  /*17f10*/  IMAD.X R17, R10, 0x1, R17, P3 ;  /* 0x000000010a117824 */ /* 0x000fc600018e0611 */
[----:B------:R-:W5:Y:S04]  /*17f20*/  LDL.LU R20, [R1+0xa90] ;  /* 0x000a900001147983 */ /* 0x000f680000300800 */
[----:B------:R0:W-:Y:S04]  /*17f30*/  STL [R1+0xaf0], R17 ;  /* 0x000af01101007387 */ /* 0x0001e80000100800 */
        /* <DEDUP_REMOVED lines=9> */
[----:B----4-:R-:W-:-:S05]  /*17fd0*/  IADD3 R14, P4, PT, R8, R14, RZ ;  /* 0x0000000e080e7210 */ /* 0x010fca0007f9e0ff */
[----:B------:R0:W-:Y:S04]  /*17fe0*/  STL [R1+0xac4], R14 ;  /* 0x000ac40e01007387 */ /* 0x0001e80000100800 */
[----:B0-----:R-:W4:Y:S01]  /*17ff0*/  LDL.LU R14, [R1+0xa78] ;  /* 0x000a7800010e7983 */ /* 0x001f220000300800 */
[----:B-----5:R-:W-:Y:S01]  /*18000*/  IMAD.X R39, R10, 0x1, R39, P5 ;  /* 0x000000010a277824 */ /* 0x020fe200028e0627 */
[----:B------:R-:W-:Y:S01]  /*18010*/  IADD3 R38, P5, PT, R8, R38, RZ ;  /* 0x0000002608267210 */ /* 0x000fe20007fbe0ff */
        /* <DEDUP_REMOVED lines=38> */
[----:B0-----:R-:W5:Y:S01]  /*18280*/  LDL.LU R11, [R1+0xa54] ;  /* 0x000a5400010b7983 */ /* 0x001f620000300800 */
[----:B------:R-:W-:-:S03]  /*18290*/  IADD3 R17, P5, PT, R8, R17, RZ ;  /* 0x0000001108117210 */ /* 0x000fc60007fbe0ff */
[----:B------:R-:W-:Y:S01]  /*182a0*/  STL [R1+0xa98], R21 ;  /* 0x000a981501007387 */ /* 0x000fe20000100800 */
[----:B------:R-:W-:-:S03]  /*182b0*/  IMAD.X R19, R10, 0x1, R19, P6 ;  /* 0x000000010a137824 */ /* 0x000fc600030e0613 */
[----:B------:R0:W-:Y:S04]  /*182c0*/  STL [R1+0xa6c], R17 ;  /* 0x000a6c1101007387 */ /* 0x0001e80000100800 */
[----:B0-----:R-:W5:Y:S04]  /*182d0*/  LDL.LU R17, [R1+0xa70] ;  /* 0x000a700001117983 */ /* 0x001f680000300800 */
[----:B------:R-:W-:Y:S01]  /*182e0*/  STL [R1+0xa90], R20 ;  /* 0x000a901401007387 */ /* 0x000fe20000100800 */
[----:B--2---:R-:W-:Y:S01]  /*182f0*/  IADD3 R16, P6, PT, R8, R16, RZ ;  /* 0x0000001008107210 */ /* 0x004fe20007fde0ff */
[----:B------:R-:W-:-:S04]  /*18300*/  IMAD.X R18, R10, 0x1, R18, P2 ;  /* 0x000000010a127824 */ /* 0x000fc800010e0612 */
[----:B------:R0:W-:Y:S04]  /*18310*/  STL [R1+0xa64], R16 ;  /* 0x000a641001007387 */ /* 0x0001e80000100800 */
[----:B0-----:R-:W2:Y:S04]  /*18320*/  LDL.LU R16, [R1+0xa4c] ;  /* 0x000a4c0001107983 */ /* 0x001ea80000300800 */
[----:B------:R-:W-:Y:S01]  /*18330*/  STL [R1+0xa88], R19 ;  /* 0x000a881301007387 */ /* 0x000fe20000100800 */
[----:B---3--:R-:W-:-:S05]  /*18340*/  IADD3 R15, P2, PT, R8, R15, RZ ;  /* 0x0000000f080f7210 */ /* 0x008fca0007f5e0ff */
[----:B------:R0:W-:Y:S04]  /*18350*/  STL [R1+0xa5c], R15 ;  /* 0x000a5c0f01007387 */ /* 0x0001e80000100800 */
[----:B0-----:R-:W3:Y:S01]  /*18360*/  LDL.LU R15, [R1+0xa68] ;  /* 0x000a6800010f7983 */ /* 0x001ee20000300800 */
[----:B----4-:R-:W-:-:S03]  /*18370*/  IMAD.X R14, R10, 0x1, R14, P3 ;  /* 0x000000010a0e7824 */ /* 0x010fc600018e060e */
        /* <DEDUP_REMOVED lines=21> */
[----:B0-----:R-:W4:Y:S04]  /*184d0*/  LDL.LU R14, [R1+0xa18] ;  /* 0x000a1800010e7983 */ /* 0x001f280000300800 */
[----:B------:R-:W4:Y:S01]  /*184e0*/  LDL.LU R20, [R1+0x9f4] ;  /* 0x0009f40001147983 */ /* 0x000f220000300800 */
[----:B-----5:R-:W-:-:S05]  /*184f0*/  IADD3 R11, P3, PT, R8, R11, RZ ;  /* 0x0000000b080b7210 */ /* 0x020fca0007f7e0ff */
[----:B------:R0:W-:Y:S04]  /*18500*/  STL [R1+0xa54], R11 ;  /* 0x000a540b01007387 */ /* 0x0001e80000100800 */
        /* <DEDUP_REMOVED lines=8> */
[----:B0-----:R-:W2:Y:S01]  /*18590*/  LDL.LU R16, [R1+0xa00] ;  /* 0x000a000001107983 */ /* 0x001ea20000300800 */
[----:B---3--:R-:W-:-:S05]  /*185a0*/  IMAD.X R15, R10, 0x1, R15, P5 ;  /* 0x000000010a0f7824 */ /* 0x008fca00028e060f */
[----:B------:R0:W-:Y:S01]  /*185b0*/  STL [R1+0xa68], R15 ;  /* 0x000a680f01007387 */ /* 0x0001e20000100800 */
[----:B----4-:R-:W-:Y:S01]  /*185c0*/  IADD3 R39, P5, PT, R8, R39, RZ ;  /* 0x0000002708277210 */ /* 0x010fe20007fbe0ff */
[----:B------:R-:W-:Y:S02]  /*185d0*/  IMAD.X R38, R10, 0x1, R38, P6 ;  /* 0x000000010a267824 */ /* 0x000fe400030e0626 */
[----:B0-----:R-:W3:Y:S01]  /*185e0*/  LDL.LU R15, [R1+0x9dc] ;  /* 0x0009dc00010f7983 */ /* 0x001ee20000300800 */
        /* <DEDUP_REMOVED lines=33> */
[----:B------:R-:W-:Y:S04]  /*18800*/  STL [R1+0xa04], R23 ;  /* 0x000a041701007387 */ /* 0x000fe80000100800 */
[----:B------:R0:W-:Y:S04]  /*18810*/  STL [R1+0xa18], R14 ;  /* 0x000a180e01007387 */ /* 0x0001e80000100800 */
[----:B------:R-:W-:Y:S04]  /*18820*/  STL [R1+0xa20], R22 ;  /* 0x000a201601007387 */ /* 0x000fe80000100800 */
[----:B0-----:R-:W4:Y:S01]  /*18830*/  LDL.LU R14, [R1+0x9f8] ;  /* 0x0009f800010e7983 */ /* 0x001f220000300800 */
[----:B------:R-:W-:-:S02]  /*18840*/  IADD3 R21, P4, PT, R8, R21, RZ ;  /* 0x0000001508157210 */ /* 0x000fc40007f9e0ff */
[----:B------:R-:W-:Y:S01]  /*18850*/  IADD3 R20, P5, PT, R8, R20, RZ ;  /* 0x0000001408147210 */ /* 0x000fe20007fbe0ff */
[----:B-----5:R-:W-:Y:S02]  /*18860*/  IMAD.X R11, R10, 0x1, R11, P6 ;  /* 0x000000010a0b7824 */ /* 0x020fe400030e060b */
[----:B------:R-:W-:Y:S04]  /*18870*/  STL [R1+0x9fc], R21 ;  /* 0x0009fc1501007387 */ /* 0x000fe80000100800 */
[----:B------:R0:W-:Y:S01]  /*18880*/  STL [R1+0xa10], R11 ;  /* 0x000a100b01007387 */ /* 0x0001e20000100800 */
        /* <DEDUP_REMOVED lines=9> */
[----:B------:R0:W-:Y:S04]  /*18920*/  STL [R1+0xa00], R16 ;  /* 0x000a001001007387 */ /* 0x0001e80000100800 */
[----:B0-----:R-:W2:Y:S04]  /*18930*/  LDL.LU R16, [R1+0x9cc] ;  /* 0x0009cc0001107983 */ /* 0x001ea80000300800 */
[----:B------:R-:W-:Y:S04]  /*18940*/  STL [R1+0x9e4], R18 ;  /* 0x0009e41201007387 */ /* 0x000fe80000100800 */
[----:B------:R-:W2:Y:S04]  /*18950*/  LDL.LU R39, [R1+0x9e8] ;  /* 0x0009e80001277983 */ /* 0x000ea80000300800 */
[----:B------:R-:W2:Y:S01]  /*18960*/  LDL.LU R38, [R1+0x9c4] ;  /* 0x0009c40001267983 */ /* 0x000ea20000300800 */
[----:B---3--:R-:W-:-:S03]  /*18970*/  IADD3 R15, P3, PT, R8, R15, RZ ;  /* 0x0000000f080f7210 */ /* 0x008fc60007f7e0ff */
        /* <DEDUP_REMOVED lines=18> */
[----:B0-----:R-:W3:Y:S04]  /*18aa0*/  LDL.LU R15, [R1+0x97c] ;  /* 0x00097c00010f7983 */ /* 0x001ee80000300800 */
[----:B------:R-:W3:Y:S01]  /*18ab0*/  LDL.LU R20, [R1+0x998] ;  /* 0x0009980001147983 */ /* 0x000ee20000300800 */
[----:B----4-:R-:W-:-:S05]  /*18ac0*/  IMAD.X R14, R10, 0x1, R14, P4 ;  /* 0x000000010a0e7824 */ /* 0x010fca00020e060e */
[----:B------:R0:W-:Y:S04]  /*18ad0*/  STL [R1+0x9f8], R14 ;  /* 0x0009f80e01007387 */ /* 0x0001e80000100800 */
        /* <DEDUP_REMOVED lines=8> */
[----:B0-----:R-:W5:Y:S01]  /*18b60*/  LDL.LU R17, [R1+0x964] ;  /* 0x0009640001117983 */ /* 0x001f620000300800 */
[----:B--2---:R-:W-:-:S05]  /*18b70*/  IADD3 R16, P5, PT, R8, R16, RZ ;  /* 0x0000001008107210 */ /* 0x004fca0007fbe0ff */
[----:B------:R0:W-:Y:S01]  /*18b80*/  STL [R1+0x9cc], R16 ;  /* 0x0009cc1001007387 */ /* 0x0001e20000100800 */
[----:B------:R-:W-:Y:S01]  /*18b90*/  IMAD.X R39, R10, 0x1, R39, P6 ;  /* 0x000000010a277824 */ /* 0x000fe200030e0627 */
[----:B------:R-:W-:Y:S02]  /*18ba0*/  IADD3 R38, P6, PT, R8, R38, RZ ;  /* 0x0000002608267210 */ /* 0x000fe40007fde0ff */
[----:B0-----:R-:W2:Y:S01]  /*18bb0*/  LDL.LU R16, [R1+0x980] ;  /* 0x0009800001107983 */ /* 0x001ea20000300800 */
[----:B---3--:R-:W-:-:S03]  /*18bc0*/  IMAD.X R37, R10, 0x1, R37, P2 ;  /* 0x000000010a257824 */ /* 0x008fc600010e0625 */
        /* <DEDUP_REMOVED lines=37> */
[----:B0-----:R-:W3:Y:S04]  /*18e20*/  LDL.LU R15, [R1+0x95c] ;  /* 0x00095c00010f7983 */ /* 0x001ee80000300800 */
[----:B------:R-:W-:Y:S01]  /*18e30*/  STL [R1+0x9a0], R21 ;  /* 0x0009a01501007387 */ /* 0x000fe20000100800 */
[----:B----4-:R-:W-:-:S05]  /*18e40*/  IADD3 R14, P6, PT, R8, R14, RZ ;  /* 0x0000000e080e7210 */ /* 0x010fca0007fde0ff */
[----:B------:R0:W-:Y:S04]  /*18e50*/  STL [R1+0x974], R14 ;  /* 0x0009740e01007387 */ /* 0x0001e80000100800 */
[----:B0-----:R-:W4:Y:S01]  /*18e60*/  LDL.LU R14, [R1+0x978] ;  /* 0x00097800010e7983 */ /* 0x001f220000300800 */
[----:B------:R-:W-:Y:S01]  /*18e70*/  IMAD.X R19, R10, 0x1, R19, P2 ;  /* 0x000000010a137824 */ /* 0x000fe200010e0613 */
[----:B-----5:R-:W-:Y:S02]  /*18e80*/  IADD3 R11, P2, PT, R8, R11, RZ ;  /* 0x0000000b080b7210 */ /* 0x020fe40007f5e0ff */
[----:B------:R-:W-:Y:S01]  /*18e90*/  STL [R1+0x998], R20 ;  /* 0x0009981401007387 */ /* 0x000fe20000100800 */
[----:B------:R-:W-:-:S03]  /*18ea0*/  IMAD.X R18, R10, 0x1, R18, P3 ;  /* 0x000000010a127824 */ /* 0x000fc600018e0612 */
[----:B------:R0:W-:Y:S04]  /*18eb0*/  STL [R1+0x96c], R11 ;  /* 0x00096c0b01007387 */ /* 0x0001e80000100800 */
[----:B0-----:R-:W5:Y:S01]  /*18ec0*/  LDL.LU R11, [R1+0x954] ;  /* 0x00095400010b7983 */ /* 0x001f620000300800 */
[----:B------:R-:W-:-:S03]  /*18ed0*/  IADD3 R17, P3, PT, R8, R17, RZ ;  /* 0x0000001108117210 */ /* 0x000fc60007f7e0ff */
[----:B------:R-:W-:Y:S04]  /*18ee0*/  STL [R1+0x990], R19 ;  /* 0x0009901301007387 */ /* 0x000fe80000100800 */
[----:B------:R0:W-:Y:S04]  /*18ef0*/  STL [R1+0x964], R17 ;  /* 0x0009641101007387 */ /* 0x0001e80000100800 */
[----:B0-----:R-:W5:Y:S04]  /*18f00*/  LDL.LU R17, [R1+0x970] ;  /* 0x0009700001117983 */ /* 0x001f680000300800 */
[----:B------:R-:W-:Y:S04]  /*18f10*/  STL [R1+0x988], R18 ;  /* 0x0009881201007387 */ /* 0x000fe80000100800 */
[----:B------:R-:W5:Y:S04]  /*18f20*/  LDL.LU R39, [R1+0x94c] ;  /* 0x00094c0001277983 */ /* 0x000f680000300800 */
[----:B------:R-:W5:Y:S04]  /*18f30*/  LDL.LU R38, [R1+0x968] ;  /* 0x0009680001267983 */ /* 0x000f680000300800 */
[----:B------:R-:W5:Y:S01]  /*18f40*/  LDL.LU R37, [R1+0x944] ;  /* 0x0009440001257983 */ /* 0x000f620000300800 */
[----:B--2---:R-:W-:-:S05]  /*18f50*/  IMAD.X R16, R10, 0x1, R16, P4 ;  /* 0x000000010a107824 */ /* 0x004fca00020e0610 */
        /* <DEDUP_REMOVED lines=19> */
[----:B---3--:R-:W-:-:S05]  /*19090*/  IADD3 R15, P4, PT, R8, R15, RZ ;  /* 0x0000000f080f7210 */ /* 0x008fca0007f9e0ff */
[----:B------:R0:W-:Y:S04]  /*190a0*/  STL [R1+0x95c], R15 ;  /* 0x00095c0f01007387 */ /* 0x0001e80000100800 */
        /* <DEDUP_REMOVED lines=9> */
[----:B------:R-:W-:-:S05]  /*19140*/  IMAD.X R17, R10, 0x1, R17, P6 ;  /* 0x000000010a117824 */ /* 0x000fca00030e0611 */
[----:B------:R0:W-:Y:S01]  /*19150*/  STL [R1+0x970], R17 ;  /* 0x0009701101007387 */ /* 0x0001e20000100800 */
[----:B------:R-:W-:Y:S01]  /*19160*/  IADD3 R39, P6, PT, R8, R39, RZ ;  /* 0x0000002708277210 */ /* 0x000fe20007fde0ff */
[----:B------:R-:W-:Y:S02]  /*19170*/  IMAD.X R38, R10, 0x1, R38, P2 ;  /* 0x000000010a267824 */ /* 0x000fe400010e0626 */
[----:B0-----:R-:W5:Y:S01]  /*19180*/  LDL.LU R17, [R1+0x8e4] ;  /* 0x0008e40001117983 */ /* 0x001f620000300800 */
[----:B------:R-:W-:-:S03]  /*19190*/  IADD3 R37, P2, PT, R8, R37, RZ ;  /* 0x0000002508257210 */ /* 0x000fc60007f5e0ff */
[----:B------:R-:W-:Y:S04]  /*191a0*/  STL [R1+0x94c], R39 ;  /* 0x00094c2701007387 */ /* 0x000fe80000100800 */
[----:B------:R-:W-:Y:S04]  /*191b0*/  STL [R1+0x968], R38 ;  /* 0x0009682601007387 */ /* 0x000fe80000100800 */
[----:B------:R-:W-:Y:S01]  /*191c0*/  STL [R1+0x944], R37 ;  /* 0x0009442501007387 */ /* 0x000fe20000100800 */
[----:B--2---:R-:W-:Y:S01]  /*191d0*/  IMAD.X R36, R10, 0x1, R36, P3 ;  /* 0x000000010a247824 */ /* 0x004fe200018e0624 */
[----:B------:R-:W-:-:S04]  /*191e0*/  IADD3 R35, P3, PT, R8, R35, RZ ;  /* 0x0000002308237210 */ /* 0x000fc80007f7e0ff */
        /* <DEDUP_REMOVED lines=27> */
[----:B------:R-:W-:Y:S01]  /*193a0*/  IMAD.X R16, R10, 0x1, R16, P6 ;  /* 0x000000010a107824 */ /* 0x000fe200030e0610 */
[----:B------:R-:W-:-:S04]  /*193b0*/  IADD3 R21, P5, PT, R8, R21, RZ ;  /* 0x0000001508157210 */ /* 0x000fc80007fbe0ff */
[----:B------:R0:W-:Y:S04]  /*193c0*/  STL [R1+0x920], R16 ;  /* 0x0009201001007387 */ /* 0x0001e80000100800 */
[----:B------:R-:W-:Y:S01]  /*193d0*/  STL [R1+0x928], R22 ;  /* 0x0009281601007387 */ /* 0x000fe20000100800 */
[----:B------:R-:W-:-:S03]  /*193e0*/  IADD3 R20, P6, PT, R8, R20, RZ ;  /* 0x0000001408147210 */ /* 0x000fc60007fde0ff */
[----:B0-----:R-:W2:Y:S04]  /*193f0*/  LDL.LU R16, [R1+0x900] ;  /* 0x0009000001107983 */ /* 0x001ea80000300800 */
[----:B------:R-:W-:Y:S01]  /*19400*/  STL [R1+0x904], R21 ;  /* 0x0009041501007387 */ /* 0x000fe20000100800 */
[----:B---3--:R-:W-:-:S05]  /*19410*/  IMAD.X R15, R10, 0x1, R15, P2 ;  /* 0x000000010a0f7824 */ /* 0x008fca00010e060f */
[----:B------:R0:W-:Y:S04]  /*19420*/  STL [R1+0x918], R15 ;  /* 0x0009180f01007387 */ /* 0x0001e80000100800 */
[----:B0-----:R-:W3:Y:S04]  /*19430*/  LDL.LU R15, [R1+0x8dc] ;  /* 0x0008dc00010f7983 */ /* 0x001ee80000300800 */
[----:B------:R-:W-:Y:S01]  /*19440*/  STL [R1+0x8fc], R20 ;  /* 0x0008fc1401007387 */ /* 0x000fe20000100800 */
[----:B----4-:R-:W-:-:S05]  /*19450*/  IMAD.X R14, R10, 0x1, R14, P3 ;  /* 0x000000010a0e7824 */ /* 0x010fca00018e060e */
[----:B------:R0:W-:Y:S04]  /*19460*/  STL [R1+0x910], R14 ;  /* 0x0009100e01007387 */ /* 0x0001e80000100800 */
[----:B0-----:R-:W4:Y:S01]  /*19470*/  LDL.LU R14, [R1+0x8f8] ;  /* 0x0008f800010e7983 */ /* 0x001f220000300800 */
[C---:B------:R-:W-:Y:S02]  /*19480*/  IADD3 R19, P2, PT, R8.reuse, R19, RZ ;  /* 0x0000001308137210 */ /* 0x040fe40007f5e0ff */
[----:B------:R-:W-:Y:S01]  /*19490*/  IADD3 R18, P3, PT, R8, R18, RZ ;  /* 0x0000001208127210 */ /* 0x000fe20007f7e0ff */
[----:B-----5:R-:W-:Y:S02]  /*194a0*/  IMAD.X R11, R10, 0x1, R11, P4 ;  /* 0x000000010a0b7824 */ /* 0x020fe400020e060b */
[----:B------:R-:W-:Y:S04]  /*194b0*/  STL [R1+0x8f4], R19 ;  /* 0x0008f41301007387 */ /* 0x000fe80000100800 */
[----:B------:R0:W-:Y:S04]  /*194c0*/  STL [R1+0x908], R11 ;  /* 0x0009080b01007387 */ /* 0x0001e80000100800 */
[----:B0-----:R-:W5:Y:S01]  /*194d0*/  LDL.LU R11, [R1+0x8d4] ;  /* 0x0008d400010b7983 */ /* 0x001f620000300800 */
[----:B------:R-:W-:-:S03]  /*194e0*/  IADD3 R17, P4, PT, R8, R17, RZ ;  /* 0x0000001108117210 */ /* 0x000fc60007f9e0ff */
        /* <DEDUP_REMOVED lines=80> */
[----:B------:R-:W-:-:S04]  /*199f0*/  IMAD.X R19, R10, 0x1, R19, P3 ;  /* 0x000000010a137824 */ /* 0x000fc800018e0613 */
[----:B------:R0:W-:Y:S04]  /*19a00*/  STL [R1+0x87c], R16 ;  /* 0x00087c1001007387 */ /* 0x0001e80000100800 */
[----:B0-----:R-:W2:Y:S04]  /*19a10*/  LDL.LU R16, [R1+0x880] ;  /* 0x0008800001107983 */ /* 0x001ea80000300800 */
[----:B------:R-:W-:Y:S01]  /*19a20*/  STL [R1+0x8a0], R20 ;  /* 0x0008a01401007387 */ /* 0x000fe20000100800 */
[----:B---3--:R-:W-:Y:S01]  /*19a30*/  IADD3 R15, P3, PT, R8, R15, RZ ;  /* 0x0000000f080f7210 */ /* 0x008fe20007f7e0ff */
[----:B------:R-:W-:-:S04]  /*19a40*/  IMAD.X R18, R10, 0x1, R18, P4 ;  /* 0x000000010a127824 */ /* 0x000fc800020e0612 */
[----:B------:R0:W-:Y:S04]  /*19a50*/  STL [R1+0x874], R15 ;  /* 0x0008740f01007387 */ /* 0x0001e80000100800 */
[----:B0-----:R-:W3:Y:S04]  /*19a60*/  LDL.LU R15, [R1+0x85c] ;  /* 0x00085c00010f7983 */ /* 0x001ee80000300800 */
[----:B------:R-:W-:Y:S01]  /*19a70*/  STL [R1+0x898], R19 ;  /* 0x0008981301007387 */ /* 0x000fe20000100800 */
[----:B----4-:R-:W-:-:S05]  /*19a80*/  IADD3 R14, P4, PT, R8, R14, RZ ;  /* 0x0000000e080e7210 */ /* 0x010fca0007f9e0ff */
[----:B------:R0:W-:Y:S04]  /*19a90*/  STL [R1+0x86c], R14 ;  /* 0x00086c0e01007387 */ /* 0x0001e80000100800 */
[----:B0-----:R-:W4:Y:S04]  /*19aa0*/  LDL.LU R14, [R1+0x878] ;  /* 0x00087800010e7983 */ /* 0x001f280000300800 */
[----:B------:R-:W-:Y:S01]  /*19ab0*/  STL [R1+0x890], R18 ;  /* 0x0008901201007387 */ /* 0x000fe20000100800 */
[----:B-----5:R-:W-:-:S03]  /*19ac0*/  IMAD.X R11, R10, 0x1, R11, P5 ;  /* 0x000000010a0b7824 */ /* 0x020fc600028e060b */
        /* <DEDUP_REMOVED lines=22> */
[----:B------:R-:W-:-:S05]  /*19c30*/  IADD3 R17, P5, PT, R8, R17, RZ ;  /* 0x0000001108117210 */ /* 0x000fca0007fbe0ff */
[----:B------:R0:W-:Y:S04]  /*19c40*/  STL [R1+0x864], R17 ;  /* 0x0008641101007387 */ /* 0x0001e80000100800 */
        /* <DEDUP_REMOVED lines=50> */
[----:B------:R0:W-:Y:S04]  /*19f70*/  STL [R1+0x828], R11 ;  /* 0x0008280b01007387 */ /* 0x0001e80000100800 */
[----:B------:R-:W-:Y:S04]  /*19f80*/  STL [R1+0x830], R22 ;  /* 0x0008301601007387 */ /* 0x000fe80000100800 */
        /* <DEDUP_REMOVED lines=14> */
[----:B0-----:R-:W3:Y:S04]  /*1a070*/  LDL.LU R15, [R1+0x7dc] ;  /* 0x0007dc00010f7983 */ /* 0x001ee80000300800 */
[----:B------:R-:W-:Y:S04]  /*1a080*/  STL [R1+0x7f4], R18 ;  /* 0x0007f41201007387 */ /* 0x000fe80000100800 */
[----:B------:R-:W3:Y:S04]  /*1a090*/  LDL.LU R39, [R1+0x7f8] ;  /* 0x0007f80001277983 */ /* 0x000ee80000300800 */
[----:B------:R-:W3:Y:S01]  /*1a0a0*/  LDL.LU R38, [R1+0x7d4] ;  /* 0x0007d40001267983 */ /* 0x000ee20000300800 */
[----:B----4-:R-:W-:-:S03]  /*1a0b0*/  IADD3 R14, P5, PT, R8, R14, RZ ;  /* 0x0000000e080e7210 */ /* 0x010fc60007fbe0ff */
        /* <DEDUP_REMOVED lines=20> */
[----:B-----5:R-:W-:-:S05]  /*1a200*/  IMAD.X R11, R10, 0x1, R11, P6 ;  /* 0x000000010a0b7824 */ /* 0x020fca00030e060b */
[----:B------:R0:W-:Y:S04]  /*1a210*/  STL [R1+0x808], R11 ;  /* 0x0008080b01007387 */ /* 0x0001e80000100800 */
        /* <DEDUP_REMOVED lines=11> */
[----:B------:R-:W-:Y:S01]  /*1a2d0*/  IMAD.X R39, R10, 0x1, R39, P3 ;  /* 0x000000010a277824 */ /* 0x000fe200018e0627 */
[----:B------:R-:W-:Y:S02]  /*1a2e0*/  IADD3 R38, P3, PT, R8, R38, RZ ;  /* 0x0000002608267210 */ /* 0x000fe40007f7e0ff */
[----:B0-----:R-:W3:Y:S01]  /*1a2f0*/  LDL.LU R15, [R1+0x790] ;  /* 0x00079000010f7983 */ /* 0x001ee20000300800 */
[----:B----4-:R-:W-:-:S03]  /*1a300*/  IMAD.X R37, R10, 0x1, R37, P4 ;  /* 0x000000010a257824 */ /* 0x010fc600020e0625 */
        /* <DEDUP_REMOVED lines=37> */
[----:B------:R-:W-:-:S03]  /*1a560*/  IMAD.X R20, R10, 0x1, R20, P3 ;  /* 0x000000010a147824 */ /* 0x000fc600018e0614 */
[----:B------:R-:W-:Y:S01]  /*1a570*/  STL [R1+0x7b0], R21 ;  /* 0x0007b01501007387 */ /* 0x000fe20000100800 */
[----:B-----5:R-:W-:Y:S01]  /*1a580*/  IADD3 R11, P3, PT, R8, R11, RZ ;  /* 0x0000000b080b7210 */ /* 0x020fe20007f7e0ff */
[----:B------:R-:W-:-:S04]  /*1a590*/  IMAD.X R19, R10, 0x1, R19, P4 ;  /* 0x000000010a137824 */ /* 0x000fc800020e0613 */
        /* <DEDUP_REMOVED lines=10> */
[----:B0-----:R-:W2:Y:S04]  /*1a640*/  LDL.LU R16, [R1+0x780] ;  /* 0x0007800001107983 */ /* 0x001ea80000300800 */
[----:B------:R-:W-:Y:S04]  /*1a650*/  STL [R1+0x798], R18 ;  /* 0x0007981201007387 */ /* 0x000fe80000100800 */
[----:B------:R-:W2:Y:S04]  /*1a660*/  LDL.LU R39, [R1+0x75c] ;  /* 0x00075c0001277983 */ /* 0x000ea80000300800 */
[----:B------:R-:W2:Y:S01]  /*1a670*/  LDL.LU R38, [R1+0x778] ;  /* 0x0007780001267983 */ /* 0x000ea20000300800 */
[----:B---3--:R-:W-:-:S03]  /*1a680*/  IMAD.X R15, R10, 0x1, R15, P6 ;  /* 0x000000010a0f7824 */ /* 0x008fc600030e060f */
        /* <DEDUP_REMOVED lines=20> */
[----:B----4-:R-:W-:-:S05]  /*1a7d0*/  IADD3 R14, P6, PT, R8, R14, RZ ;  /* 0x0000000e080e7210 */ /* 0x010fca0007fde0ff */
[----:B------:R0:W-:Y:S04]  /*1a7e0*/  STL [R1+0x76c], R14 ;  /* 0x00076c0e01007387 */ /* 0x0001e80000100800 */
        /* <DEDUP_REMOVED lines=8> */
[----:B0-----:R-:W5:Y:S01]  /*1a870*/  LDL.LU R17, [R1+0x718] ;  /* 0x0007180001117983 */ /* 0x001f620000300800 */
[----:B--2---:R-:W-:-:S05]  /*1a880*/  IMAD.X R16, R10, 0x1, R16, P3 ;  /* 0x000000010a107824 */ /* 0x004fca00018e0610 */
[----:B------:R0:W-:Y:S01]  /*1a890*/  STL [R1+0x780], R16 ;  /* 0x0007801001007387 */ /* 0x0001e20000100800 */
[----:B------:R-:W-:Y:S01]  /*1a8a0*/  IADD3 R39, P3, PT, R8, R39, RZ ;  /* 0x0000002708277210 */ /* 0x000fe20007f7e0ff */
[----:B------:R-:W-:Y:S02]  /*1a8b0*/  IMAD.X R38, R10, 0x1, R38, P4 ;  /* 0x000000010a267824 */ /* 0x000fe400020e0626 */
[----:B0-----:R-:W2:Y:S01]  /*1a8c0*/  LDL.LU R16, [R1+0x6f4] ;  /* 0x0006f40001107983 */ /* 0x001ea20000300800 */
[----:B---3--:R-:W-:-:S03]  /*1a8d0*/  IADD3 R37, P4, PT, R8, R37, RZ ;  /* 0x0000002508257210 */ /* 0x008fc60007f9e0ff */
        /* <DEDUP_REMOVED lines=36> */
[----:B0-----:R-:W3:Y:S04]  /*1ab20*/  LDL.LU R15, [R1+0x710] ;  /* 0x00071000010f7983 */ /* 0x001ee80000300800 */
[----:B------:R-:W-:Y:S01]  /*1ab30*/  STL [R1+0x714], R21 ;  /* 0x0007141501007387 */ /* 0x000fe20000100800 */
[----:B----4-:R-:W-:-:S05]  /*1ab40*/  IMAD.X R14, R10, 0x1, R14, P4 ;  /* 0x000000010a0e7824 */ /* 0x010fca00020e060e */
[----:B------:R0:W-:Y:S04]  /*1ab50*/  STL [R1+0x728], R14 ;  /* 0x0007280e01007387 */ /* 0x0001e80000100800 */
[----:B0-----:R-:W4:Y:S01]  /*1ab60*/  LDL.LU R14, [R1+0x6ec] ;  /* 0x0006ec00010e7983 */ /* 0x001f220000300800 */
[C---:B------:R-:W-:Y:S02]  /*1ab70*/  IADD3 R20, P3, PT, R8.reuse, R20, RZ ;  /* 0x0000001408147210 */ /* 0x040fe40007f7e0ff */
[----:B------:R-:W-:-:S03]  /*1ab80*/  IADD3 R19, P4, PT, R8, R19, RZ ;  /* 0x0000001308137210 */ /* 0x000fc60007f9e0ff */
[----:B------:R-:W-:Y:S01]  /*1ab90*/  STL [R1+0x70c], R20 ;  /* 0x00070c1401007387 */ /* 0x000fe20000100800 */
[----:B-----5:R-:W-:Y:S01]  /*1aba0*/  IMAD.X R11, R10, 0x1, R11, P5 ;  /* 0x000000010a0b7824 */ /* 0x020fe200028e060b */
[----:B------:R-:W-:-:S04]  /*1abb0*/  IADD3 R18, P5, PT, R8, R18, RZ ;  /* 0x0000001208127210 */ /* 0x000fc80007fbe0ff */
        /* <DEDUP_REMOVED lines=93> */
[----:B0-----:R-:W4:Y:S01]  /*1b190*/  LDL.LU R14, [R1+0x66c] ;  /* 0x00066c00010e7983 */ /* 0x001f220000300800 */
[----:B------:R-:W-:-:S03]  /*1b1a0*/  IMAD.X R18, R10, 0x1, R18, P6 ;  /* 0x000000010a127824 */ /* 0x000fc600030e0612 */
[----:B------:R-:W-:Y:S01]  /*1b1b0*/  STL [R1+0x6a8], R19 ;  /* 0x0006a81301007387 */ /* 0x000fe20000100800 */
[----:B-----5:R-:W-:-:S05]  /*1b1c0*/  IADD3 R11, P6, PT, R8, R11, RZ ;  /* 0x0000000b080b7210 */ /* 0x020fca0007fde0ff */
[----:B------:R0:W-:Y:S04]  /*1b1d0*/  STL [R1+0x67c], R11 ;  /* 0x00067c0b01007387 */ /* 0x0001e80000100800 */
[----:B0-----:R-:W5:Y:S04]  /*1b1e0*/  LDL.LU R11, [R1+0x688] ;  /* 0x00068800010b7983 */ /* 0x001f680000300800 */
[----:B------:R-:W-:Y:S01]  /*1b1f0*/  STL [R1+0x6a0], R18 ;  /* 0x0006a01201007387 */ /* 0x000fe20000100800 */
[----:B------:R-:W-:-:S03]  /*1b200*/  IMAD.X R17, R10, 0x1, R17, P2 ;  /* 0x000000010a117824 */ /* 0x000fc600010e0611 */
        /* <DEDUP_REMOVED lines=90> */
[----:B------:R-:W-:-:S05]  /*1b7b0*/  IADD3 R18, P6, PT, R8, R18, RZ ;  /* 0x0000001208127210 */ /* 0x000fca0007fde0ff */
[----:B------:R-:W-:Y:S04]  /*1b7c0*/  STL [R1+0x604], R18 ;  /* 0x0006041201007387 */ /* 0x000fe80000100800 */
[----:B------:R-:W4:Y:S04]  /*1b7d0*/  LDL.LU R39, [R1+0x608] ;  /* 0x0006080001277983 */ /* 0x000f280000300800 */
[----:B------:R-:W4:Y:S01]  /*1b7e0*/  LDL.LU R38, [R1+0x5e4] ;  /* 0x0005e40001267983 */ /* 0x000f220000300800 */
[----:B-----5:R-:W-:-:S03]  /*1b7f0*/  IADD3 R11, P2, PT, R8, R11, RZ ;  /* 0x0000000b080b7210 */ /* 0x020fc60007f5e0ff */
        /* <DEDUP_REMOVED lines=20> */
[----:B------:R-:W-:-:S05]  /*1b940*/  IMAD.X R17, R10, 0x1, R17, P3 ;  /* 0x000000010a117824 */ /* 0x000fca00018e0611 */
        /* <DEDUP_REMOVED lines=13> */
[----:B------:R-:W-:Y:S01]  /*1ba20*/  IMAD.X R39, R10, 0x1, R39, P5 ;  /* 0x000000010a277824 */ /* 0x000fe200028e0627 */
[----:B------:R-:W-:Y:S01]  /*1ba30*/  IADD3 R38, P5, PT, R8, R38, RZ ;  /* 0x0000002608267210 */ /* 0x000fe20007fbe0ff */
[----:B-----5:R-:W-:-:S03]  /*1ba40*/  IMAD.X R37, R10, 0x1, R37, P6 ;  /* 0x000000010a257824 */ /* 0x020fc600030e0625 */
        /* <DEDUP_REMOVED lines=39> */
[----:B------:R-:W-:Y:S01]  /*1bcc0*/  IADD3 R17, P5, PT, R8, R17, RZ ;  /* 0x0000001108117210 */ /* 0x000fe20007fbe0ff */
[----:B------:R-:W-:-:S04]  /*1bcd0*/  IMAD.X R19, R10, 0x1, R19, P6 ;  /* 0x000000010a137824 */ /* 0x000fc800030e0613 */
        /* <DEDUP_REMOVED lines=10> */
[----:B0-----:R-:W3:Y:S04]  /*1bd80*/  LDL.LU R15, [R1+0x384] ;  /* 0x00038400010f7983 */ /* 0x001ee80000300800 */
[----:B------:R-:W-:Y:S04]  /*1bd90*/  STL [R1+0x39c], R18 ;  /* 0x00039c1201007387 */ /* 0x000fe80000100800 */
[----:B------:R-:W3:Y:S04]  /*1bda0*/  LDL.LU R39, [R1+0x360] ;  /* 0x0003600001277983 */ /* 0x000ee80000300800 */
[----:B------:R-:W3:Y:S01]  /*1bdb0*/  LDL.LU R38, [R1+0x37c] ;  /* 0x00037c0001267983 */ /* 0x000ee20000300800 */
[----:B----4-:R-:W-:-:S03]  /*1bdc0*/  IMAD.X R14, R10, 0x1, R14, P3 ;  /* 0x000000010a0e7824 */ /* 0x010fc600018e060e */
        /* <DEDUP_REMOVED lines=33> */
[----:B------:R-:W-:Y:S01]  /*1bfe0*/  IADD3 R39, P5, PT, R8, R39, RZ ;  /* 0x0000002708277210 */ /* 0x000fe20007fbe0ff */
[----:B------:R-:W-:Y:S02]  /*1bff0*/  IMAD.X R38, R10, 0x1, R38, P6 ;  /* 0x000000010a267824 */ /* 0x000fe400030e0626 */
[----:B0-----:R-:W3:Y:S01]  /*1c000*/  LDL.LU R15, [R1+0x2f8] ;  /* 0x0002f800010f7983 */ /* 0x001ee20000300800 */
[----:B----4-:R-:W-:-:S03]  /*1c010*/  IADD3 R37, P6, PT, R8, R37, RZ ;  /* 0x0000002508257210 */ /* 0x010fc60007fde0ff */
        /* <DEDUP_REMOVED lines=37> */
[----:B------:R-:W-:-:S03]  /*1c270*/  IADD3 R20, P5, PT, R8, R20, RZ ;  /* 0x0000001408147210 */ /* 0x000fc60007fbe0ff */
[----:B------:R-:W-:Y:S01]  /*1c280*/  STL [R1+0x318], R21 ;  /* 0x0003181501007387 */ /* 0x000fe20000100800 */
[----:B-----5:R-:W-:Y:S01]  /*1c290*/  IMAD.X R11, R10, 0x1, R11, P6 ;  /* 0x000000010a0b7824 */ /* 0x020fe200030e060b */
[----:B------:R-:W-:-:S04]  /*1c2a0*/  IADD3 R19, P6, PT, R8, R19, RZ ;  /* 0x0000001308137210 */ /* 0x000fc80007fde0ff */
[----:B------:R0:W-:Y:S04]  /*1c2b0*/  STL [R1+0x32c], R11 ;  /* 0x00032c0b01007387 */ /* 0x0001e80000100800 */
[----:B0-----:R-:W5:Y:S04]  /*1c2c0*/  LDL.LU R11, [R1+0x2f0] ;  /* 0x0002f000010b7983 */ /* 0x001f680000300800 */
[----:B------:R-:W-:Y:S01]  /*1c2d0*/  STL [R1+0x310], R20 ;  /* 0x0003101401007387 */ /* 0x000fe20000100800 */
[----:B------:R-:W-:Y:S01]  /*1c2e0*/  IMAD.X R17, R10, 0x1, R17, P2 ;  /* 0x000000010a117824 */ /* 0x000fe200010e0611 */
[----:B------:R-:W-:-:S04]  /*1c2f0*/  IADD3 R18, P2, PT, R8, R18, RZ ;  /* 0x0000001208127210 */ /* 0x000fc80007f5e0ff */
[----:B------:R0:W-:Y:S04]  /*1c300*/  STL [R1+0x324], R17 ;  /* 0x0003241101007387 */ /* 0x0001e80000100800 */
        /* <DEDUP_REMOVED lines=88> */
[----:B------:R-:W-:-:S03]  /*1c890*/  IMAD.X R19, R10, 0x1, R19, P2 ;  /* 0x000000010a137824 */ /* 0x000fc600010e0613 */
[----:B------:R-:W-:Y:S01]  /*1c8a0*/  STL [R1+0x2b4], R20 ;  /* 0x0002b41401007387 */ /* 0x000fe20000100800 */
[----:B-----5:R-:W-:Y:S01]  /*1c8b0*/  IADD3 R11, P2, PT, R8, R11, RZ ;  /* 0x0000000b080b7210 */ /* 0x020fe20007f5e0ff */
[----:B------:R-:W-:-:S04]  /*1c8c0*/  IMAD.X R18, R10, 0x1, R18, P3 ;  /* 0x000000010a127824 */ /* 0x000fc800018e0612 */
[----:B------:R0:W-:Y:S04]  /*1c8d0*/  STL [R1+0x284], R11 ;  /* 0x0002840b01007387 */ /* 0x0001e80000100800 */
[----:B0-----:R-:W5:Y:S04]  /*1c8e0*/  LDL.LU R11, [R1+0x26c] ;  /* 0x00026c00010b7983 */ /* 0x001f680000300800 */
[----:B------:R-:W-:Y:S04]  /*1c8f0*/  STL [R1+0x2ac], R19 ;  /* 0x0002ac1301007387 */ /* 0x000fe80000100800 */
[----:B------:R-:W5:Y:S01]  /*1c900*/  LDL.LU R39, [R1+0x288] ;  /* 0x0002880001277983 */ /* 0x000f620000300800 */
[----:B------:R-:W-:-:S03]  /*1c910*/  IADD3 R17, P3, PT, R8, R17, RZ ;  /* 0x0000001108117210 */ /* 0x000fc60007f7e0ff */
[----:B------:R0:W-:Y:S04]  /*1c920*/  STL [R1+0x2a4], R18 ;  /* 0x0002a41201007387 */ /* 0x0001e80000100800 */
[----:B------:R-:W5:Y:S04]  /*1c930*/  LDL.LU R38, [R1+0x280] ;  /* 0x0002800001267983 */ /* 0x000f680000300800 */
[----:B------:R1:W-:Y:S04]  /*1c940*/  STL [R1+0x27c], R17 ;  /* 0x00027c1101007387 */ /* 0x0003e80000100800 */
[----:B------:R-:W5:Y:S04]  /*1c950*/  LDL.LU R37, [R1+0x264] ;  /* 0x0002640001257983 */ /* 0x000f680000300800 */
[----:B------:R-:W5:Y:S01]  /*1c960*/  LDL.LU R36, [R1+0x278] ;  /* 0x0002780001247983 */ /* 0x000f620000300800 */
[----:B--2---:R-:W-:-:S05]  /*1c970*/  IMAD.X R16, R10, 0x1, R16, P4 ;  /* 0x000000010a107824 */ /* 0x004fca00020e0610 */
        /* <DEDUP_REMOVED lines=14> */
[----:B0-----:R-:W5:Y:S04]  /*1ca60*/  LDL R18, [R1+0xc28] ;  /* 0x000c280001127983 */ /* 0x001f680000100800 */
[----:B------:R-:W5:Y:S04]  /*1ca70*/  LDL.LU R22, [R1+0x238] ;  /* 0x0002380001167983 */ /* 0x000f680000300800 */
[----:B------:R-:W5:Y:S04]  /*1ca80*/  LDL.LU R21, [R1+0x21c] ;  /* 0x00021c0001157983 */ /* 0x000f680000300800 */
[----:B------:R-:W5:Y:S04]  /*1ca90*/  LDL.LU R20, [R1+0x230] ;  /* 0x0002300001147983 */ /* 0x000f680000300800 */
[----:B------:R-:W5:Y:S04]  /*1caa0*/  LDL.LU R19, [R1+0x20c] ;  /* 0x00020c0001137983 */ /* 0x000f680000300800 */
[----:B-1----:R-:W5:Y:S01]  /*1cab0*/  LDL.LU R17, [R1+0x228] ;  /* 0x0002280001117983 */ /* 0x002f620000300800 */
[----:B---3--:R-:W-:-:S05]  /*1cac0*/  IADD3 R15, P4, PT, R8, R15, RZ ;  /* 0x0000000f080f7210 */ /* 0x008fca0007f9e0ff */
[----:B------:R0:W-:Y:S04]  /*1cad0*/  STL [R1+0x274], R15 ;  /* 0x0002740f01007387 */ /* 0x0001e80000100800 */
[----:B--2---:R-:W2:Y:S04]  /*1cae0*/  LDL.LU R16, [R1+0x220] ;  /* 0x0002200001107983 */ /* 0x004ea80000300800 */
[----:B0-----:R-:W3:Y:S01]  /*1caf0*/  LDL.LU R15, [R1+0x214] ;  /* 0x00021400010f7983 */ /* 0x001ee20000300800 */
[----:B----4-:R-:W-:-:S05]  /*1cb00*/  IMAD.X R14, R10, 0x1, R14, P5 ;  /* 0x000000010a0e7824 */ /* 0x010fca00028e060e */
[----:B------:R0:W-:Y:S04]  /*1cb10*/  STL [R1+0x290], R14 ;  /* 0x0002900e01007387 */ /* 0x0001e80000100800 */
[----:B0-----:R-:W4:Y:S01]  /*1cb20*/  LDL.LU R14, [R1+0x204] ;  /* 0x00020400010e7983 */ /* 0x001f220000300800 */
[----:B-----5:R-:W-:Y:S01]  /*1cb30*/  IADD3 R11, P5, PT, R8, R11, RZ ;  /* 0x0000000b080b7210 */ /* 0x020fe20007fbe0ff */
[----:B------:R-:W-:-:S04]  /*1cb40*/  IMAD.X R39, R10, 0x1, R39, P6 ;  /* 0x000000010a277824 */ /* 0x000fc800030e0627 */
[----:B------:R0:W-:Y:S01]  /*1cb50*/  STL [R1+0x26c], R11 ;  /* 0x00026c0b01007387 */ /* 0x0001e20000100800 */
[----:B------:R-:W1:Y:S03]  /*1cb60*/  SYNCS.PHASECHK.TRANS64.TRYWAIT P6, [UR6], R12 ;  /* 0x0000000cff0075a7 */ /* 0x000e6600080c1106 */
[----:B------:R0:W-:Y:S01]  /*1cb70*/  STL [R1+0x288], R39 ;  /* 0x0002882701007387 */ /* 0x0001e20000100800 */
[----:B------:R-:W-:Y:S01]  /*1cb80*/  IMAD.X R38, R10, 0x1, R38, P2 ;  /* 0x000000010a267824 */ /* 0x000fe200010e0626 */
[----:B------:R-:W-:-:S04]  /*1cb90*/  IADD3 R37, P2, PT, R8, R37, RZ ;  /* 0x0000002508257210 */ /* 0x000fc80007f5e0ff */
[----:B------:R1:W-:Y:S01]  /*1cba0*/  STL [R1+0x280], R38 ;  /* 0x0002802601007387 */ /* 0x0003e20000100800 */
[----:B0-----:R-:W0:Y:S01]  /*1cbb0*/  LDC R11, c[0x0][0x3a0] ;  /* 0x0000e800ff0b7b82 */ /* 0x001e220000000800 */
[----:B------:R-:W-:Y:S02]  /*1cbc0*/  IMAD.X R36, R10, 0x1, R36, P3 ;  /* 0x000000010a247824 */ /* 0x000fe400018e0624 */
[----:B------:R0:W-:Y:S04]  /*1cbd0*/  STL [R1+0x264], R37 ;  /* 0x0002642501007387 */ /* 0x0001e80000100800 */
[----:B------:R0:W-:Y:S01]  /*1cbe0*/  STL [R1+0x278], R36 ;  /* 0x0002782401007387 */ /* 0x0001e20000100800 */
[----:B------:R-:W-:Y:S02]  /*1cbf0*/  PRMT R13, RZ, 0x7610, R13 ;  /* 0x00007610ff0d7816 */ /* 0x000fe4000000000d */
[----:B------:R-:W-:Y:S01]  /*1cc00*/  IADD3 R35, P3, PT, R8, R35, RZ ;  /* 0x0000002308237210 */ /* 0x000fe20007f7e0ff */
[----:B------:R-:W-:-:S04]  /*1cc10*/  IMAD.X R34, R10, 0x1, R34, P4 ;  /* 0x000000010a227824 */ /* 0x000fc800020e0622 */
[----:B------:R0:W-:Y:S01]  /*1cc20*/  STL [R1+0x25c], R35 ;  /* 0x00025c2301007387 */ /* 0x0001e20000100800 */
[----:B------:R-:W-:-:S03]  /*1cc30*/  IADD3 R33, P4, PT, R8, R33, RZ ;  /* 0x0000002108217210 */ /* 0x000fc60007f9e0ff */
[----:B------:R0:W-:Y:S01]  /*1cc40*/  STL [R1+0x270], R34 ;  /* 0x0002702201007387 */ /* 0x0001e20000100800 */
[----:B------:R-:W-:-:S03]  /*1cc50*/  IMAD.X R32, R10, 0x1, R32, P5 ;  /* 0x000000010a207824 */ /* 0x000fc600028e0620 */
        /* <DEDUP_REMOVED lines=19> */
[----:B------:R-:W-:-:S03]  /*1cd90*/  VIADD R18, R18, 0x1 ;  /* 0x0000000112127836 */ /* 0x000fc60000000000 */
[----:B------:R0:W-:Y:S01]  /*1cda0*/  STL [R1+0x224], R23 ;  /* 0x0002241701007387 */ /* 0x0001e20000100800 */
[----:B------:R-:W-:-:S03]  /*1cdb0*/  IMAD.X R22, R10, 0x1, R22, P2 ;  /* 0x000000010a167824 */ /* 0x000fc600010e0616 */
[----:B------:R0:W-:Y:S01]  /*1cdc0*/  STL [R1+0xc34], R18 ;  /* 0x000c341201007387 */ /* 0x0001e20000100800 */
[----:B------:R-:W-:Y:S01]  /*1cdd0*/  IADD3 R21, P2, PT, R8, R21, RZ ;  /* 0x0000001508157210 */ /* 0x000fe20007f5e0ff */
[----:B------:R-:W-:Y:S02]  /*1cde0*/  IMAD.X R20, R10, 0x1, R20, P3 ;  /* 0x000000010a147824 */ /* 0x000fe400018e0614 */
[----:B------:R0:W-:Y:S01]  /*1cdf0*/  STL [R1+0x238], R22 ;  /* 0x0002381601007387 */ /* 0x0001e20000100800 */
[----:B------:R-:W-:-:S03]  /*1ce00*/  IADD3 R19, P3, PT, R8, R19, RZ ;  /* 0x0000001308137210 */ /* 0x000fc60007f7e0ff */
[----:B------:R0:W-:Y:S01]  /*1ce10*/  STL [R1+0x21c], R21 ;  /* 0x00021c1501007387 */ /* 0x0001e20000100800 */
[----:B------:R-:W-:-:S03]  /*1ce20*/  IMAD.X R17, R10, 0x1, R17, P4 ;  /* 0x000000010a117824 */ /* 0x000fc600020e0611 */
[----:B------:R0:W-:Y:S04]  /*1ce30*/  STL [R1+0x230], R20 ;  /* 0x0002301401007387 */ /* 0x0001e80000100800 */
[----:B------:R0:W-:Y:S04]  /*1ce40*/  STL [R1+0x20c], R19 ;  /* 0x00020c1301007387 */ /* 0x0001e80000100800 */
[----:B------:R0:W-:Y:S01]  /*1ce50*/  STL [R1+0x228], R17 ;  /* 0x0002281101007387 */ /* 0x0001e20000100800 */
[C---:B--2---:R-:W-:Y:S02]  /*1ce60*/  IMAD.X R16, R10.reuse, 0x1, R16, P5 ;  /* 0x000000010a107824 */ /* 0x044fe400028e0610 */
[----:B---3--:R-:W-:-:S03]  /*1ce70*/  IMAD.X R15, R10, 0x1, R15, P2 ;  /* 0x000000010a0f7824 */ /* 0x008fc600010e060f */
[----:B------:R2:W-:Y:S04]  /*1ce80*/  STL [R1+0x220], R16 ;  /* 0x0002201001007387 */ /* 0x0005e80000100800 */
[----:B------:R2:W-:Y:S01]  /*1ce90*/  STL [R1+0x214], R15 ;  /* 0x0002140f01007387 */ /* 0x0005e20000100800 */
[----:B0-----:R-:W-:Y:S01]  /*1cea0*/  IMAD R11, R18, -0x80, R11 ;  /* 0xffffff80120b7824 */ /* 0x001fe200078e020b */
[----:B------:R-:W-:Y:S01]  /*1ceb0*/  IADD3 R3, P4, PT, R8, R3, RZ ;  /* 0x0000000308037210 */ /* 0x000fe20007f9e0ff */
[----:B----4-:R-:W-:-:S05]  /*1cec0*/  IMAD.X R14, R10, 0x1, R14, P3 ;  /* 0x000000010a0e7824 */ /* 0x010fca00018e060e */
[----:B------:R2:W-:Y:S04]  /*1ced0*/  STL [R1+0x204], R14 ;  /* 0x0002040e01007387 */ /* 0x0005e80000100800 */
[----:B------:R2:W-:Y:S01]  /*1cee0*/  STL.S16 [R1+0x1d8], R13 ;  /* 0x0001d80d01007387 */ /* 0x0005e20000100600 */
[----:B------:R-:W-:Y:S01]  /*1cef0*/  IADD3 R0, P3, PT, R8, R0, RZ ;  /* 0x0000000008007210 */ /* 0x000fe20007f7e0ff */
[C---:B------:R-:W-:Y:S01]  /*1cf00*/  IMAD.X R4, R10.reuse, 0x1, R4, P4 ;  /* 0x000000010a047824 */ /* 0x040fe200020e0604 */
[C---:B------:R-:W-:Y:S02]  /*1cf10*/  ISETP.GT.AND P2, PT, R11.reuse, RZ, PT ;  /* 0x000000ff0b00720c */ /* 0x040fe40003f44270 */
[----:B------:R-:W-:Y:S01]  /*1cf20*/  ISETP.GT.AND P5, PT, R11, 0x1, PT ;  /* 0x000000010b00780c */ /* 0x000fe20003fa4270 */
[----:B------:R-:W-:Y:S01]  /*1cf30*/  IMAD.X R2, R10, 0x1, R2, P3 ;  /* 0x000000010a027824 */ /* 0x000fe200018e0602 */
[----:B-1----:R-:W-:Y:S11]  /*1cf40*/  @!P6 BRA `(.L_x_8) ;  /* 0x000001600054e947 */ /* 0x002ff60003800000 */
.L_x_16:
[----:B------:R0:W-:Y:S04]  /*1cf50*/  STL [R1+0xe2c], R31 ;  /* 0x000e2c1f01007387 */ /* 0x0001e80000100800 */
[----:B0-----:R-:W3:Y:S01]  /*1cf60*/  LDL R31, [R1+0x1d8] ;  /* 0x0001d800011f7983 */ /* 0x001ee20000100800 */
[----:B------:R-:W-:Y:S02]  /*1cf70*/  @P2 IMAD.MOV.U32 R12, RZ, RZ, R0 ;  /* 0x000000ffff0c2224 */ /* 0x000fe400078e0000 */
[----:B--2---:R-:W-:Y:S01]  /*1cf80*/  @P2 IMAD.MOV.U32 R13, RZ, RZ, R2 ;  /* 0x000000ffff0d2224 */ /* 0x004fe200078e0002 */
[----:B------:R0:W-:Y:S04]  /*1cf90*/  STL [R1+0xe28], R44 ;  /* 0x000e282c01007387 */ /* 0x0001e80000100800 */
[----:B------:R-:W-:Y:S04]  /*1cfa0*/  STL [R1+0xe24], R43 ;  /* 0x000e242b01007387 */ /* 0x000fe80000100800 */
[----:B------:R-:W-:Y:S01]  /*1cfb0*/  STL [R1+0xe20], R42 ;  /* 0x000e202a01007387 */ /* 0x000fe20000100800 */
[----:B0-----:R-:W-:-:S03]  /*1cfc0*/  PRMT R44, RZ, 0x7610, R44 ;  /* 0x00007610ff2c7816 */ /* 0x001fc6000000002c */
[----:B------:R-:W-:Y:S04]  /*1cfd0*/  STL [R1+0xe1c], R41 ;  /* 0x000e1c2901007387 */ /* 0x000fe80000100800 */
        /* <DEDUP_REMOVED lines=70> */
[----:B---3--:R0:W2:Y:S04]  /*1d440*/  @P2 LDG.E.U8 R31, desc[UR14][R12.64] ;  /* 0x0000000e0c1f2981 */ /* 0x0080a8000c1e1100 */
[----:B------:R-:W-:Y:S04]  /*1d450*/  STL [R1+0xd00], R115 ;  /* 0x000d007301007387 */ /* 0x000fe80000100800 */
[----:B------:R-:W-:Y:S01]  /*1d460*/  STL [R1+0xcfc], R117 ;  /* 0x000cfc7501007387 */ /* 0x000fe20000100800 */
[----:B0-----:R-:W-:-:S02]  /*1d470*/  @P2 IMAD.MOV.U32 R12, RZ, RZ, R3 ;  /* 0x000000ffff0c2224 */ /* 0x001fc400078e0003 */
[----:B------:R-:W-:Y:S01]  /*1d480*/  @P2 IMAD.MOV.U32 R13, RZ, RZ, R4 ;  /* 0x000000ffff0d2224 */ /* 0x000fe200078e0004 */
[----:B------:R-:W-:Y:S04]  /*1d490*/  STL [R1+0xcf8], R119 ;  /* 0x000cf87701007387 */ /* 0x000fe80000100800 */
[----:B------:R-:W3:Y:S04]  /*1d4a0*/  @P2 LDG.E.U8 R44, desc[UR14][R12.64] ;  /* 0x0000000e0c2c2981 */ /* 0x000ee8000c1e1100 */
        /* <DEDUP_REMOVED lines=13> */
[----:B--2---:R0:W-:Y:S04]  /*1d580*/  @P2 STL [R1+0x1d8], R31 ;  /* 0x0001d81f01002387 */ /* 0x0041e80000100800 */
[----:B0-----:R-:W2:Y:S04]  /*1d590*/  LDL.LU R31, [R1+0xe2c] ;  /* 0x000e2c00011f7983 */ /* 0x001ea80000300800 */
[----:B------:R-:W-:Y:S04]  /*1d5a0*/  STL [R1+0xc8c], R3 ;  /* 0x000c8c0301007387 */ /* 0x000fe80000100800 */
[----:B------:R-:W-:Y:S04]  /*1d5b0*/  STL [R1+0xc88], R4 ;  /* 0x000c880401007387 */ /* 0x000fe80000100800 */
[----:B---3--:R0:W-:Y:S04]  /*1d5c0*/  STL [R1+0x1d4], R44 ;  /* 0x0001d42c01007387 */ /* 0x0081e80000100800 */
[----:B0-----:R-:W3:Y:S04]  /*1d5d0*/  LDL.LU R44, [R1+0xe28] ;  /* 0x000e2800012c7983 */ /* 0x001ee80000300800 */
[----:B------:R-:W4:Y:S04]  /*1d5e0*/  LDL R12, [R1+0x204] ;  /* 0x00020400010c7983 */ /* 0x000f280000100800 */
[----:B------:R-:W4:Y:S01]  /*1d5f0*/  LDL R13, [R1+0x20c] ;  /* 0x00020c00010d7983 */ /* 0x000f220000100800 */
[----:B------:R-:W-:-:S02]  /*1d600*/  PRMT R43, RZ, 0x7610, R43 ;  /* 0x00007610ff2b7816 */ /* 0x000fc4000000002b */
[----:B----4-:R-:W-:-:S04]  /*1d610*/  @P5 LOP3.LUT R13, R13, R12, RZ, 0x3c, !PT ;  /* 0x0000000c0d0d5212 */ /* 0x010fc800078e3cff */
[----:B------:R-:W-:-:S04]  /*1d620*/  @P5 LOP3.LUT R12, R13, R12, RZ, 0x3c, !PT ;  /* 0x0000000c0d0c5212 */ /* 0x000fc800078e3cff */
[----:B------:R-:W-:-:S05]  /*1d630*/  @P5 LOP3.LUT R13, R13, R12, RZ, 0x3c, !PT ;  /* 0x0000000c0d0d5212 */ /* 0x000fca00078e3cff */
[----:B------:R-:W4:Y:S04]  /*1d640*/  @P5 LDG.E.U8 R43, desc[UR14][R12.64] ;  /* 0x0000000e0c2b5981 */ /* 0x000f28000c1e1100 */
[----:B----4-:R0:W-:Y:S04]  /*1d650*/  STL [R1+0x1d0], R43 ;  /* 0x0001d02b01007387 */ /* 0x0101e80000100800 */
[----:B0-----:R-:W4:Y:S04]  /*1d660*/  LDL.LU R43, [R1+0xe24] ;  /* 0x000e2400012b7983 */ /* 0x001f280000300800 */
[----:B------:R-:W2:Y:S04]  /*1d670*/  LDL R12, [R1+0x214] ;  /* 0x00021400010c7983 */ /* 0x000ea80000100800 */
[----:B------:R-:W2:Y:S01]  /*1d680*/  LDL R13, [R1+0x21c] ;  /* 0x00021c00010d7983 */ /* 0x000ea20000100800 */
[----:B------:R-:W-:-:S02]  /*1d690*/  PRMT R42, RZ, 0x7610, R42 ;  /* 0x00007610ff2a7816 */ /* 0x000fc4000000002a */
[----:B--2---:R-:W-:-:S04]  /*1d6a0*/  @P5 LOP3.LUT R13, R13, R12, RZ, 0x3c, !PT ;  /* 0x0000000c0d0d5212 */ /* 0x004fc800078e3cff */
[----:B------:R-:W-:-:S04]  /*1d6b0*/  @P5 LOP3.LUT R12, R13, R12, RZ, 0x3c, !PT ;  /* 0x0000000c0d0c5212 */ /* 0x000fc800078e3cff */
[----:B------:R-:W-:-:S05]  /*1d6c0*/  @P5 LOP3.LUT R13, R13, R12, RZ, 0x3c, !PT ;  /* 0x0000000c0d0d5212 */ /* 0x000fca00078e3cff */
[----:B------:R-:W2:Y:S01]  /*1d6d0*/  @P5 LDG.E.U8 R42, desc[UR14][R12.64] ;  /* 0x0000000e0c2a5981 */ /* 0x000ea2000c1e1100 */
[----:B------:R-:W-:-:S03]  /*1d6e0*/  ISETP.GT.AND P3, PT, R11, 0x2, PT ;  /* 0x000000020b00780c */ /* 0x000fc60003f64270 */
[----:B--2---:R0:W-:Y:S04]  /*1d6f0*/  STL [R1+0x1cc], R42 ;  /* 0x0001cc2a01007387 */ /* 0x0041e80000100800 */
[----:B0-----:R-:W2:Y:S04]  /*1d700*/  LDL.LU R42, [R1+0xe20] ;  /* 0x000e2000012a7983 */ /* 0x001ea80000300800 */
[----:B------:R-:W2:Y:S04]  /*1d710*/  LDL R12, [R1+0x220] ;  /* 0x00022000010c7983 */ /* 0x000ea80000100800 */
[----:B------:R-:W2:Y:S01]  /*1d720*/  LDL R13, [R1+0x224] ;  /* 0x00022400010d7983 */ /* 0x000ea20000100800 */
[----:B------:R-:W-:-:S02]  /*1d730*/  PRMT R41, RZ, 0x7610, R41 ;  /* 0x00007610ff297816 */ /* 0x000fc40000000029 */
[----:B--2---:R-:W-:-:S04]  /*1d740*/  @P3 LOP3.LUT R13, R13, R12, RZ, 0x3c, !PT ;  /* 0x0000000c0d0d3212 */ /* 0x004fc800078e3cff */
[----:B------:R-:W-:-:S04]  /*1d750*/  @P3 LOP3.LUT R12, R13, R12, RZ, 0x3c, !PT ;  /* 0x0000000c0d0c3212 */ /* 0x000fc800078e3cff */
[----:B------:R-:W-:-:S05]  /*1d760*/  @P3 LOP3.LUT R13, R13, R12, RZ, 0x3c, !PT ;  /* 0x0000000c0d0d3212 */ /* 0x000fca00078e3cff */
[----:B------:R-:W2:Y:S04]  /*1d770*/  @P3 LDG.E.U8 R41, desc[UR14][R12.64] ;  /* 0x0000000e0c293981 */ /* 0x000ea8000c1e1100 */
        /* <DEDUP_REMOVED lines=684> */
[----:B------:R-:W3:Y:S04]  /*20240*/  LDL R12, [R1+0x680] ;  /* 0x00068000010c7983 */ /* 0x000ee80000100800 */
[----:B------:R-:W3:Y:S01]  /*20250*/  LDL R13, [R1+0x684] ;  /* 0x00068400010d7983 */ /* 0x000ee20000100800 */
[----:B------:R-:W-:-:S03]  /*20260*/  PRMT R61, RZ, 0x7610, R61 ;  /* 0x00007610ff3d7816 */ /* 0x000fc6000000003d */
[----:B--2---:R0:W-:Y:S01]  /*20270*/  STL [R1+0x218], R62 ;  /* 0x0002183e01007387 */ /* 0x0041e20000100800 */
[----:B------:R-:W-:Y:S02]  /*20280*/  ISETP.GT.AND P2, PT, R11, 0x27, PT ;  /* 0x000000270b00780c */ /* 0x000fe40003f44270 */
[----:B------:R-:W-:Y:S01]  /*20290*/  PRMT R117, RZ, 0x7610, R117 ;  /* 0x00007610ff757816 */ /* 0x000fe20000000075 */
[----:B0-----:R-:W2:Y:S01]  /*202a0*/  LDL R62, [R1+0x6a4] ;  /* 0x0006a400013e7983 */ /* 0x001ea20000100800 */
[----:B---3--:R-:W-:-:S04]  /*202b0*/  @P3 LOP3.LUT R13, R13, R12, RZ, 0x3c, !PT ;  /* 0x0000000c0d0d3212 */ /* 0x008fc800078e3cff */
[----:B------:R-:W-:-:S04]  /*202c0*/  @P3 LOP3.LUT R12, R13, R12, RZ, 0x3c, !PT ;  /* 0x0000000c0d0c3212 */ /* 0x000fc800078e3cff */
[----:B------:R-:W-:-:S05]  /*202d0*/  @P3 LOP3.LUT R13, R13, R12, RZ, 0x3c, !PT ;  /* 0x0000000c0d0d3212 */ /* 0x000fca00078e3cff */
[----:B------:R0:W3:Y:S04]  /*202e0*/  @P3 LDG.E.U8 R61, desc[UR14][R12.64] ;  /* 0x0000000e0c3d3981 */ /* 0x0000e8000c1e1100 */
[----:B------:R-:W0:Y:S04]  /*202f0*/  LDL R12, [R1+0x688] ;  /* 0x00068800010c7983 */ /* 0x000e280000100800 */
[----:B------:R-:W0:Y:S02]  /*20300*/  LDL R13, [R1+0x68c] ;  /* 0x00068c00010d7983 */ /* 0x000e240000100800 */
[----:B0-----:R-:W-:-:S04]  /*20310*/  @P2 LOP3.LUT R13, R13, R12, RZ, 0x3c, !PT ;  /* 0x0000000c0d0d2212 */ /* 0x001fc800078e3cff */
[----:B------:R-:W-:-:S04]  /*20320*/  @P2 LOP3.LUT R12, R13, R12, RZ, 0x3c, !PT ;  /* 0x0000000c0d0c2212 */ /* 0x000fc800078e3cff */
[----:B------:R-:W-:-:S05]  /*20330*/  @P2 LOP3.LUT R13, R13, R12, RZ, 0x3c, !PT ;  /* 0x0000000c0d0d2212 */ /* 0x000fca00078e3cff */
[----:B------:R-:W2:Y:S04]  /*20340*/  @P2 LDG.E.U8 R117, desc[UR14][R12.64] ;  /* 0x0000000e0c752981 */ /* 0x000ea8000c1e1100 */
[----:B---3--:R0:W-:Y:S04]  /*20350*/  STL [R1+0x210], R61 ;  /* 0x0002103d01007387 */ /* 0x0081e80000100800 */
[----:B0-----:R-:W3:Y:S04]  /*20360*/  LDL R61, [R1+0x6ac] ;  /* 0x0006ac00013d7983 */ /* 0x001ee80000100800 */
        /* <DEDUP_REMOVED lines=19> */
[----:B------:R-:W-:-:S03]  /*204a0*/  PRMT R122, RZ, 0x7610, R122 ;  /* 0x00007610ff7a7816 */ /* 0x000fc6000000007a */
[----:B--2---:R0:W-:Y:S04]  /*204b0*/  STL [R1+0x98], R121 ;  /* 0x0000987901007387 */ /* 0x0041e80000100800 */
[----:B0-----:R-:W2:Y:S04]  /*204c0*/  LDL.LU R121, [R1+0xcf4] ;  /* 0x000cf40001797983 */ /* 0x001ea80000300800 */
[----:B------:R-:W2:Y:S01]  /*204d0*/  LDL R13, [R1+0x6a0] ;  /* 0x0006a000010d7983 */ /* 0x000ea20000100800 */
[----:B------:R-:W-:-:S03]  /*204e0*/  @P4 IMAD.MOV.U32 R12, RZ, RZ, R62 ;  /* 0x000000ffff0c4224 */ /* 0x000fc600078e003e */
[----:B------:R-:W3:Y:S04]  /*204f0*/  LDL R62, [R1+0x6c4] ;  /* 0x0006c400013e7983 */ /* 0x000ee80000100800 */
[----:B--2---:R-:W2:Y:S01]  /*20500*/  @P4 LDG.E.U8 R122, desc[UR14][R12.64] ;  /* 0x0000000e0c7a4981 */ /* 0x004ea2000c1e1100 */
[C---:B------:R-:W-:Y:S02]  /*20510*/  ISETP.GT.AND P3, PT, R11.reuse, 0x29, PT ;  /* 0x000000290b00780c */ /* 0x040fe40003f64270 */
[----:B------:R-:W-:Y:S01]  /*20520*/  PRMT R30, RZ, 0x7610, R30 ;  /* 0x00007610ff1e7816 */ /* 0x000fe2000000001e */
[----:B--2---:R0:W-:Y:S04]  /*20530*/  STL [R1+0x94], R122 ;  /* 0x0000947a01007387 */ /* 0x0041e80000100800 */
[----:B0-----:R-:W2:Y:S04]  /*20540*/  LDL.LU R122, [R1+0xcf0] ;  /* 0x000cf000017a7983 */ /* 0x001ea80000300800 */
[----:B------:R-:W2:Y:S02]  /*20550*/  LDL R13, [R1+0x6a8] ;  /* 0x0006a800010d7983 */ /* 0x000ea40000100800 */
[----:B---3--:R-:W-:Y:S01]  /*20560*/  @P3 IMAD.MOV.U32 R12, RZ, RZ, R61 ;  /* 0x000000ffff0c3224 */ /* 0x008fe200078e003d */
[----:B------:R-:W-:Y:S01]  /*20570*/  PRMT R19, RZ, 0x7610, R19 ;  /* 0x00007610ff137816 */ /* 0x000fe20000000013 */
[----:B------:R-:W3:Y:S04]  /*20580*/  LDL R61, [R1+0x6c8] ;  /* 0x0006c800013d7983 */ /* 0x000ee80000100800 */
[----:B--2---:R-:W2:Y:S04]  /*20590*/  @P3 LDG.E.U8 R30, desc[UR14][R12.64] ;  /* 0x0000000e0c1e3981 */ /* 0x004ea8000c1e1100 */
[----:B------:R-:W3:Y:S04]  /*205a0*/  LDL R12, [R1+0x6b0] ;  /* 0x0006b000010c7983 */ /* 0x000ee80000100800 */
[----:B------:R-:W3:Y:S04]  /*205b0*/  LDL R13, [R1+0x6b4] ;  /* 0x0006b400010d7983 */ /* 0x000ee80000100800 */
[----:B--2---:R0:W-:Y:S01]  /*205c0*/  STL [R1+0x90], R30 ;  /* 0x0000901e01007387 */ /* 0x0041e20000100800 */
[----:B------:R-:W-:-:S02]  /*205d0*/  ISETP.GT.AND P2, PT, R11, 0x2a, PT ;  /* 0x0000002a0b00780c */ /* 0x000fc40003f44270 */
        /* <DEDUP_REMOVED lines=16> */
[----:B------:R-:W2:Y:S01]  /*206e0*/  LDL R13, [R1+0x6c0] ;  /* 0x0006c000010d7983 */ /* 0x000ea20000100800 */
[----:B------:R-:W-:Y:S01]  /*206f0*/  ISETP.GT.AND P4, PT, R11, 0x2b, PT ;  /* 0x0000002b0b00780c */ /* 0x000fe20003f84270 */
[----:B------:R-:W-:Y:S01]  /*20700*/  @P2 IMAD.MOV.U32 R12, RZ, RZ, R62 ;  /* 0x000000ffff0c2224 */ /* 0x000fe200078e003e */
[----:B------:R-:W-:Y:S01]  /*20710*/  PRMT R58, RZ, 0x7610, R58 ;  /* 0x00007610ff3a7816 */ /* 0x000fe2000000003a */
[----:B------:R-:W3:Y:S01]  /*20720*/  LDL R62, [R1+0x6e0] ;  /* 0x0006e000013e7983 */ /* 0x000ee20000100800 */
[----:B------:R-:W-:-:S04]  /*20730*/  PRMT R6, RZ, 0x7610, R6 ;  /* 0x00007610ff067816 */ /* 0x000fc80000000006 */
[----:B--2---:R0:W2:Y:S05]  /*20740*/  @P2 LDG.E.U8 R58, desc[UR14][R12.64] ;  /* 0x0000000e0c3a2981 */ /* 0x0040aa000c1e1100 */
[----:B0-----:R-:W-:Y:S02]  /*20750*/  @P4 IMAD.MOV.U32 R12, RZ, RZ, R30 ;  /* 0x000000ffff0c4224 */ /* 0x001fe400078e001e */
[----:B------:R-:W-:-:S05]  /*20760*/  @P4 IMAD.MOV.U32 R13, RZ, RZ, R61 ;  /* 0x000000ffff0d4224 */ /* 0x000fca00078e003d */
[----:B------:R-:W3:Y:S04]  /*20770*/  @P4 LDG.E.U8 R6, desc[UR14][R12.64] ;  /* 0x0000000e0c064981 */ /* 0x000ee8000c1e1100 */
[----:B--2---:R0:W-:Y:S04]  /*20780*/  STL [R1+0x84], R58 ;  /* 0x0000843a01007387 */ /* 0x0041e80000100800 */
[----:B------:R-:W2:Y:S04]  /*20790*/  LDL R61, [R1+0x6e8] ;  /* 0x0006e800013d7983 */ /* 0x000ea80000100800 */
[----:B------:R-:W2:Y:S04]  /*207a0*/  LDL R30, [R1+0x6ec] ;  /* 0x0006ec00011e7983 */ /* 0x000ea80000100800 */
[----:B0-----:R-:W2:Y:S04]  /*207b0*/  LDL R58, [R1+0x6e4] ;  /* 0x0006e400013a7983 */ /* 0x001ea80000100800 */
[----:B---3--:R0:W-:Y:S04]  /*207c0*/  STL [R1+0x80], R6 ;  /* 0x0000800601007387 */ /* 0x0081e80000100800 */
[----:B0-----:R-:W3:Y:S04]  /*207d0*/  LDL.LU R6, [R1+0xce8] ;  /* 0x000ce80001067983 */ /* 0x001ee80000300800 */
[----:B------:R-:W2:Y:S01]  /*207e0*/  LDL R13, [R1+0x6d0] ;  /* 0x0006d000010d7983 */ /* 0x000ea20000100800 */
[----:B------:R-:W-:Y:S01]  /*207f0*/  PRMT R17, RZ, 0x7610, R17 ;  /* 0x00007610ff117816 */ /* 0x000fe20000000011 */
[----:B------:R-:W-:Y:S01]  /*20800*/  @P4 IMAD.MOV.U32 R12, RZ, RZ, R19 ;  /* 0x000000ffff0c4224 */ /* 0x000fe200078e0013 */
[----:B------:R-:W-:Y:S01]  /*20810*/  ISETP.GT.AND P3, PT, R11, 0x2c, PT ;  /* 0x0000002c0b00780c */ /* 0x000fe20003f64270 */
[----:B------:R-:W3:Y:S04]  /*20820*/  LDL R19, [R1+0x6f0] ;  /* 0x0006f00001137983 */ /* 0x000ee80000100800 */
[----:B--2---:R0:W2:Y:S04]  /*20830*/  @P4 LDG.E.U8 R17, desc[UR14][R12.64] ;  /* 0x0000000e0c114981 */ /* 0x0040a8000c1e1100 */
[----:B------:R-:W0:Y:S04]  /*20840*/  LDL R12, [R1+0x6d8] ;  /* 0x0006d800010c7983 */ /* 0x000e280000100800 */
[----:B------:R-:W0:Y:S01]  /*20850*/  LDL R13, [R1+0x6dc] ;  /* 0x0006dc00010d7983 */ /* 0x000e220000100800 */
[----:B------:R-:W-:-:S02]  /*20860*/  PRMT R5, RZ, 0x7610, R5 ;  /* 0x00007610ff057816 */ /* 0x000fc40000000005 */
[----:B0-----:R-:W-:-:S04]  /*20870*/  @P3 LOP3.LUT R13, R13, R12, RZ, 0x3c, !PT ;  /* 0x0000000c0d0d3212 */ /* 0x001fc800078e3cff */
[----:B------:R-:W-:-:S04]  /*20880*/  @P3 LOP3.LUT R12, R13, R12, RZ, 0x3c, !PT ;  /* 0x0000000c0d0c3212 */ /* 0x000fc800078e3cff */
[----:B------:R-:W-:-:S05]  /*20890*/  @P3 LOP3.LUT R13, R13, R12, RZ, 0x3c, !PT ;  /* 0x0000000c0d0d3212 */ /* 0x000fca00078e3cff */
[----:B------:R0:W3:Y:S01]  /*208a0*/  @P3 LDG.E.U8 R5, desc[UR14][R12.64] ;  /* 0x0000000e0c053981 */ /* 0x0000e2000c1e1100 */
[----:B------:R-:W-:-:S03]  /*208b0*/  ISETP.GT.AND P2, PT, R11, 0x2d, PT ;  /* 0x0000002d0b00780c */ /* 0x000fc60003f44270 */
[----:B--2---:R1:W-:Y:S01]  /*208c0*/  STL [R1+0x7c], R17 ;  /* 0x00007c1101007387 */ /* 0x0043e20000100800 */
[----:B------:R-:W-:-:S03]  /*208d0*/  PRMT R63, RZ, 0x7610, R63 ;  /* 0x00007610ff3f7816 */ /* 0x000fc6000000003f */
[----:B-1----:R-:W2:Y:S01]  /*208e0*/  LDL R17, [R1+0x6f4] ;  /* 0x0006f40001117983 */ /* 0x002ea20000100800 */
[----:B0-----:R-:W-:Y:S02]  /*208f0*/  @P3 IMAD.MOV.U32 R12, RZ, RZ, R58 ;  /* 0x000000ffff0c3224 */ /* 0x001fe400078e003a */
[----:B------:R-:W-:-:S05]  /*20900*/  @P3 IMAD.MOV.U32 R13, RZ, RZ, R62 ;  /* 0x000000ffff0d3224 */ /* 0x000fca00078e003e */
[----:B------:R0:W2:Y:S02]  /*20910*/  @P3 LDG.E.U8 R63, desc[UR14][R12.64] ;  /* 0x0000000e0c3f3981 */ /* 0x0000a4000c1e1100 */
[----:B0-----:R-:W-:Y:S02]  /*20920*/  @P2 IMAD.MOV.U32 R12, RZ, RZ, R30 ;  /* 0x000000ffff0c2224 */ /* 0x001fe400078e001e */
[----:B------:R-:W-:Y:S01]  /*20930*/  @P2 IMAD.MOV.U32 R13, RZ, RZ, R61 ;  /* 0x000000ffff0d2224 */ /* 0x000fe200078e003d */
[----:B---3--:R-:W-:Y:S04]  /*20940*/  STL [R1+0x78], R5 ;  /* 0x0000780501007387 */ /* 0x008fe80000100800 */
[----:B------:R-:W3:Y:S04]  /*20950*/  LDL R62, [R1+0x6f8] ;  /* 0x0006f800013e7983 */ /* 0x000ee80000100800 */
[----:B------:R-:W4:Y:S04]  /*20960*/  LDL R58, [R1+0x6fc] ;  /* 0x0006fc00013a7983 */ /* 0x000f280000100800 */
[----:B------:R-:W4:Y:S04]  /*20970*/  LDL R61, [R1+0x700] ;  /* 0x00070000013d7983 */ /* 0x000f280000100800 */
[----:B------:R-:W4:Y:S01]  /*20980*/  LDL R30, [R1+0x704] ;  /* 0x00070400011e7983 */ /* 0x000f220000100800 */
[----:B------:R-:W-:-:S02]  /*20990*/  ISETP.GT.AND P4, PT, R11, 0x2e, PT ;  /* 0x0000002e0b00780c */ /* 0x000fc40003f84270 */
[----:B------:R-:W-:Y:S02]  /*209a0*/  PRMT R29, RZ, 0x7610, R29 ;  /* 0x00007610ff1d7816 */ /* 0x000fe4000000001d */
[----:B------:R-:W-:-:S04]  /*209b0*/  PRMT R21, RZ, 0x7610, R21 ;  /* 0x00007610ff157816 */ /* 0x000fc80000000015 */
[----:B------:R2:W4:Y:S01]  /*209c0*/  @P2 LDG.E.U8 R29, desc[UR14][R12.64] ;  /* 0x0000000e0c1d2981 */ /* 0x000522000c1e1100 */
[----:B------:R-:W-:Y:S01]  /*209d0*/  PRMT R57, RZ, 0x7610, R57 ;  /* 0x00007610ff397816 */ /* 0x000fe20000000039 */
[----:B--2---:R-:W-:Y:S02]  /*209e0*/  @P2 IMAD.MOV.U32 R12, RZ, RZ, R17 ;  /* 0x000000ffff0c2224 */ /* 0x004fe400078e0011 */
[----:B------:R-:W-:Y:S01]  /*209f0*/  @P2 IMAD.MOV.U32 R13, RZ, RZ, R19 ;  /* 0x000000ffff0d2224 */ /* 0x000fe200078e0013 */
[----:B------:R-:W-:Y:S01]  /*20a00*/  PRMT R16, RZ, 0x7610, R16 ;  /* 0x00007610ff107816 */ /* 0x000fe20000000010 */
[----:B------:R-:W2:Y:S04]  /*20a10*/  LDL R19, [R1+0x708] ;  /* 0x0007080001137983 */ /* 0x000ea80000100800 */
[----:B------:R3:W2:Y:S04]  /*20a20*/  @P2 LDG.E.U8 R21, desc[UR14][R12.64] ;  /* 0x0000000e0c152981 */ /* 0x0006a8000c1e1100 */
[----:B------:R-:W2:Y:S01]  /*20a30*/  LDL R17, [R1+0x70c] ;  /* 0x00070c0001117983 */ /* 0x000ea20000100800 */
[----:B---3--:R-:W-:-:S02]  /*20a40*/  @P4 IMAD.MOV.U32 R13, RZ, RZ, R62 ;  /* 0x000000ffff0d4224 */ /* 0x008fc400078e003e */
[----:B----4-:R-:W-:-:S05]  /*20a50*/  @P4 IMAD.MOV.U32 R12, RZ, RZ, R58 ;  /* 0x000000ffff0c4224 */ /* 0x010fca00078e003a */
[----:B------:R0:W3:Y:S02]  /*20a60*/  @P4 LDG.E.U8 R57, desc[UR14][R12.64] ;  /* 0x0000000e0c394981 */ /* 0x0000e4000c1e1100 */
[----:B0-----:R-:W-:Y:S02]  /*20a70*/  @P4 IMAD.MOV.U32 R12, RZ, RZ, R30 ;  /* 0x000000ffff0c4224 */ /* 0x001fe400078e001e */
[----:B------:R-:W-:-:S05]  /*20a80*/  @P4 IMAD.MOV.U32 R13, RZ, RZ, R61 ;  /* 0x000000ffff0d4224 */ /* 0x000fca00078e003d */
[----:B------:R0:W4:Y:S04]  /*20a90*/  @P4 LDG.E.U8 R16, desc[UR14][R12.64] ;  /* 0x0000000e0c104981 */ /* 0x000128000c1e1100 */
[----:B------:R1:W-:Y:S01]  /*20aa0*/  STL [R1+0x70], R29 ;  /* 0x0000701d01007387 */ /* 0x0003e20000100800 */
[----:B------:R-:W-:-:S03]  /*20ab0*/  ISETP.GT.AND P3, PT, R11, 0x2f, PT ;  /* 0x0000002f0b00780c */ /* 0x000fc60003f64270 */
[----:B-1----:R-:W4:Y:S04]  /*20ac0*/  LDL R29, [R1+0x710] ;  /* 0x00071000011d7983 */ /* 0x002f280000100800 */
[----:B--2---:R1:W-:Y:S04]  /*20ad0*/  STL [R1+0x68], R21 ;  /* 0x0000681501007387 */ /* 0x0043e80000100800 */
[----:B------:R-:W2:Y:S04]  /*20ae0*/  LDL R58, [R1+0x718] ;  /* 0x00071800013a7983 */ /* 0x000ea80000100800 */
[----:B-1----:R-:W2:Y:S01]  /*20af0*/  LDL R21, [R1+0x714] ;  /* 0x0007140001157983 */ /* 0x002ea20000100800 */
[----:B0-----:R-:W-:-:S02]  /*20b00*/  @P3 IMAD.MOV.U32 R12, RZ, RZ, R17 ;  /* 0x000000ffff0c3224 */ /* 0x001fc400078e0011 */
[----:B------:R-:W-:Y:S01]  /*20b10*/  @P3 IMAD.MOV.U32 R13, RZ, RZ, R19 ;  /* 0x000000ffff0d3224 */ /* 0x000fe200078e0013 */
[----:B---3--:R0:W-:Y:S04]  /*20b20*/  STL [R1+0x1fc], R57 ;  /* 0x0001fc3901007387 */ /* 0x0081e80000100800 */
[----:B------:R-:W3:Y:S04]  /*20b30*/  LDL R30, [R1+0x720] ;  /* 0x00072000011e7983 */ /* 0x000ee80000100800 */
[----:B0-----:R-:W3:Y:S04]  /*20b40*/  LDL R57, [R1+0x71c] ;  /* 0x00071c0001397983 */ /* 0x001ee80000100800 */
[----:B----4-:R0:W-:Y:S04]  /*20b50*/  STL [R1+0x1f8], R16 ;  /* 0x0001f81001007387 */ /* 0x0101e80000100800 */
[----:B0-----:R-:W4:Y:S04]  /*20b60*/  LDL R16, [R1+0x724] ;  /* 0x0007240001107983 */ /* 0x001f280000100800 */
[----:B------:R-:W-:Y:S04]  /*20b70*/  STL [R1+0x74], R63 ;  /* 0x0000743f01007387 */ /* 0x000fe80000100800 */
[----:B------:R-:W4:Y:S04]  /*20b80*/  LDL R19, [R1+0x728] ;  /* 0x0007280001137983 */ /* 0x000f280000100800 */
[----:B------:R-:W4:Y:S01]  /*20b90*/  LDL R17, [R1+0x72c] ;  /* 0x00072c0001117983 */ /* 0x000f220000100800 */
[----:B------:R-:W-:-:S02]  /*20ba0*/  ISETP.GT.AND P2, PT, R11, 0x30, PT ;  /* 0x000000300b00780c */ /* 0x000fc40003f44270 */
[----:B------:R-:W-:Y:S02]  /*20bb0*/  PRMT R60, RZ, 0x7610, R60 ;  /* 0x00007610ff3c7816 */ /* 0x000fe4000000003c */
[----:B------:R-:W-:-:S04]  /*20bc0*/  PRMT R59, RZ, 0x7610, R59 ;  /* 0x00007610ff3b7816 */ /* 0x000fc8000000003b */
[----:B------:R2:W4:Y:S01]  /*20bd0*/  @P3 LDG.E.U8 R60, desc[UR14][R12.64] ;  /* 0x0000000e0c3c3981 */ /* 0x000522000c1e1100 */
[----:B------:R-:W-:Y:S02]  /*20be0*/  ISETP.GT.AND P4, PT, R11, 0x31, PT ;  /* 0x000000310b00780c */ /* 0x000fe40003f84270 */
[----:B------:R-:W-:Y:S01]  /*20bf0*/  PRMT R56, RZ, 0x7610, R56 ;  /* 0x00007610ff387816 */ /* 0x000fe20000000038 */
[----:B--2---:R-:W-:Y:S02]  /*20c00*/  @P3 IMAD.MOV.U32 R12, RZ, RZ, R21 ;  /* 0x000000ffff0c3224 */ /* 0x004fe400078e0015 */
[----:B------:R-:W-:Y:S01]  /*20c10*/  @P3 IMAD.MOV.U32 R13, RZ, RZ, R29 ;  /* 0x000000ffff0d3224 */ /* 0x000fe200078e001d */
[----:B------:R-:W-:Y:S01]  /*20c20*/  PRMT R51, RZ, 0x7610, R51 ;  /* 0x00007610ff337816 */ /* 0x000fe20000000033 */
[----:B------:R-:W2:Y:S04]  /*20c30*/  LDL R29, [R1+0x730] ;  /* 0x00073000011d7983 */ /* 0x000ea80000100800 */
[----:B------:R0:W2:Y:S01]  /*20c40*/  @P3 LDG.E.U8 R59, desc[UR14][R12.64] ;  /* 0x0000000e0c3b3981 */ /* 0x0000a2000c1e1100 */
[----:B------:R-:W-:-:S03]  /*20c50*/  PRMT R50, RZ, 0x7610, R50 ;  /* 0x00007610ff327816 */ /* 0x000fc60000000032 */
[----:B------:R-:W2:Y:S01]  /*20c60*/  LDL R21, [R1+0x734] ;  /* 0x0007340001157983 */ /* 0x000ea20000100800 */
[----:B0-----:R-:W-:Y:S02]  /*20c70*/  @P2 IMAD.MOV.U32 R13, RZ, RZ, R58 ;  /* 0x000000ffff0d2224 */ /* 0x001fe400078e003a */
[----:B---3--:R-:W-:-:S05]  /*20c80*/  @P2 IMAD.MOV.U32 R12, RZ, RZ, R57 ;  /* 0x000000ffff0c2224 */ /* 0x008fca00078e0039 */
[----:B------:R0:W3:Y:S02]  /*20c90*/  @P2 LDG.E.U8 R56, desc[UR14][R12.64] ;  /* 0x0000000e0c382981 */ /* 0x0000e4000c1e1100 */
[----:B0-----:R-:W-:Y:S02]  /*20ca0*/  @P2 IMAD.MOV.U32 R13, RZ, RZ, R30 ;  /* 0x000000ffff0d2224 */ /* 0x001fe400078e001e */
[----:B----4-:R-:W-:Y:S01]  /*20cb0*/  @P2 IMAD.MOV.U32 R12, RZ, RZ, R16 ;  /* 0x000000ffff0c2224 */ /* 0x010fe200078e0010 */
[----:B------:R-:W4:Y:S04]  /*20cc0*/  LDL R30, [R1+0x738] ;  /* 0x00073800011e7983 */ /* 0x000f280000100800 */
[----:B------:R0:W3:Y:S04]  /*20cd0*/  @P2 LDG.E.U8 R51, desc[UR14][R12.64] ;  /* 0x0000000e0c332981 */ /* 0x0000e8000c1e1100 */
[----:B------:R-:W4:Y:S01]  /*20ce0*/  LDL R16, [R1+0x73c] ;  /* 0x00073c0001107983 */ /* 0x000f220000100800 */
[----:B0-----:R-:W-:-:S02]  /*20cf0*/  @P4 IMAD.MOV.U32 R12, RZ, RZ, R17 ;  /* 0x000000ffff0c4224 */ /* 0x001fc400078e0011 */
[----:B------:R-:W-:Y:S01]  /*20d00*/  @P4 IMAD.MOV.U32 R13, RZ, RZ, R19 ;  /* 0x000000ffff0d4224 */ /* 0x000fe200078e0013 */
[----:B------:R-:W4:Y:S04]  /*20d10*/  LDL R17, [R1+0x744] ;  /* 0x0007440001117983 */ /* 0x000f280000100800 */
[----:B------:R2:W4:Y:S04]  /*20d20*/  @P4 LDG.E.U8 R50, desc[UR14][R12.64] ;  /* 0x0000000e0c324981 */ /* 0x000528000c1e1100 */
[----:B------:R-:W4:Y:S01]  /*20d30*/  LDL R19, [R1+0x740] ;  /* 0x0007400001137983 */ /* 0x000f220000100800 */
[----:B--2---:R-:W-:-:S03]  /*20d40*/  @P4 IMAD.MOV.U32 R13, RZ, RZ, R29 ;  /* 0x000000ffff0d4224 */ /* 0x004fc600078e001d */
[----:B------:R-:W2:Y:S01]  /*20d50*/  LDL R29, [R1+0x748] ;  /* 0x00074800011d7983 */ /* 0x000ea20000100800 */
[----:B------:R-:W-:-:S03]  /*20d60*/  @P4 IMAD.MOV.U32 R12, RZ, RZ, R21 ;  /* 0x000000ffff0c4224 */ /* 0x000fc600078e0015 */
[----:B------:R-:W2:Y:S01]  /*20d70*/  LDL R21, [R1+0x74c] ;  /* 0x00074c0001157983 */ /* 0x000ea20000100800 */
[----:B------:R-:W-:Y:S02]  /*20d80*/  ISETP.GT.AND P3, PT, R11, 0x32, PT ;  /* 0x000000320b00780c */ /* 0x000fe40003f64270 */
[----:B------:R-:W-:-:S06]  /*20d90*/  PRMT R55, RZ, 0x7610, R55 ;  /* 0x00007610ff377816 */ /* 0x000fcc0000000037 */
[----:B------:R0:W2:Y:S04]  /*20da0*/  @P4 LDG.E.U8 R55, desc[UR14][R12.64] ;  /* 0x0000000e0c374981 */ /* 0x0000a8000c1e1100 */
[----:B---3--:R1:W-:Y:S04]  /*20db0*/  STL [R1+0x60], R51 ;  /* 0x0000603301007387 */ /* 0x0083e80000100800 */
[----:B-1----:R-:W3:Y:S04]  /*20dc0*/  LDL R51, [R1+0x750] ;  /* 0x0007500001337983 */ /* 0x002ee80000100800 */
[----:B----4-:R1:W-:Y:S04]  /*20dd0*/  STL [R1+0x5c], R50 ;  /* 0x00005c3201007387 */ /* 0x0103e80000100800 */
[----:B-1----:R-:W4:Y:S01]  /*20de0*/  LDL R50, [R1+0x754] ;  /* 0x0007540001327983 */ /* 0x002f220000100800 */
[----:B0-----:R-:W-:-:S02]  /*20df0*/  @P3 IMAD.MOV.U32 R12, RZ, RZ, R16 ;  /* 0x000000ffff0c3224 */ /* 0x001fc400078e0010 */
[----:B------:R-:W-:Y:S01]  /*20e00*/  @P3 IMAD.MOV.U32 R13, RZ, RZ, R30 ;  /* 0x000000ffff0d3224 */ /* 0x000fe200078e001e */
[----:B------:R-:W-:Y:S04]  /*20e10*/  STL [R1+0x1f4], R60 ;  /* 0x0001f43c01007387 */ /* 0x000fe80000100800 */
[----:B------:R-:W4:Y:S04]  /*20e20*/  LDL R30, [R1+0x758] ;  /* 0x00075800011e7983 */ /* 0x000f280000100800 */
[----:B------:R-:W4:Y:S01]  /*20e30*/  LDL R16, [R1+0x75c] ;  /* 0x00075c0001107983 */ /* 0x000f220000100800 */
[----:B------:R-:W-:-:S02]  /*20e40*/  ISETP.GT.AND P2, PT, R11, 0x33, PT ;  /* 0x000000330b00780c */ /* 0x000fc40003f44270 */
[----:B------:R-:W-:Y:S02]  /*20e50*/  PRMT R54, RZ, 0x7610, R54 ;  /* 0x00007610ff367816 */ /* 0x000fe40000000036 */
[----:B------:R-:W-:-:S04]  /*20e60*/  PRMT R53, RZ, 0x7610, R53 ;  /* 0x00007610ff357816 */ /* 0x000fc80000000035 */
[----:B------:R0:W4:Y:S01]  /*20e70*/  @P3 LDG.E.U8 R54, desc[UR14][R12.64] ;  /* 0x0000000e0c363981 */ /* 0x000122000c1e1100 */
[----:B------:R-:W-:Y:S01]  /*20e80*/  PRMT R52, RZ, 0x7610, R52 ;  /* 0x00007610ff347816 */ /* 0x000fe20000000034 */
[----:B0-----:R-:W-:Y:S02]  /*20e90*/  @P3 IMAD.MOV.U32 R12, RZ, RZ, R17 ;  /* 0x000000ffff0c3224 */ /* 0x001fe400078e0011 */
[----:B------:R-:W-:-:S05]  /*20ea0*/  @P3 IMAD.MOV.U32 R13, RZ, RZ, R19 ;  /* 0x000000ffff0d3224 */ /* 0x000fca00078e0013 */
[----:B------:R2:W4:Y:S01]  /*20eb0*/  @P3 LDG.E.U8 R53, desc[UR14][R12.64] ;  /* 0x0000000e0c353981 */ /* 0x000522000c1e1100 */
[----:B------:R-:W-:Y:S01]  /*20ec0*/  PRMT R32, RZ, 0x7610, R32 ;  /* 0x00007610ff207816 */ /* 0x000fe20000000020 */
[----:B--2---:R-:W-:Y:S02]  /*20ed0*/  @P2 IMAD.MOV.U32 R12, RZ, RZ, R21 ;  /* 0x000000ffff0c2224 */ /* 0x004fe400078e0015 */
[----:B------:R-:W-:-:S05]  /*20ee0*/  @P2 IMAD.MOV.U32 R13, RZ, RZ, R29 ;  /* 0x000000ffff0d2224 */ /* 0x000fca00078e001d */
[----:B------:R3:W2:Y:S04]  /*20ef0*/  @P2 LDG.E.U8 R52, desc[UR14][R12.64] ;  /* 0x0000000e0c342981 */ /* 0x0006a8000c1e1100 */
[----:B------:R-:W-:Y:S04]  /*20f00*/  STL [R1+0x1f0], R59 ;  /* 0x0001f03b01007387 */ /* 0x000fe80000100800 */
[----:B------:R-:W2:Y:S01]  /*20f10*/  LDL R17, [R1+0x764] ;  /* 0x0007640001117983 */ /* 0x000ea20000100800 */
[----:B------:R-:W-:Y:S02]  /*20f20*/  ISETP.GT.AND P4, PT, R11, 0x34, PT ;  /* 0x000000340b00780c */ /* 0x000fe40003f84270 */
[----:B------:R-:W-:Y:S01]  /*20f30*/  PRMT R25, RZ, 0x7610, R25 ;  /* 0x00007610ff197816 */ /* 0x000fe20000000019 */
[----:B------:R-:W2:Y:S01]  /*20f40*/  LDL R19, [R1+0x760] ;  /* 0x0007600001137983 */ /* 0x000ea20000100800 */
[----:B---3--:R-:W-:-:S02]  /*20f50*/  @P2 IMAD.MOV.U32 R13, RZ, RZ, R51 ;  /* 0x000000ffff0d2224 */ /* 0x008fc400078e0033 */
[----:B----4-:R-:W-:-:S05]  /*20f60*/  @P2 IMAD.MOV.U32 R12, RZ, RZ, R50 ;  /* 0x000000ffff0c2224 */ /* 0x010fca00078e0032 */
[----:B------:R0:W3:Y:S02]  /*20f70*/  @P2 LDG.E.U8 R32, desc[UR14][R12.64] ;  /* 0x0000000e0c202981 */ /* 0x0000e4000c1e1100 */
[----:B0-----:R-:W-:Y:S02]  /*20f80*/  @P4 IMAD.MOV.U32 R12, RZ, RZ, R16 ;  /* 0x000000ffff0c4224 */ /* 0x001fe400078e0010 */
[----:B------:R-:W-:-:S05]  /*20f90*/  @P4 IMAD.MOV.U32 R13, RZ, RZ, R30 ;  /* 0x000000ffff0d4224 */ /* 0x000fca00078e001e */
[----:B------:R2:W4:Y:S04]  /*20fa0*/  @P4 LDG.E.U8 R25, desc[UR14][R12.64] ;  /* 0x0000000e0c194981 */ /* 0x000528000c1e1100 */
[----:B------:R-:W-:Y:S04]  /*20fb0*/  STL [R1+0x64], R56 ;  /* 0x0000643801007387 */ /* 0x000fe80000100800 */
[----:B------:R-:W4:Y:S04]  /*20fc0*/  LDL R29, [R1+0x768] ;  /* 0x00076800011d7983 */ /* 0x000f280000100800 */
[----:B------:R-:W4:Y:S01]  /*20fd0*/  LDL R21, [R1+0x76c] ;  /* 0x00076c0001157983 */ /* 0x000f220000100800 */
[----:B--2---:R-:W-:-:S02]  /*20fe0*/  @P4 IMAD.MOV.U32 R12, RZ, RZ, R17 ;  /* 0x000000ffff0c4224 */ /* 0x004fc400078e0011 */
[----:B------:R-:W-:Y:S01]  /*20ff0*/  @P4 IMAD.MOV.U32 R13, RZ, RZ, R19 ;  /* 0x000000ffff0d4224 */ /* 0x000fe200078e0013 */
[----:B---3--:R0:W-:Y:S04]  /*21000*/  STL [R1+0x48], R32 ;  /* 0x0000482001007387 */ /* 0x0081e80000100800 */
[----:B------:R-:W2:Y:S04]  /*21010*/  LDL R30, [R1+0x774] ;  /* 0x00077400011e7983 */ /* 0x000ea80000100800 */
[----:B------:R-:W3:Y:S04]  /*21020*/  LDL R16, [R1+0x77c] ;  /* 0x00077c0001107983 */ /* 0x000ee80000100800 */
[----:B0-----:R-:W3:Y:S04]  /*21030*/  LDL R32, [R1+0x770] ;  /* 0x0007700001207983 */ /* 0x001ee80000100800 */
[----:B------:R-:W3:Y:S04]  /*21040*/  LDL R17, [R1+0x778] ;  /* 0x0007780001117983 */ /* 0x000ee80000100800 */
[----:B------:R-:W-:Y:S04]  /*21050*/  STL [R1+0x58], R55 ;  /* 0x0000583701007387 */ /* 0x000fe80000100800 */
[----:B----4-:R0:W-:Y:S04]  /*21060*/  STL [R1+0x44], R25 ;  /* 0x0000441901007387 */ /* 0x0101e80000100800 */
[----:B------:R-:W4:Y:S04]  /*21070*/  LDL R19, [R1+0x784] ;  /* 0x0007840001137983 */ /* 0x000f280000100800 */
[----:B0-----:R-:W4:Y:S01]  /*21080*/  LDL R25, [R1+0x780] ;  /* 0x0007800001197983 */ /* 0x001f220000100800 */
[----:B------:R-:W-:-:S02]  /*21090*/  ISETP.GT.AND P3, PT, R11, 0x35, PT ;  /* 0x000000350b00780c */ /* 0x000fc40003f64270 */
[----:B------:R-:W-:Y:S01]  /*210a0*/  PRMT R49, RZ, 0x7610, R49 ;  /* 0x00007610ff317816 */ /* 0x000fe20000000031 */
[----:B------:R-:W-:Y:S01]  /*210b0*/  STL [R1+0x54], R54 ;  /* 0x0000543601007387 */ /* 0x000fe20000100800 */
[----:B------:R-:W-:Y:S02]  /*210c0*/  PRMT R48, RZ, 0x7610, R48 ;  /* 0x00007610ff307816 */ /* 0x000fe40000000030 */
[----:B------:R-:W-:Y:S02]  /*210d0*/  ISETP.GT.AND P2, PT, R11, 0x36, PT ;  /* 0x000000360b00780c */ /* 0x000fe40003f44270 */
[----:B------:R0:W4:Y:S01]  /*210e0*/  @P4 LDG.E.U8 R49, desc[UR14][R12.64] ;  /* 0x0000000e0c314981 */ /* 0x000122000c1e1100 */
[----:B------:R-:W-:-:S04]  /*210f0*/  PRMT R47, RZ, 0x7610, R47 ;  /* 0x00007610ff2f7816 */ /* 0x000fc8000000002f */
[----:B0-----:R-:W-:Y:S02]  /*21100*/  @P3 IMAD.MOV.U32 R12, RZ, RZ, R21 ;  /* 0x000000ffff0c3224 */ /* 0x001fe400078e0015 */
[----:B------:R-:W-:Y:S01]  /*21110*/  @P3 IMAD.MOV.U32 R13, RZ, RZ, R29 ;  /* 0x000000ffff0d3224 */ /* 0x000fe200078e001d */
[----:B------:R-:W4:Y:S04]  /*21120*/  LDL R21, [R1+0x78c] ;  /* 0x00078c0001157983 */ /* 0x000f280000100800 */
[----:B------:R-:W4:Y:S04]  /*21130*/  LDL R29, [R1+0x788] ;  /* 0x00078800011d7983 */ /* 0x000f280000100800 */
[----:B------:R2:W4:Y:S04]  /*21140*/  @P3 LDG.E.U8 R48, desc[UR14][R12.64] ;  /* 0x0000000e0c303981 */ /* 0x000528000c1e1100 */
[----:B------:R-:W-:Y:S01]  /*21150*/  STL [R1+0x50], R53 ;  /* 0x0000503501007387 */ /* 0x000fe20000100800 */
[----:B------:R-:W-:-:S02]  /*21160*/  PRMT R46, RZ, 0x7610, R46 ;  /* 0x00007610ff2e7816 */ /* 0x000fc4000000002e */
[----:B------:R-:W-:Y:S01]  /*21170*/  PRMT R34, RZ, 0x7610, R34 ;  /* 0x00007610ff227816 */ /* 0x000fe20000000022 */
[----:B--2---:R-:W-:Y:S02]  /*21180*/  @P3 IMAD.MOV.U32 R12, RZ, RZ, R30 ;  /* 0x000000ffff0c3224 */ /* 0x004fe400078e001e */
[----:B------:R-:W2:Y:S01]  /*21190*/  LDL R30, [R1+0x794] ;  /* 0x00079400011e7983 */ /* 0x000ea20000100800 */
[----:B---3--:R-:W-:-:S03]  /*211a0*/  @P3 IMAD.MOV.U32 R13, RZ, RZ, R32 ;  /* 0x000000ffff0d3224 */ /* 0x008fc600078e0020 */
[----:B------:R-:W3:Y:S04]  /*211b0*/  LDL R32, [R1+0x790] ;  /* 0x0007900001207983 */ /* 0x000ee80000100800 */
[----:B------:R0:W3:Y:S04]  /*211c0*/  @P3 LDG.E.U8 R47, desc[UR14][R12.64] ;  /* 0x0000000e0c2f3981 */ /* 0x0000e8000c1e1100 */
[----:B------:R-:W-:Y:S01]  /*211d0*/  STL [R1+0x4c], R52 ;  /* 0x00004c3401007387 */ /* 0x000fe20000100800 */
[----:B0-----:R-:W-:Y:S02]  /*211e0*/  @P2 IMAD.MOV.U32 R12, RZ, RZ, R16 ;  /* 0x000000ffff0c2224 */ /* 0x001fe400078e0010 */
[----:B------:R-:W-:Y:S01]  /*211f0*/  @P2 IMAD.MOV.U32 R13, RZ, RZ, R17 ;  /* 0x000000ffff0d2224 */ /* 0x000fe200078e0011 */
[----:B------:R-:W3:Y:S04]  /*21200*/  LDL R16, [R1+0x79c] ;  /* 0x00079c0001107983 */ /* 0x000ee80000100800 */
[----:B------:R-:W3:Y:S04]  /*21210*/  LDL R17, [R1+0x798] ;  /* 0x0007980001117983 */ /* 0x000ee80000100800 */
[----:B------:R4:W3:Y:S02]  /*21220*/  @P2 LDG.E.U8 R46, desc[UR14][R12.64] ;  /* 0x0000000e0c2e2981 */ /* 0x0008e4000c1e1100 */
[----:B----4-:R-:W-:-:S02]  /*21230*/  @P2 IMAD.MOV.U32 R12, RZ, RZ, R19 ;  /* 0x000000ffff0c2224 */ /* 0x010fc400078e0013 */
[----:B------:R-:W-:Y:S01]  /*21240*/  @P2 IMAD.MOV.U32 R13, RZ, RZ, R25 ;  /* 0x000000ffff0d2224 */ /* 0x000fe200078e0019 */
[C---:B------:R-:W-:Y:S01]  /*21250*/  ISETP.GT.AND P4, PT, R11.reuse, 0x37, PT ;  /* 0x000000370b00780c */ /* 0x040fe20003f84270 */
[----:B------:R-:W4:Y:S04]  /*21260*/  LDL R25, [R1+0x7a0] ;  /* 0x0007a00001197983 */ /* 0x000f280000100800 */
[----:B------:R0:W4:Y:S01]  /*21270*/  @P2 LDG.E.U8 R34, desc[UR14][R12.64] ;  /* 0x0000000e0c222981 */ /* 0x000122000c1e1100 */
[----:B------:R-:W-:Y:S02]  /*21280*/  PRMT R45, RZ, 0x7610, R45 ;  /* 0x00007610ff2d7816 */ /* 0x000fe4000000002d */
[----:B------:R-:W-:Y:S01]  /*21290*/  ISETP.GT.AND P3, PT, R11, 0x38, PT ;  /* 0x000000380b00780c */ /* 0x000fe20003f64270 */
[----:B------:R-:W4:Y:S01]  /*212a0*/  LDL R19, [R1+0x7a4] ;  /* 0x0007a40001137983 */ /* 0x000f220000100800 */
[----:B------:R-:W-:-:S03]  /*212b0*/  PRMT R3, RZ, 0x7610, R3 ;  /* 0x00007610ff037816 */ /* 0x000fc60000000003 */
[----:B0-----:R-:W-:Y:S02]  /*212c0*/  @P4 IMAD.MOV.U32 R12, RZ, RZ, R21 ;  /* 0x000000ffff0c4224 */ /* 0x001fe400078e0015 */
[----:B------:R-:W-:-:S05]  /*212d0*/  @P4 IMAD.MOV.U32 R13, RZ, RZ, R29 ;  /* 0x000000ffff0d4224 */ /* 0x000fca00078e001d */
[----:B------:R2:W4:Y:S01]  /*212e0*/  @P4 LDG.E.U8 R45, desc[UR14][R12.64] ;  /* 0x0000000e0c2d4981 */ /* 0x000522000c1e1100 */
[----:B------:R-:W-:Y:S01]  /*212f0*/  PRMT R31, RZ, 0x7610, R31 ;  /* 0x00007610ff1f7816 */ /* 0x000fe2000000001f */
[----:B--2---:R-:W-:Y:S02]  /*21300*/  @P4 IMAD.MOV.U32 R12, RZ, RZ, R30 ;  /* 0x000000ffff0c4224 */ /* 0x004fe400078e001e */
[----:B---3--:R-:W-:-:S05]  /*21310*/  @P4 IMAD.MOV.U32 R13, RZ, RZ, R32 ;  /* 0x000000ffff0d4224 */ /* 0x008fca00078e0020 */
[----:B------:R0:W2:Y:S02]  /*21320*/  @P4 LDG.E.U8 R3, desc[UR14][R12.64] ;  /* 0x0000000e0c034981 */ /* 0x0000a4000c1e1100 */
[----:B0-----:R-:W-:Y:S02]  /*21330*/  @P3 IMAD.MOV.U32 R12, RZ, RZ, R16 ;  /* 0x000000ffff0c3224 */ /* 0x001fe400078e0010 */
[----:B------:R-:W-:-:S05]  /*21340*/  @P3 IMAD.MOV.U32 R13, RZ, RZ, R17 ;  /* 0x000000ffff0d3224 */ /* 0x000fca00078e0011 */
[----:B------:R0:W3:Y:S04]  /*21350*/  @P3 LDG.E.U8 R31, desc[UR14][R12.64] ;  /* 0x0000000e0c1f3981 */ /* 0x0000e8000c1e1100 */
[----:B----4-:R1:W-:Y:S04]  /*21360*/  STL [R1+0x1e8], R34 ;  /* 0x0001e82201007387 */ /* 0x0103e80000100800 */
[----:B------:R-:W4:Y:S04]  /*21370*/  LDL R21, [R1+0x7ac] ;  /* 0x0007ac0001157983 */ /* 0x000f280000100800 */
[----:B------:R-:W4:Y:S04]  /*21380*/  LDL R29, [R1+0x7b4] ;  /* 0x0007b400011d7983 */ /* 0x000f280000100800 */
[----:B-1----:R-:W4:Y:S04]  /*21390*/  LDL R34, [R1+0x7a8] ;  /* 0x0007a80001227983 */ /* 0x002f280000100800 */
[----:B------:R-:W-:Y:S04]  /*213a0*/  STL [R1+0x40], R49 ;  /* 0x0000403101007387 */ /* 0x000fe80000100800 */
[----:B------:R-:W4:Y:S01]  /*213b0*/  LDL R32, [R1+0x7b0] ;  /* 0x0007b00001207983 */ /* 0x000f220000100800 */
[----:B------:R-:W-:Y:S01]  /*213c0*/  ISETP.GT.AND P2, PT, R11, 0x39, PT ;  /* 0x000000390b00780c */ /* 0x000fe20003f44270 */
[----:B0-----:R-:W-:Y:S01]  /*213d0*/  @P3 IMAD.MOV.U32 R12, RZ, RZ, R19 ;  /* 0x000000ffff0c3224 */ /* 0x001fe200078e0013 */
[----:B------:R-:W-:Y:S01]  /*213e0*/  PRMT R44, RZ, 0x7610, R44 ;  /* 0x00007610ff2c7816 */ /* 0x000fe2000000002c */
[----:B------:R-:W-:Y:S01]  /*213f0*/  @P3 IMAD.MOV.U32 R13, RZ, RZ, R25 ;  /* 0x000000ffff0d3224 */ /* 0x000fe200078e0019 */
[----:B------:R-:W-:-:S04]  /*21400*/  PRMT R43, RZ, 0x7610, R43 ;  /* 0x00007610ff2b7816 */ /* 0x000fc8000000002b */
[----:B------:R4:W4:Y:S04]  /*21410*/  @P3 LDG.E.U8 R44, desc[UR14][R12.64] ;  /* 0x0000000e0c2c3981 */ /* 0x000928000c1e1100 */
[----:B--2---:R-:W-:Y:S04]  /*21420*/  STL [R1+0xc90], R3 ;  /* 0x000c900301007387 */ /* 0x004fe80000100800 */
[----:B------:R-:W-:Y:S04]  /*21430*/  STL [R1+0x3c], R48 ;  /* 0x00003c3001007387 */ /* 0x000fe80000100800 */
[----:B------:R-:W2:Y:S04]  /*21440*/  LDL R17, [R1+0x7b8] ;  /* 0x0007b80001117983 */ /* 0x000ea80000100800 */
[----:B------:R-:W2:Y:S04]  /*21450*/  LDL R16, [R1+0x7bc] ;  /* 0x0007bc0001107983 */ /* 0x000ea80000100800 */
[----:B------:R-:W2:Y:S04]  /*21460*/  LDL R30, [R1+0x7c4] ;  /* 0x0007c400011e7983 */ /* 0x000ea80000100800 */
[----:B------:R-:W-:Y:S04]  /*21470*/  STL [R1+0x38], R47 ;  /* 0x0000382f01007387 */ /* 0x000fe80000100800 */
[----:B---3--:R0:W-:Y:S04]  /*21480*/  STL [R1+0x34], R31 ;  /* 0x0000341f01007387 */ /* 0x0081e80000100800 */
[----:B------:R-:W3:Y:S04]  /*21490*/  LDL R25, [R1+0x7c8] ;  /* 0x0007c80001197983 */ /* 0x000ee80000100800 */
[----:B------:R-:W3:Y:S04]  /*214a0*/  LDL R19, [R1+0x7cc] ;  /* 0x0007cc0001137983 */ /* 0x000ee80000100800 */
[----:B0-----:R-:W3:Y:S04]  /*214b0*/  LDL R31, [R1+0x7c0] ;  /* 0x0007c000011f7983 */ /* 0x001ee80000100800 */
[----:B------:R-:W-:Y:S01]  /*214c0*/  STL [R1+0x1ec], R46 ;  /* 0x0001ec2e01007387 */ /* 0x000fe20000100800 */
[----:B----4-:R-:W-:-:S03]  /*214d0*/  @P2 IMAD.MOV.U32 R12, RZ, RZ, R21 ;  /* 0x000000ffff0c2224 */ /* 0x010fc600078e0015 */
[----:B------:R-:W4:Y:S01]  /*214e0*/  LDL R21, [R1+0x7d4] ;  /* 0x0007d40001157983 */ /* 0x000f220000100800 */
[----:B------:R-:W-:-:S03]  /*214f0*/  @P2 IMAD.MOV.U32 R13, RZ, RZ, R34 ;  /* 0x000000ffff0d2224 */ /* 0x000fc600078e0022 */
[----:B------:R-:W4:Y:S04]  /*21500*/  LDL R34, [R1+0x7d0] ;  /* 0x0007d00001227983 */ /* 0x000f280000100800 */
[----:B------:R0:W4:Y:S02]  /*21510*/  @P2 LDG.E.U8 R43, desc[UR14][R12.64] ;  /* 0x0000000e0c2b2981 */ /* 0x000124000c1e1100 */
[----:B0-----:R-:W-:Y:S02]  /*21520*/  @P2 IMAD.MOV.U32 R12, RZ, RZ, R29 ;  /* 0x000000ffff0c2224 */ /* 0x001fe400078e001d */
[----:B------:R-:W-:Y:S01]  /*21530*/  @P2 IMAD.MOV.U32 R13, RZ, RZ, R32 ;  /* 0x000000ffff0d2224 */ /* 0x000fe200078e0020 */
[----:B------:R-:W4:Y:S04]  /*21540*/  LDL R29, [R1+0x7dc] ;  /* 0x0007dc00011d7983 */ /* 0x000f280000100800 */
[----:B------:R-:W4:Y:S01]  /*21550*/  LDL R32, [R1+0x7d8] ;  /* 0x0007d80001207983 */ /* 0x000f220000100800 */
[----:B------:R-:W-:-:S02]  /*21560*/  ISETP.GT.AND P4, PT, R11, 0x3a, PT ;  /* 0x0000003a0b00780c */ /* 0x000fc40003f84270 */
[----:B------:R-:W-:Y:S01]  /*21570*/  PRMT R42, RZ, 0x7610, R42 ;  /* 0x00007610ff2a7816 */ /* 0x000fe2000000002a */
[----:B------:R-:W-:Y:S01]  /*21580*/  STL [R1+0x1e4], R45 ;  /* 0x0001e42d01007387 */ /* 0x000fe20000100800 */
[----:B------:R-:W-:-:S04]  /*21590*/  PRMT R41, RZ, 0x7610, R41 ;  /* 0x00007610ff297816 */ /* 0x000fc80000000029 */
[----:B------:R2:W4:Y:S01]  /*215a0*/  @P2 LDG.E.U8 R42, desc[UR14][R12.64] ;  /* 0x0000000e0c2a2981 */ /* 0x000522000c1e1100 */
[C---:B------:R-:W-:Y:S02]  /*215b0*/  ISETP.GT.AND P3, PT, R11.reuse, 0x3b, PT ;  /* 0x0000003b0b00780c */ /* 0x040fe40003f64270 */
[----:B------:R-:W-:Y:S02]  /*215c0*/  PRMT R40, RZ, 0x7610, R40 ;  /* 0x00007610ff287816 */ /* 0x000fe40000000028 */
[----:B------:R-:W-:Y:S02]  /*215d0*/  PRMT R35, RZ, 0x7610, R35 ;  /* 0x00007610ff237816 */ /* 0x000fe40000000023 */
[----:B------:R-:W-:Y:S02]  /*215e0*/  ISETP.GT.AND P2, PT, R11, 0x3c, PT ;  /* 0x0000003c0b00780c */ /* 0x000fe40003f44270 */
[----:B------:R-:W-:Y:S02]  /*215f0*/  PRMT R37, RZ, 0x7610, R37 ;  /* 0x00007610ff257816 */ /* 0x000fe40000000025 */
[----:B------:R-:W-:Y:S01]  /*21600*/  PRMT R28, RZ, 0x7610, R28 ;  /* 0x00007610ff1c7816 */ /* 0x000fe2000000001c */
[----:B--2---:R-:W-:-:S02]  /*21610*/  @P4 IMAD.MOV.U32 R13, RZ, RZ, R17 ;  /* 0x000000ffff0d4224 */ /* 0x004fc400078e0011 */
[----:B------:R-:W2:Y:S01]  /*21620*/  LDL R17, [R1+0x7e0] ;  /* 0x0007e00001117983 */ /* 0x000ea20000100800 */
[----:B------:R-:W-:-:S03]  /*21630*/  @P4 IMAD.MOV.U32 R12, RZ, RZ, R16 ;  /* 0x000000ffff0c4224 */ /* 0x000fc600078e0010 */
[----:B------:R-:W2:Y:S04]  /*21640*/  LDL R16, [R1+0x7e4] ;  /* 0x0007e40001107983 */ /* 0x000ea80000100800 */
[----:B------:R0:W2:Y:S02]  /*21650*/  @P4 LDG.E.U8 R41, desc[UR14][R12.64] ;  /* 0x0000000e0c294981 */ /* 0x0000a4000c1e1100 */
[----:B0-----:R-:W-:Y:S02]  /*21660*/  @P4 IMAD.MOV.U32 R12, RZ, RZ, R30 ;  /* 0x000000ffff0c4224 */ /* 0x001fe400078e001e */
[----:B------:R-:W2:Y:S01]  /*21670*/  LDL R30, [R1+0x7ec] ;  /* 0x0007ec00011e7983 */ /* 0x000ea20000100800 */
[----:B---3--:R-:W-:-:S03]  /*21680*/  @P4 IMAD.MOV.U32 R13, RZ, RZ, R31 ;  /* 0x000000ffff0d4224 */ /* 0x008fc600078e001f */
[----:B------:R-:W3:Y:S04]  /*21690*/  LDL R31, [R1+0x7e8] ;  /* 0x0007e800011f7983 */ /* 0x000ee80000100800 */
[----:B------:R0:W3:Y:S02]  /*216a0*/  @P4 LDG.E.U8 R40, desc[UR14][R12.64] ;  /* 0x0000000e0c284981 */ /* 0x0000e4000c1e1100 */
[----:B0-----:R-:W-:Y:S02]  /*216b0*/  @P3 IMAD.MOV.U32 R12, RZ, RZ, R19 ;  /* 0x000000ffff0c3224 */ /* 0x001fe400078e0013 */
[----:B------:R-:W-:Y:S01]  /*216c0*/  @P3 IMAD.MOV.U32 R13, RZ, RZ, R25 ;  /* 0x000000ffff0d3224 */ /* 0x000fe200078e0019 */
[----:B------:R-:W3:Y:S04]  /*216d0*/  LDL R19, [R1+0x7f4] ;  /* 0x0007f40001137983 */ /* 0x000ee80000100800 */
[----:B------:R4:W3:Y:S04]  /*216e0*/  @P3 LDG.E.U8 R35, desc[UR14][R12.64] ;  /* 0x0000000e0c233981 */ /* 0x0008e8000c1e1100 */
[----:B------:R-:W3:Y:S01]  /*216f0*/  LDL R25, [R1+0x7f0] ;  /* 0x0007f00001197983 */ /* 0x000ee20000100800 */
[----:B----4-:R-:W-:-:S02]  /*21700*/  @P3 IMAD.MOV.U32 R12, RZ, RZ, R21 ;  /* 0x000000ffff0c3224 */ /* 0x010fc400078e0015 */
[----:B------:R-:W-:-:S05]  /*21710*/  @P3 IMAD.MOV.U32 R13, RZ, RZ, R34 ;  /* 0x000000ffff0d3224 */ /* 0x000fca00078e0022 */
[----:B------:R0:W4:Y:S02]  /*21720*/  @P3 LDG.E.U8 R37, desc[UR14][R12.64] ;  /* 0x0000000e0c253981 */ /* 0x000124000c1e1100 */
[----:B0-----:R-:W-:Y:S02]  /*21730*/  @P2 IMAD.MOV.U32 R12, RZ, RZ, R29 ;  /* 0x000000ffff0c2224 */ /* 0x001fe400078e001d */
[----:B------:R-:W-:-:S05]  /*21740*/  @P2 IMAD.MOV.U32 R13, RZ, RZ, R32 ;  /* 0x000000ffff0d2224 */ /* 0x000fca00078e0020 */
[----:B------:R2:W4:Y:S01]  /*21750*/  @P2 LDG.E.U8 R28, desc[UR14][R12.64] ;  /* 0x0000000e0c1c2981 */ /* 0x000522000c1e1100 */
[----:B------:R-:W-:Y:S02]  /*21760*/  ISETP.GT.AND P4, PT, R11, 0x3d, PT ;  /* 0x0000003d0b00780c */ /* 0x000fe40003f84270 */
[----:B------:R-:W-:Y:S02]  /*21770*/  PRMT R36, RZ, 0x7610, R36 ;  /* 0x00007610ff247816 */ /* 0x000fe40000000024 */
[----:B------:R-:W-:Y:S02]  /*21780*/  PRMT R23, RZ, 0x7610, R23 ;  /* 0x00007610ff177816 */ /* 0x000fe40000000017 */
[----:B------:R-:W-:Y:S01]  /*21790*/  PRMT R15, RZ, 0x7610, R15 ;  /* 0x00007610ff0f7816 */ /* 0x000fe2000000000f */
[----:B--2---:R-:W-:Y:S02]  /*217a0*/  @P2 IMAD.MOV.U32 R13, RZ, RZ, R17 ;  /* 0x000000ffff0d2224 */ /* 0x004fe400078e0011 */
[----:B------:R-:W-:-:S05]  /*217b0*/  @P2 IMAD.MOV.U32 R12, RZ, RZ, R16 ;  /* 0x000000ffff0c2224 */ /* 0x000fca00078e0010 */
[----:B------:R0:W2:Y:S02]  /*217c0*/  @P2 LDG.E.U8 R36, desc[UR14][R12.64] ;  /* 0x0000000e0c242981 */ /* 0x0000a4000c1e1100 */
[----:B0-----:R-:W-:Y:S02]  /*217d0*/  @P4 IMAD.MOV.U32 R12, RZ, RZ, R30 ;  /* 0x000000ffff0c4224 */ /* 0x001fe400078e001e */
[----:B---3--:R-:W-:-:S05]  /*217e0*/  @P4 IMAD.MOV.U32 R13, RZ, RZ, R31 ;  /* 0x000000ffff0d4224 */ /* 0x008fca00078e001f */
[----:B------:R0:W3:Y:S04]  /*217f0*/  @P4 LDG.E.U8 R23, desc[UR14][R12.64] ;  /* 0x0000000e0c174981 */ /* 0x0000e8000c1e1100 */
[----:B------:R1:W-:Y:S04]  /*21800*/  STL [R1+0x1c], R35 ;  /* 0x00001c2301007387 */ /* 0x0003e80000100800 */
[----:B------:R-:W-:Y:S04]  /*21810*/  STL [R1+0x30], R44 ;  /* 0x0000302c01007387 */ /* 0x000fe80000100800 */
[----:B------:R-:W2:Y:S04]  /*21820*/  LDL R34, [R1+0x7fc] ;  /* 0x0007fc0001227983 */ /* 0x000ea80000100800 */
[----:B-1----:R-:W2:Y:S04]  /*21830*/  LDL R35, [R1+0x7f8] ;  /* 0x0007f80001237983 */ /* 0x002ea80000100800 */
[----:B------:R-:W2:Y:S01]  /*21840*/  LDL R21, [R1+0x804] ;  /* 0x0008040001157983 */ /* 0x000ea20000100800 */
[----:B0-----:R-:W-:-:S03]  /*21850*/  @P4 IMAD.MOV.U32 R12, RZ, RZ, R19 ;  /* 0x000000ffff0c4224 */ /* 0x001fc600078e0013 */
[----:B------:R-:W-:Y:S01]  /*21860*/  STL [R1+0x2c], R43 ;  /* 0x00002c2b01007387 */ /* 0x000fe20000100800 */
[----:B------:R-:W-:-:S03]  /*21870*/  @P4 IMAD.MOV.U32 R13, RZ, RZ, R25 ;  /* 0x000000ffff0d4224 */ /* 0x000fc600078e0019 */
[----:B------:R-:W2:Y:S04]  /*21880*/  LDL R32, [R1+0x800] ;  /* 0x0008000001207983 */ /* 0x000ea80000100800 */
[----:B------:R-:W2:Y:S04]  /*21890*/  LDL R29, [R1+0x808] ;  /* 0x00080800011d7983 */ /* 0x000ea80000100800 */
[----:B------:R2:W2:Y:S04]  /*218a0*/  @P4 LDG.E.U8 R15, desc[UR14][R12.64] ;  /* 0x0000000e0c0f4981 */ /* 0x0004a8000c1e1100 */
[----:B----4-:R0:W-:Y:S04]  /*218b0*/  STL [R1+0x14], R28 ;  /* 0x0000141c01007387 */ /* 0x0101e80000100800 */
[----:B0-----:R-:W4:Y:S04]  /*218c0*/  LDL R28, [R1+0x80c] ;  /* 0x00080c00011c7983 */ /* 0x001f280000100800 */
[----:B------:R-:W-:Y:S04]  /*218d0*/  STL [R1+0x28], R42 ;  /* 0x0000282a01007387 */ /* 0x000fe80000100800 */
[----:B------:R-:W4:Y:S04]  /*218e0*/  LDL R17, [R1+0x810] ;  /* 0x0008100001117983 */ /* 0x000f280000100800 */
[----:B------:R-:W4:Y:S04]  /*218f0*/  LDL R16, [R1+0x814] ;  /* 0x0008140001107983 */ /* 0x000f280000100800 */
[----:B------:R-:W-:Y:S04]  /*21900*/  STL [R1+0x24], R41 ;  /* 0x0000242901007387 */ /* 0x000fe80000100800 */
[----:B------:R-:W4:Y:S01]  /*21910*/  LDL R31, [R1+0x818] ;  /* 0x00081800011f7983 */ /* 0x000f220000100800 */
[----:B------:R-:W-:-:S02]  /*21920*/  ISETP.GT.AND P3, PT, R11, 0x3e, PT ;  /* 0x0000003e0b00780c */ /* 0x000fc40003f64270 */
[----:B------:R-:W-:Y:S02]  /*21930*/  ISETP.GT.AND P2, PT, R11, 0x3f, PT ;  /* 0x0000003f0b00780c */ /* 0x000fe40003f44270 */
[----:B------:R-:W-:Y:S02]  /*21940*/  PRMT R33, RZ, 0x7610, R33 ;  /* 0x00007610ff217816 */ /* 0x000fe40000000021 */
[----:B------:R-:W-:Y:S02]  /*21950*/  PRMT R20, RZ, 0x7610, R20 ;  /* 0x00007610ff147816 */ /* 0x000fe40000000014 */
[----:B------:R-:W-:Y:S01]  /*21960*/  PRMT R4, RZ, 0x7610, R4 ;  /* 0x00007610ff047816 */ /* 0x000fe20000000004 */
[----:B---3--:R0:W-:Y:S04]  /*21970*/  STL [R1+0xc], R23 ;  /* 0x00000c1701007387 */ /* 0x0081e80000100800 */
[----:B------:R-:W-:Y:S04]  /*21980*/  STL [R1+0x20], R40 ;  /* 0x0000202801007387 */ /* 0x000fe80000100800 */
[----:B------:R-:W3:Y:S04]  /*21990*/  LDL R30, [R1+0x820] ;  /* 0x00082000011e7983 */ /* 0x000ee80000100800 */
[----:B0-----:R-:W3:Y:S04]  /*219a0*/  LDL R23, [R1+0x81c] ;  /* 0x00081c0001177983 */ /* 0x001ee80000100800 */
[----:B------:R-:W3:Y:S04]  /*219b0*/  LDL R25, [R1+0x824] ;  /* 0x0008240001197983 */ /* 0x000ee80000100800 */
[----:B------:R-:W3:Y:S01]  /*219c0*/  LDL R19, [R1+0x828] ;  /* 0x0008280001137983 */ /* 0x000ee20000100800 */
[----:B--2---:R-:W-:-:S02]  /*219d0*/  @P3 IMAD.MOV.U32 R12, RZ, RZ, R34 ;  /* 0x000000ffff0c3224 */ /* 0x004fc400078e0022 */
[----:B------:R-:W-:-:S05]  /*219e0*/  @P3 IMAD.MOV.U32 R13, RZ, RZ, R35 ;  /* 0x000000ffff0d3224 */ /* 0x000fca00078e0023 */
[----:B------:R0:W2:Y:S02]  /*219f0*/  @P3 LDG.E.U8 R33, desc[UR14][R12.64] ;  /* 0x0000000e0c213981 */ /* 0x0000a4000c1e1100 */
[----:B0-----:R-:W-:Y:S02]  /*21a00*/  @P3 IMAD.MOV.U32 R12, RZ, RZ, R21 ;  /* 0x000000ffff0c3224 */ /* 0x001fe400078e0015 */
[----:B------:R-:W-:Y:S01]  /*21a10*/  @P3 IMAD.MOV.U32 R13, RZ, RZ, R32 ;  /* 0x000000ffff0d3224 */ /* 0x000fe200078e0020 */
[----:B------:R0:W-:Y:S04]  /*21a20*/  STL [R1+0x8], R15 ;  /* 0x0000080f01007387 */ /* 0x0001e80000100800 */
[----:B------:R4:W2:Y:S04]  /*21a30*/  @P3 LDG.E.U8 R20, desc[UR14][R12.64] ;  /* 0x0000000e0c143981 */ /* 0x0008a8000c1e1100 */
[----:B0-----:R-:W2:Y:S01]  /*21a40*/  LDL R15, [R1+0x82c] ;  /* 0x00082c00010f7983 */ /* 0x001ea20000100800 */
[----:B----4-:R-:W-:-:S02]  /*21a50*/  @P2 IMAD.MOV.U32 R12, RZ, RZ, R28 ;  /* 0x000000ffff0c2224 */ /* 0x010fc400078e001c */
[----:B------:R-:W-:-:S05]  /*21a60*/  @P2 IMAD.MOV.U32 R13, RZ, RZ, R29 ;  /* 0x000000ffff0d2224 */ /* 0x000fca00078e001d */
[----:B------:R0:W4:Y:S01]  /*21a70*/  @P2 LDG.E.U8 R4, desc[UR14][R12.64] ;  /* 0x0000000e0c042981 */ /* 0x000122000c1e1100 */
[----:B------:R-:W-:Y:S02]  /*21a80*/  ISETP.GT.AND P4, PT, R11, 0x40, PT ;  /* 0x000000400b00780c */ /* 0x000fe40003f84270 */
[----:B------:R-:W-:Y:S02]  /*21a90*/  PRMT R0, RZ, 0x7610, R0 ;  /* 0x00007610ff007816 */ /* 0x000fe40000000000 */
[----:B------:R-:W-:Y:S01]  /*21aa0*/  PRMT R22, RZ, 0x7610, R22 ;  /* 0x00007610ff167816 */ /* 0x000fe20000000016 */
[----:B0-----:R-:W-:Y:S02]  /*21ab0*/  @P2 IMAD.MOV.U32 R12, RZ, RZ, R16 ;  /* 0x000000ffff0c2224 */ /* 0x001fe400078e0010 */
[----:B------:R-:W-:-:S05]  /*21ac0*/  @P2 IMAD.MOV.U32 R13, RZ, RZ, R17 ;  /* 0x000000ffff0d2224 */ /* 0x000fca00078e0011 */
[----:B------:R0:W4:Y:S02]  /*21ad0*/  @P2 LDG.E.U8 R0, desc[UR14][R12.64] ;  /* 0x0000000e0c002981 */ /* 0x000124000c1e1100 */
[----:B0-----:R-:W-:Y:S01]  /*21ae0*/  @P4 IMAD.MOV.U32 R13, RZ, RZ, R31 ;  /* 0x000000ffff0d4224 */ /* 0x001fe200078e001f */
[----:B------:R-:W-:Y:S02]  /*21af0*/  ISETP.GT.AND P3, PT, R11, 0x41, PT ;  /* 0x000000410b00780c */ /* 0x000fe40003f64270 */
[----:B------:R-:W-:Y:S01]  /*21b00*/  PRMT R24, RZ, 0x7610, R24 ;  /* 0x00007610ff187816 */ /* 0x000fe20000000018 */
[----:B------:R-:W-:Y:S01]  /*21b10*/  STL [R1+0x18], R37 ;  /* 0x0000182501007387 */ /* 0x000fe20000100800 */
[----:B------:R-:W-:-:S03]  /*21b20*/  PRMT R125, RZ, 0x7610, R125 ;  /* 0x00007610ff7d7816 */ /* 0x000fc6000000007d */
[----:B------:R-:W4:Y:S01]  /*21b30*/  LDL R21, [R1+0x830] ;  /* 0x0008300001157983 */ /* 0x000f220000100800 */
[----:B---3--:R-:W-:-:S05]  /*21b40*/  @P4 IMAD.MOV.U32 R12, RZ, RZ, R23 ;  /* 0x000000ffff0c4224 */ /* 0x008fca00078e0017 */
[----:B------:R0:W3:Y:S02]  /*21b50*/  @P4 LDG.E.U8 R22, desc[UR14][R12.64] ;  /* 0x0000000e0c164981 */ /* 0x0000e4000c1e1100 */
[----:B0-----:R-:W-:Y:S02]  /*21b60*/  @P4 IMAD.MOV.U32 R12, RZ, RZ, R25 ;  /* 0x000000ffff0c4224 */ /* 0x001fe400078e0019 */
[----:B------:R-:W-:-:S05]  /*21b70*/  @P4 IMAD.MOV.U32 R13, RZ, RZ, R30 ;  /* 0x000000ffff0d4224 */ /* 0x000fca00078e001e */
[----:B------:R0:W3:Y:S02]  /*21b80*/  @P4 LDG.E.U8 R24, desc[UR14][R12.64] ;  /* 0x0000000e0c184981 */ /* 0x0000e4000c1e1100 */
[----:B0-----:R-:W-:Y:S02]  /*21b90*/  @P3 IMAD.MOV.U32 R13, RZ, RZ, R19 ;  /* 0x000000ffff0d3224 */ /* 0x001fe400078e0013 */
[----:B--2---:R0:W-:Y:S01]  /*21ba0*/  STL [R1+0x1dc], R20 ;  /* 0x0001dc1401007387 */ /* 0x0041e20000100800 */
[----:B------:R-:W-:-:S03]  /*21bb0*/  @P3 IMAD.MOV.U32 R12, RZ, RZ, R15 ;  /* 0x000000ffff0c3224 */ /* 0x000fc600078e000f */
[----:B0-----:R-:W2:Y:S04]  /*21bc0*/  LDL R20, [R1+0x834] ;  /* 0x0008340001147983 */ /* 0x001ea80000100800 */
[----:B------:R0:W2:Y:S04]  /*21bd0*/  @P3 LDG.E.U8 R125, desc[UR14][R12.64] ;  /* 0x0000000e0c7d3981 */ /* 0x0000a8000c1e1100 */
[----:B----4-:R-:W-:Y:S04]  /*21be0*/  STL [R1+0xc94], R4 ;  /* 0x000c940401007387 */ /* 0x010fe80000100800 */
[----:B------:R-:W-:Y:S04]  /*21bf0*/  STL [R1+0x10], R36 ;  /* 0x0000102401007387 */ /* 0x000fe80000100800 */
[----:B------:R-:W4:Y:S04]  /*21c00*/  LDL R29, [R1+0x838] ;  /* 0x00083800011d7983 */ /* 0x000f280000100800 */
[----:B------:R-:W4:Y:S04]  /*21c10*/  LDL R28, [R1+0x83c] ;  /* 0x00083c00011c7983 */ /* 0x000f280000100800 */
[----:B------:R-:W4:Y:S04]  /*21c20*/  LDL R17, [R1+0x840] ;  /* 0x0008400001117983 */ /* 0x000f280000100800 */
[----:B------:R-:W4:Y:S04]  /*21c30*/  LDL R16, [R1+0x844] ;  /* 0x0008440001107983 */ /* 0x000f280000100800 */
[----:B------:R-:W-:Y:S04]  /*21c40*/  STL [R1+0xc98], R0 ;  /* 0x000c980001007387 */ /* 0x000fe80000100800 */
[----:B------:R-:W4:Y:S01]  /*21c50*/  LDL R23, [R1+0x848] ;  /* 0x0008480001177983 */ /* 0x000f220000100800 */
[----:B------:R-:W-:-:S02]  /*21c60*/  ISETP.GT.AND P2, PT, R11, 0x42, PT ;  /* 0x000000420b00780c */ /* 0x000fc40003f44270 */
[----:B------:R-:W-:Y:S01]  /*21c70*/  PRMT R120, RZ, 0x7610, R120 ;  /* 0x00007610ff787816 */ /* 0x000fe20000000078 */
[----:B0-----:R-:W-:Y:S01]  /*21c80*/  @P3 IMAD.MOV.U32 R13, RZ, RZ, R21 ;  /* 0x000000ffff0d3224 */ /* 0x001fe200078e0015 */
[----:B------:R-:W-:Y:S01]  /*21c90*/  PRMT R118, RZ, 0x7610, R118 ;  /* 0x00007610ff767816 */ /* 0x000fe20000000076 */
[----:B---3--:R0:W-:Y:S04]  /*21ca0*/  STL [R1+0x4], R22 ;  /* 0x0000041601007387 */ /* 0x0081e80000100800 */
[----:B0-----:R-:W3:Y:S04]  /*21cb0*/  LDL R22, [R1+0x84c] ;  /* 0x00084c0001167983 */ /* 0x001ee80000100800 */
[----:B------:R-:W-:Y:S04]  /*21cc0*/  STL [R1+0x1e0], R33 ;  /* 0x0001e02101007387 */ /* 0x000fe80000100800 */
[----:B------:R-:W3:Y:S04]  /*21cd0*/  LDL R25, [R1+0x850] ;  /* 0x0008500001197983 */ /* 0x000ee80000100800 */
[----:B------:R-:W3:Y:S04]  /*21ce0*/  LDL R19, [R1+0x854] ;  /* 0x0008540001137983 */ /* 0x000ee80000100800 */
[----:B------:R0:W-:Y:S04]  /*21cf0*/  STL [R1], R24 ;  /* 0x0000001801007387 */ /* 0x0001e80000100800 */
[----:B------:R-:W3:Y:S04]  /*21d00*/  LDL R15, [R1+0x85c] ;  /* 0x00085c00010f7983 */ /* 0x000ee80000100800 */
[----:B0-----:R-:W3:Y:S01]  /*21d10*/  LDL R24, [R1+0x858] ;  /* 0x0008580001187983 */ /* 0x001ee20000100800 */
[----:B--2---:R-:W-:-:S03]  /*21d20*/  @P3 IMAD.MOV.U32 R12, RZ, RZ, R20 ;  /* 0x000000ffff0c3224 */ /* 0x004fc600078e0014 */
[----:B------:R-:W-:Y:S04]  /*21d30*/  STL [R1+0xca4], R125 ;  /* 0x000ca47d01007387 */ /* 0x000fe80000100800 */
[----:B------:R4:W2:Y:S04]  /*21d40*/  @P3 LDG.E.U8 R120, desc[UR14][R12.64] ;  /* 0x0000000e0c783981 */ /* 0x0008a8000c1e1100 */
[----:B------:R-:W2:Y:S04]  /*21d50*/  LDL R21, [R1+0x860] ;  /* 0x0008600001157983 */ /* 0x000ea80000100800 */
[----:B------:R-:W2:Y:S01]  /*21d60*/  LDL R20, [R1+0x864] ;  /* 0x0008640001147983 */ /* 0x000ea20000100800 */
        /* <DEDUP_REMOVED lines=8> */
[----:B------:R0:W4:Y:S01]  /*21df0*/  @P2 LDG.E.U8 R116, desc[UR14][R12.64] ;  /* 0x0000000e0c742981 */ /* 0x000122000c1e1100 */
[----:B------:R-:W-:Y:S01]  /*21e00*/  ISETP.GT.AND P3, PT, R11, 0x44, PT ;  /* 0x000000440b00780c */ /* 0x000fe20003f64270 */
[----:B0-----:R-:W-:Y:S01]  /*21e10*/  @P4 IMAD.MOV.U32 R13, RZ, RZ, R23 ;  /* 0x000000ffff0d4224 */ /* 0x001fe200078e0017 */
[----:B------:R-:W-:Y:S02]  /*21e20*/  PRMT R112, RZ, 0x7610, R112 ;  /* 0x00007610ff707816 */ /* 0x000fe40000000070 */
[----:B------:R-:W-:Y:S02]  /*21e30*/  PRMT R110, RZ, 0x7610, R110 ;  /* 0x00007610ff6e7816 */ /* 0x000fe4000000006e */
[----:B------:R-:W-:Y:S01]  /*21e40*/  PRMT R108, RZ, 0x7610, R108 ;  /* 0x00007610ff6c7816 */ /* 0x000fe2000000006c */
[----:B---3--:R-:W-:-:S05]  /*21e50*/  @P4 IMAD.MOV.U32 R12, RZ, RZ, R22 ;  /* 0x000000ffff0c4224 */ /* 0x008fca00078e0016 */
[----:B------:R0:W3:Y:S02]  /*21e60*/  @P4 LDG.E.U8 R114, desc[UR14][R12.64] ;  /* 0x0000000e0c724981 */ /* 0x0000e4000c1e1100 */
[----:B0-----:R-:W-:Y:S02]  /*21e70*/  @P4 IMAD.MOV.U32 R12, RZ, RZ, R19 ;  /* 0x000000ffff0c4224 */ /* 0x001fe400078e0013 */
[----:B------:R-:W-:-:S05]  /*21e80*/  @P4 IMAD.MOV.U32 R13, RZ, RZ, R25 ;  /* 0x000000ffff0d4224 */ /* 0x000fca00078e0019 */
[----:B------:R0:W3:Y:S02]  /*21e90*/  @P4 LDG.E.U8 R112, desc[UR14][R12.64] ;  /* 0x0000000e0c704981 */ /* 0x0000e4000c1e1100 */
[----:B0-----:R-:W-:Y:S02]  /*21ea0*/  @P3 IMAD.MOV.U32 R12, RZ, RZ, R15 ;  /* 0x000000ffff0c3224 */ /* 0x001fe400078e000f */
[----:B------:R-:W-:-:S05]  /*21eb0*/  @P3 IMAD.MOV.U32 R13, RZ, RZ, R24 ;  /* 0x000000ffff0d3224 */ /* 0x000fca00078e0018 */
[----:B------:R0:W3:Y:S04]  /*21ec0*/  @P3 LDG.E.U8 R110, desc[UR14][R12.64] ;  /* 0x0000000e0c6e3981 */ /* 0x0000e8000c1e1100 */
[----:B--2---:R-:W-:Y:S01]  /*21ed0*/  STL [R1+0xca8], R120 ;  /* 0x000ca87801007387 */ /* 0x004fe20000100800 */
[----:B0-----:R-:W-:Y:S02]  /*21ee0*/  @P3 IMAD.MOV.U32 R13, RZ, RZ, R21 ;  /* 0x000000ffff0d3224 */ /* 0x001fe400078e0015 */
[----:B------:R-:W-:-:S05]  /*21ef0*/  @P3 IMAD.MOV.U32 R12, RZ, RZ, R20 ;  /* 0x000000ffff0c3224 */ /* 0x000fca00078e0014 */
[----:B------:R-:W2:Y:S04]  /*21f00*/  @P3 LDG.E.U8 R108, desc[UR14][R12.64] ;  /* 0x0000000e0c6c3981 */ /* 0x000ea8000c1e1100 */
[----:B----4-:R-:W-:Y:S04]  /*21f10*/  STL [R1+0xcac], R118 ;  /* 0x000cac7601007387 */ /* 0x010fe80000100800 */
[----:B------:R-:W4:Y:S04]  /*21f20*/  LDL R17, [R1+0x868] ;  /* 0x0008680001117983 */ /* 0x000f280000100800 */
[----:B------:R-:W4:Y:S04]  /*21f30*/  LDL R16, [R1+0x86c] ;  /* 0x00086c0001107983 */ /* 0x000f280000100800 */
[----:B------:R-:W-:Y:S04]  /*21f40*/  STL [R1+0xcb0], R116 ;  /* 0x000cb07401007387 */ /* 0x000fe80000100800 */
[----:B------:R-:W4:Y:S04]  /*21f50*/  LDL R23, [R1+0x870] ;  /* 0x0008700001177983 */ /* 0x000f280000100800 */
[----:B------:R-:W4:Y:S01]  /*21f60*/  LDL R22, [R1+0x874] ;  /* 0x0008740001167983 */ /* 0x000f220000100800 */
[----:B------:R-:W-:-:S02]  /*21f70*/  ISETP.GT.AND P2, PT, R11, 0x45, PT ;  /* 0x000000450b00780c */ /* 0x000fc40003f44270 */
[----:B------:R-:W-:Y:S01]  /*21f80*/  PRMT R106, RZ, 0x7610, R106 ;  /* 0x00007610ff6a7816 */ /* 0x000fe2000000006a */
[----:B---3--:R-:W-:Y:S04]  /*21f90*/  STL [R1+0xcb4], R114 ;  /* 0x000cb47201007387 */ /* 0x008fe80000100800 */
[----:B------:R-:W3:Y:S04]  /*21fa0*/  LDL R29, [R1+0x878] ;  /* 0x00087800011d7983 */ /* 0x000ee80000100800 */
[----:B------:R-:W3:Y:S04]  /*21fb0*/  LDL R19, [R1+0x87c] ;  /* 0x00087c0001137983 */ /* 0x000ee80000100800 */
[----:B------:R-:W-:Y:S04]  /*21fc0*/  STL [R1+0xcb8], R112 ;  /* 0x000cb87001007387 */ /* 0x000fe80000100800 */
[----:B------:R-:W3:Y:S04]  /*21fd0*/  LDL R28, [R1+0x880] ;  /* 0x00088000011c7983 */ /* 0x000ee80000100800 */
[----:B------:R-:W3:Y:S04]  /*21fe0*/  LDL R15, [R1+0x884] ;  /* 0x00088400010f7983 */ /* 0x000ee80000100800 */
[----:B------:R-:W-:Y:S04]  /*21ff0*/  STL [R1+0xcbc], R110 ;  /* 0x000cbc6e01007387 */ /* 0x000fe80000100800 */
[----:B------:R-:W3:Y:S04]  /*22000*/  LDL R25, [R1+0x888] ;  /* 0x0008880001197983 */ /* 0x000ee80000100800 */
[----:B------:R-:W3:Y:S04]  /*22010*/  LDL R24, [R1+0x88c] ;  /* 0x00088c0001187983 */ /* 0x000ee80000100800 */
[----:B------:R-:W3:Y:S04]  /*22020*/  LDL R21, [R1+0x890] ;  /* 0x0008900001157983 */ /* 0x000ee80000100800 */
[----:B------:R-:W3:Y:S04]  /*22030*/  LDL R20, [R1+0x894] ;  /* 0x0008940001147983 */ /* 0x000ee80000100800 */
[----:B--2---:R-:W-:Y:S01]  /*22040*/  STL [R1+0xcc0], R108 ;  /* 0x000cc06c01007387 */ /* 0x004fe20000100800 */
[----:B----4-:R-:W-:-:S03]  /*22050*/  @P2 IMAD.MOV.U32 R13, RZ, RZ, R17 ;  /* 0x000000ffff0d2224 */ /* 0x010fc600078e0011 */
[----:B------:R-:W2:Y:S01]  /*22060*/  LDL R17, [R1+0x898] ;  /* 0x0008980001117983 */ /* 0x000ea20000100800 */
[----:B------:R-:W-:-:S03]  /*22070*/  @P2 IMAD.MOV.U32 R12, RZ, RZ, R16 ;  /* 0x000000ffff0c2224 */ /* 0x000fc600078e0010 */
[----:B------:R-:W4:Y:S04]  /*22080*/  LDL R16, [R1+0x89c] ;  /* 0x00089c0001107983 */ /* 0x000f280000100800 */
[----:B------:R0:W2:Y:S01]  /*22090*/  @P2 LDG.E.U8 R106, desc[UR14][R12.64] ;  /* 0x0000000e0c6a2981 */ /* 0x0000a2000c1e1100 */
[----:B------:R-:W-:Y:S02]  /*220a0*/  ISETP.GT.AND P4, PT, R11, 0x46, PT ;  /* 0x000000460b00780c */ /* 0x000fe40003f84270 */
[----:B------:R-:W-:Y:S02]  /*220b0*/  PRMT R104, RZ, 0x7610, R104 ;  /* 0x00007610ff687816 */ /* 0x000fe40000000068 */
[----:B------:R-:W-:Y:S01]  /*220c0*/  PRMT R18, RZ, 0x7610, R18 ;  /* 0x00007610ff127816 */ /* 0x000fe20000000012 */
[----:B0-----:R-:W-:-:S02]  /*220d0*/  @P2 IMAD.MOV.U32 R13, RZ, RZ, R23 ;  /* 0x000000ffff0d2224 */ /* 0x001fc400078e0017 */
[----:B------:R-:W-:-:S05]  /*220e0*/  @P2 IMAD.MOV.U32 R12, RZ, RZ, R22 ;  /* 0x000000ffff0c2224 */ /* 0x000fca00078e0016 */
[----:B------:R3:W4:Y:S01]  /*220f0*/  @P2 LDG.E.U8 R104, desc[UR14][R12.64] ;  /* 0x0000000e0c682981 */ /* 0x000722000c1e1100 */
[C---:B------:R-:W-:Y:S02]  /*22100*/  ISETP.GT.AND P3, PT, R11.reuse, 0x47, PT ;  /* 0x000000470b00780c */ /* 0x040fe40003f64270 */
[----:B------:R-:W-:Y:S02]  /*22110*/  PRMT R14, RZ, 0x7610, R14 ;  /* 0x00007610ff0e7816 */ /* 0x000fe4000000000e */
[----:B------:R-:W-:Y:S02]  /*22120*/  ISETP.GT.AND P2, PT, R11, 0x48, PT ;  /* 0x000000480b00780c */ /* 0x000fe40003f44270 */
[----:B------:R-:W-:Y:S02]  /*22130*/  PRMT R2, RZ, 0x7610, R2 ;  /* 0x00007610ff027816 */ /* 0x000fe40000000002 */
[----:B------:R-:W-:Y:S02]  /*22140*/  PRMT R7, RZ, 0x7610, R7 ;  /* 0x00007610ff077816 */ /* 0x000fe40000000007 */
[----:B------:R-:W-:Y:S01]  /*22150*/  PRMT R102, RZ, 0x7610, R102 ;  /* 0x00007610ff667816 */ /* 0x000fe20000000066 */
[----:B---3--:R-:W-:-:S02]  /*22160*/  @P4 IMAD.MOV.U32 R13, RZ, RZ, R29 ;  /* 0x000000ffff0d4224 */ /* 0x008fc400078e001d */
[----:B------:R-:W-:-:S05]  /*22170*/  @P4 IMAD.MOV.U32 R12, RZ, RZ, R19 ;  /* 0x000000ffff0c4224 */ /* 0x000fca00078e0013 */
[----:B------:R0:W3:Y:S02]  /*22180*/  @P4 LDG.E.U8 R18, desc[UR14][R12.64] ;  /* 0x0000000e0c124981 */ /* 0x0000e4000c1e1100 */
[----:B0-----:R-:W-:Y:S02]  /*22190*/  @P4 IMAD.MOV.U32 R13, RZ, RZ, R28 ;  /* 0x000000ffff0d4224 */ /* 0x001fe400078e001c */
[----:B------:R-:W-:-:S05]  /*221a0*/  @P4 IMAD.MOV.U32 R12, RZ, RZ, R15 ;  /* 0x000000ffff0c4224 */ /* 0x000fca00078e000f */
[----:B------:R0:W3:Y:S02]  /*221b0*/  @P4 LDG.E.U8 R14, desc[UR14][R12.64] ;  /* 0x0000000e0c0e4981 */ /* 0x0000e4000c1e1100 */
[----:B0-----:R-:W-:Y:S02]  /*221c0*/  @P3 IMAD.MOV.U32 R13, RZ, RZ, R25 ;  /* 0x000000ffff0d3224 */ /* 0x001fe400078e0019 */
[----:B------:R-:W-:-:S05]  /*221d0*/  @P3 IMAD.MOV.U32 R12, RZ, RZ, R24 ;  /* 0x000000ffff0c3224 */ /* 0x000fca00078e0018 */
[----:B------:R0:W3:Y:S02]  /*221e0*/  @P3 LDG.E.U8 R2, desc[UR14][R12.64] ;  /* 0x0000000e0c023981 */ /* 0x0000e4000c1e1100 */
[----:B0-----:R-:W-:Y:S02]  /*221f0*/  @P3 IMAD.MOV.U32 R12, RZ, RZ, R20 ;  /* 0x000000ffff0c3224 */ /* 0x001fe400078e0014 */
[----:B------:R-:W-:-:S05]  /*22200*/  @P3 IMAD.MOV.U32 R13, RZ, RZ, R21 ;  /* 0x000000ffff0d3224 */ /* 0x000fca00078e0015 */
[----:B------:R4:W3:Y:S04]  /*22210*/  @P3 LDG.E.U8 R7, desc[UR14][R12.64] ;  /* 0x0000000e0c073981 */ /* 0x0008e8000c1e1100 */
[----:B--2---:R-:W-:Y:S04]  /*22220*/  STL [R1+0xcc4], R106 ;  /* 0x000cc46a01007387 */ /* 0x004fe80000100800 */
[----:B------:R-:W2:Y:S01]  /*22230*/  LDL R23, [R1+0x8a0] ;  /* 0x0008a00001177983 */ /* 0x000ea20000100800 */
[----:B----4-:R-:W-:Y:S02]  /*22240*/  @P2 IMAD.MOV.U32 R12, RZ, RZ, R16 ;  /* 0x000000ffff0c2224 */ /* 0x010fe400078e0010 */
[----:B------:R-:W-:Y:S01]  /*22250*/  @P2 IMAD.MOV.U32 R13, RZ, RZ, R17 ;  /* 0x000000ffff0d2224 */ /* 0x000fe200078e0011 */
[----:B------:R-:W4:Y:S04]  /*22260*/  LDL R22, [R1+0x8a4] ;  /* 0x0008a40001167983 */ /* 0x000f280000100800 */
[----:B------:R2:W4:Y:S04]  /*22270*/  @P2 LDG.E.U8 R102, desc[UR14][R12.64] ;  /* 0x0000000e0c662981 */ /* 0x000528000c1e1100 */
[----:B------:R-:W-:Y:S04]  /*22280*/  STL [R1+0xcc8], R104 ;  /* 0x000cc86801007387 */ /* 0x000fe80000100800 */
[----:B------:R-:W4:Y:S01]  /*22290*/  LDL R19, [R1+0x8a8] ;  /* 0x0008a80001137983 */ /* 0x000f220000100800 */
[----:B------:R-:W-:-:S03]  /*222a0*/  PRMT R100, RZ, 0x7610, R100 ;  /* 0x00007610ff647816 */ /* 0x000fc60000000064 */
[----:B---3--:R0:W-:Y:S04]  /*222b0*/  STL [R1+0x1ac], R18 ;  /* 0x0001ac1201007387 */ /* 0x0081e80000100800 */
[----:B------:R-:W3:Y:S04]  /*222c0*/  LDL R15, [R1+0x8b0] ;  /* 0x0008b000010f7983 */ /* 0x000ee80000100800 */
[----:B0-----:R-:W3:Y:S04]  /*222d0*/  LDL R18, [R1+0x8ac] ;  /* 0x0008ac0001127983 */ /* 0x001ee80000100800 */
[----:B------:R0:W-:Y:S04]  /*222e0*/  STL [R1+0x19c], R14 ;  /* 0x00019c0e01007387 */ /* 0x0001e80000100800 */
[----:B0-----:R-:W3:Y:S04]  /*222f0*/  LDL R14, [R1+0x8b4] ;  /* 0x0008b400010e7983 */ /* 0x001ee80000100800 */
[----:B------:R-:W-:Y:S04]  /*22300*/  STL [R1+0xc9c], R2 ;  /* 0x000c9c0201007387 */ /* 0x000fe80000100800 */
[----:B------:R-:W3:Y:S04]  /*22310*/  LDL R21, [R1+0x8b8] ;  /* 0x0008b80001157983 */ /* 0x000ee80000100800 */
[----:B------:R-:W3:Y:S04]  /*22320*/  LDL R20, [R1+0x8bc] ;  /* 0x0008bc0001147983 */ /* 0x000ee80000100800 */
[----:B------:R-:W-:Y:S04]  /*22330*/  STL [R1+0xca0], R7 ;  /* 0x000ca00701007387 */ /* 0x000fe80000100800 */
[----:B------:R-:W3:Y:S04]  /*22340*/  LDL R17, [R1+0x8c0] ;  /* 0x0008c00001117983 */ /* 0x000ee80000100800 */
[----:B------:R-:W3:Y:S01]  /*22350*/  LDL R16, [R1+0x8c4] ;  /* 0x0008c40001107983 */ /* 0x000ee20000100800 */
[----:B--2---:R-:W-:-:S02]  /*22360*/  @P2 IMAD.MOV.U32 R13, RZ, RZ, R23 ;  /* 0x000000ffff0d2224 */ /* 0x004fc400078e0017 */
[----:B----4-:R-:W-:Y:S01]  /*22370*/  @P2 IMAD.MOV.U32 R12, RZ, RZ, R22 ;  /* 0x000000ffff0c2224 */ /* 0x010fe200078e0016 */
[----:B------:R-:W-:Y:S04]  /*22380*/  STL [R1+0xccc], R102 ;  /* 0x000ccc6601007387 */ /* 0x000fe80000100800 */
[----:B------:R-:W2:Y:S04]  /*22390*/  LDL R25, [R1+0x8c8] ;  /* 0x0008c80001197983 */ /* 0x000ea80000100800 */
[----:B------:R-:W4:Y:S04]  /*223a0*/  LDL R24, [R1+0x8cc] ;  /* 0x0008cc0001187983 */ /* 0x000f280000100800 */
[----:B------:R0:W2:Y:S01]  /*223b0*/  @P2 LDG.E.U8 R100, desc[UR14][R12.64] ;  /* 0x0000000e0c642981 */ /* 0x0000a2000c1e1100 */
[----:B------:R-:W-:-:S02]  /*223c0*/  ISETP.GT.AND P4, PT, R11, 0x49, PT ;  /* 0x000000490b00780c */ /* 0x000fc40003f84270 */
[----:B------:R-:W-:Y:S02]  /*223d0*/  PRMT R98, RZ, 0x7610, R98 ;  /* 0x00007610ff627816 */ /* 0x000fe40000000062 */
[----:B------:R-:W-:-:S09]  /*223e0*/  ISETP.GT.AND P3, PT, R11, 0x4a, PT ;  /* 0x0000004a0b00780c */ /* 0x000fd20003f64270 */
[----:B0-----:R-:W-:Y:S01]  /*223f0*/  @P4 IMAD.MOV.U32 R13, RZ, RZ, R19 ;  /* 0x000000ffff0d4224 */ /* 0x001fe200078e0013 */
[----:B------:R-:W-:Y:S02]  /*22400*/  PRMT R97, RZ, 0x7610, R97 ;  /* 0x00007610ff617816 */ /* 0x000fe40000000061 */
[----:B------:R-:W-:Y:S02]  /*22410*/  ISETP.GT.AND P2, PT, R11, 0x4b, PT ;  /* 0x0000004b0b00780c */ /* 0x000fe40003f44270 */
        /* <DEDUP_REMOVED lines=14> */
[----:B----4-:R-:W-:Y:S02]  /*22500*/  @P2 IMAD.MOV.U32 R12, RZ, RZ, R24 ;  /* 0x000000ffff0c2224 */ /* 0x010fe400078e0018 */
[----:B--2---:R-:W-:Y:S01]  /*22510*/  @P2 IMAD.MOV.U32 R13, RZ, RZ, R25 ;  /* 0x000000ffff0d2224 */ /* 0x004fe200078e0019 */
[----:B------:R-:W-:Y:S04]  /*22520*/  STL [R1+0xcd0], R100 ;  /* 0x000cd06401007387 */ /* 0x000fe80000100800 */
[----:B------:R-:W2:Y:S04]  /*22530*/  LDL R19, [R1+0x8d0] ;  /* 0x0008d00001137983 */ /* 0x000ea80000100800 */
[----:B------:R-:W4:Y:S04]  /*22540*/  LDL R18, [R1+0x8d4] ;  /* 0x0008d40001127983 */ /* 0x000f280000100800 */
[----:B------:R2:W4:Y:S04]  /*22550*/  @P2 LDG.E.U8 R92, desc[UR14][R12.64] ;  /* 0x0000000e0c5c2981 */ /* 0x000528000c1e1100 */
[----:B---3--:R-:W-:Y:S04]  /*22560*/  STL [R1+0xcd4], R98 ;  /* 0x000cd46201007387 */ /* 0x008fe80000100800 */
[----:B------:R-:W3:Y:S04]  /*22570*/  LDL R23, [R1+0x8d8] ;  /* 0x0008d80001177983 */ /* 0x000ee80000100800 */
[----:B------:R-:W3:Y:S04]  /*22580*/  LDL R22, [R1+0x8dc] ;  /* 0x0008dc0001167983 */ /* 0x000ee80000100800 */
        /* <DEDUP_REMOVED lines=15> */
[----:B------:R-:W4:Y:S01]  /*22680*/  LDL R18, [R1+0x904] ;  /* 0x0009040001127983 */ /* 0x000f220000100800 */
[----:B------:R-:W-:-:S02]  /*22690*/  ISETP.GT.AND P4, PT, R11, 0x4c, PT ;  /* 0x0000004c0b00780c */ /* 0x000fc40003f84270 */
[----:B------:R-:W-:Y:S01]  /*226a0*/  PRMT R90, RZ, 0x7610, R90 ;  /* 0x00007610ff5a7816 */ /* 0x000fe2000000005a */
[----:B------:R-:W2:Y:S01]  /*226b0*/  LDL R25, [R1+0x918] ;  /* 0x0009180001197983 */ /* 0x000ea20000100800 */
[----:B------:R-:W-:Y:S02]  /*226c0*/  PRMT R88, RZ, 0x7610, R88 ;  /* 0x00007610ff587816 */ /* 0x000fe40000000058 */
[----:B------:R-:W-:Y:S01]  /*226d0*/  ISETP.GT.AND P3, PT, R11, 0x4d, PT ;  /* 0x0000004d0b00780c */ /* 0x000fe20003f64270 */
[----:B------:R-:W2:Y:S04]  /*226e0*/  LDL R24, [R1+0x91c] ;  /* 0x00091c0001187983 */ /* 0x000ea80000100800 */
[----:B------:R3:W2:Y:S01]  /*226f0*/  @P2 LDG.E.U8 R90, desc[UR14][R12.64] ;  /* 0x0000000e0c5a2981 */ /* 0x0006a2000c1e1100 */
[----:B------:R-:W-:-:S02]  /*22700*/  PRMT R86, RZ, 0x7610, R86 ;  /* 0x00007610ff567816 */ /* 0x000fc40000000056 */
[----:B------:R-:W-:Y:S02]  /*22710*/  ISETP.GT.AND P2, PT, R11, 0x4e, PT ;  /* 0x0000004e0b00780c */ /* 0x000fe40003f44270 */
[----:B------:R-:W-:Y:S02]  /*22720*/  PRMT R84, RZ, 0x7610, R84 ;  /* 0x00007610ff547816 */ /* 0x000fe40000000054 */
[----:B------:R-:W-:Y:S02]  /*22730*/  PRMT R82, RZ, 0x7610, R82 ;  /* 0x00007610ff527816 */ /* 0x000fe40000000052 */
[----:B------:R-:W-:Y:S02]  /*22740*/  PRMT R27, RZ, 0x7610, R27 ;  /* 0x00007610ff1b7816 */ /* 0x000fe4000000001b */
[----:B------:R-:W-:Y:S01]  /*22750*/  PRMT R26, RZ, 0x7610, R26 ;  /* 0x00007610ff1a7816 */ /* 0x000fe2000000001a */
[----:B---3--:R-:W-:Y:S02]  /*22760*/  @P4 IMAD.MOV.U32 R13, RZ, RZ, R23 ;  /* 0x000000ffff0d4224 */ /* 0x008fe400078e0017 */
[----:B------:R-:W3:Y:S01]  /*22770*/  LDL R23, [R1+0x908] ;  /* 0x0009080001177983 */ /* 0x000ee20000100800 */
[----:B------:R-:W-:-:S03]  /*22780*/  @P4 IMAD.MOV.U32 R12, RZ, RZ, R22 ;  /* 0x000000ffff0c4224 */ /* 0x000fc600078e0016 */
[----:B------:R-:W3:Y:S04]  /*22790*/  LDL R22, [R1+0x90c] ;  /* 0x00090c0001167983 */ /* 0x000ee80000100800 */
[----:B------:R0:W3:Y:S02]  /*227a0*/  @P4 LDG.E.U8 R88, desc[UR14][R12.64] ;  /* 0x0000000e0c584981 */ /* 0x0000e4000c1e1100 */
[----:B0-----:R-:W-:Y:S02]  /*227b0*/  @P4 IMAD.MOV.U32 R12, RZ, RZ, R14 ;  /* 0x000000ffff0c4224 */ /* 0x001fe400078e000e */
[----:B------:R-:W-:Y:S01]  /*227c0*/  @P4 IMAD.MOV.U32 R13, RZ, RZ, R15 ;  /* 0x000000ffff0d4224 */ /* 0x000fe200078e000f */
[----:B------:R-:W3:Y:S04]  /*227d0*/  LDL R14, [R1+0x914] ;  /* 0x00091400010e7983 */ /* 0x000ee80000100800 */
[----:B------:R-:W3:Y:S04]  /*227e0*/  LDL R15, [R1+0x910] ;  /* 0x00091000010f7983 */ /* 0x000ee80000100800 */
[----:B------:R0:W3:Y:S02]  /*227f0*/  @P4 LDG.E.U8 R86, desc[UR14][R12.64] ;  /* 0x0000000e0c564981 */ /* 0x0000e4000c1e1100 */
[----:B0-----:R-:W-:-:S02]  /*22800*/  @P3 IMAD.MOV.U32 R12, RZ, RZ, R20 ;  /* 0x000000ffff0c3224 */ /* 0x001fc400078e0014 */
[----:B------:R-:W-:Y:S01]  /*22810*/  @P3 IMAD.MOV.U32 R13, RZ, RZ, R21 ;  /* 0x000000ffff0d3224 */ /* 0x000fe200078e0015 */
[----:B------:R-:W3:Y:S04]  /*22820*/  LDL R20, [R1+0x92c] ;  /* 0x00092c0001147983 */ /* 0x000ee80000100800 */
[----:B------:R0:W3:Y:S04]  /*22830*/  @P3 LDG.E.U8 R84, desc[UR14][R12.64] ;  /* 0x0000000e0c543981 */ /* 0x0000e8000c1e1100 */
[----:B------:R-:W3:Y:S01]  /*22840*/  LDL R21, [R1+0x928] ;  /* 0x0009280001157983 */ /* 0x000ee20000100800 */
[----:B0-----:R-:W-:-:S02]  /*22850*/  @P3 IMAD.MOV.U32 R12, RZ, RZ, R16 ;  /* 0x000000ffff0c3224 */ /* 0x001fc400078e0010 */
[----:B------:R-:W-:Y:S01]  /*22860*/  @P3 IMAD.MOV.U32 R13, RZ, RZ, R17 ;  /* 0x000000ffff0d3224 */ /* 0x000fe200078e0011 */
[----:B------:R-:W3:Y:S04]  /*22870*/  LDL R16, [R1+0x924] ;  /* 0x0009240001107983 */ /* 0x000ee80000100800 */
[----:B------:R-:W3:Y:S04]  /*22880*/  LDL R17, [R1+0x920] ;  /* 0x0009200001117983 */ /* 0x000ee80000100800 */
[----:B------:R0:W3:Y:S02]  /*22890*/  @P3 LDG.E.U8 R82, desc[UR14][R12.64] ;  /* 0x0000000e0c523981 */ /* 0x0000e4000c1e1100 */
[----:B0-----:R-:W-:-:S02]  /*228a0*/  @P2 IMAD.MOV.U32 R12, RZ, RZ, R28 ;  /* 0x000000ffff0c2224 */ /* 0x001fc400078e001c */
[----:B------:R-:W-:-:S05]  /*228b0*/  @P2 IMAD.MOV.U32 R13, RZ, RZ, R29 ;  /* 0x000000ffff0d2224 */ /* 0x000fca00078e001d */
[----:B------:R4:W3:Y:S02]  /*228c0*/  @P2 LDG.E.U8 R27, desc[UR14][R12.64] ;  /* 0x0000000e0c1b2981 */ /* 0x0008e4000c1e1100 */
[----:B----4-:R-:W-:Y:S02]  /*228d0*/  @P2 IMAD.MOV.U32 R12, RZ, RZ, R18 ;  /* 0x000000ffff0c2224 */ /* 0x010fe400078e0012 */
[----:B--2---:R-:W-:Y:S01]  /*228e0*/  @P2 IMAD.MOV.U32 R13, RZ, RZ, R19 ;  /* 0x000000ffff0d2224 */ /* 0x004fe200078e0013 */
[----:B------:R-:W2:Y:S04]  /*228f0*/  LDL R18, [R1+0x934] ;  /* 0x0009340001127983 */ /* 0x000ea80000100800 */
[----:B------:R-:W4:Y:S04]  /*22900*/  LDL R19, [R1+0x930] ;  /* 0x0009300001137983 */ /* 0x000f280000100800 */
[----:B------:R3:W2:Y:S01]  /*22910*/  @P2 LDG.E.U8 R26, desc[UR14][R12.64] ;  /* 0x0000000e0c1a2981 */ /* 0x0006a2000c1e1100 */
[----:B------:R-:W-:-:S02]  /*22920*/  ISETP.GT.AND P4, PT, R11, 0x4f, PT ;  /* 0x0000004f0b00780c */ /* 0x000fc40003f84270 */
[C---:B------:R-:W-:Y:S02]  /*22930*/  ISETP.GT.AND P3, PT, R11.reuse, 0x50, PT ;  /* 0x000000500b00780c */ /* 0x040fe40003f64270 */
[----:B------:R-:W-:Y:S02]  /*22940*/  PRMT R74, RZ, 0x7610, R74 ;  /* 0x00007610ff4a7816 */ /* 0x000fe4000000004a */
[----:B------:R-:W-:Y:S02]  /*22950*/  PRMT R72, RZ, 0x7610, R72 ;  /* 0x00007610ff487816 */ /* 0x000fe40000000048 */
[----:B------:R-:W-:Y:S02]  /*22960*/  ISETP.GT.AND P2, PT, R11, 0x51, PT ;  /* 0x000000510b00780c */ /* 0x000fe40003f44270 */
[----:B------:R-:W-:Y:S02]  /*22970*/  PRMT R80, RZ, 0x7610, R80 ;  /* 0x00007610ff507816 */ /* 0x000fe40000000050 */
[----:B------:R-:W-:-:S02]  /*22980*/  PRMT R78, RZ, 0x7610, R78 ;  /* 0x00007610ff4e7816 */ /* 0x000fc4000000004e */
[----:B------:R-:W-:Y:S01]  /*22990*/  PRMT R76, RZ, 0x7610, R76 ;  /* 0x00007610ff4c7816 */ /* 0x000fe2000000004c */
[----:B---3--:R-:W-:Y:S02]  /*229a0*/  @P4 IMAD.MOV.U32 R13, RZ, RZ, R23 ;  /* 0x000000ffff0d4224 */ /* 0x008fe400078e0017 */
[----:B------:R-:W3:Y:S01]  /*229b0*/  LDL R23, [R1+0x938] ;  /* 0x0009380001177983 */ /* 0x000ee20000100800 */
[----:B------:R-:W-:-:S03]  /*229c0*/  @P4 IMAD.MOV.U32 R12, RZ, RZ, R22 ;  /* 0x000000ffff0c4224 */ /* 0x000fc600078e0016 */
[----:B------:R-:W3:Y:S04]  /*229d0*/  LDL R22, [R1+0x93c] ;  /* 0x00093c0001167983 */ /* 0x000ee80000100800 */
[----:B------:R0:W3:Y:S02]  /*229e0*/  @P4 LDG.E.U8 R74, desc[UR14][R12.64] ;  /* 0x0000000e0c4a4981 */ /* 0x0000e4000c1e1100 */
[----:B0-----:R-:W-:Y:S02]  /*229f0*/  @P4 IMAD.MOV.U32 R12, RZ, RZ, R14 ;  /* 0x000000ffff0c4224 */ /* 0x001fe400078e000e */
        /* <DEDUP_REMOVED lines=18> */
[----:B------:R4:W3:Y:S04]  /*22b20*/  @P2 LDG.E.U8 R76, desc[UR14][R12.64] ;  /* 0x0000000e0c4c2981 */ /* 0x0008e8000c1e1100 */
[----:B------:R0:W-:Y:S01]  /*22b30*/  STL [R1+0x15c], R27 ;  /* 0x00015c1b01007387 */ /* 0x0001e20000100800 */
[----:B----4-:R-:W-:-:S03]  /*22b40*/  @P2 IMAD.MOV.U32 R13, RZ, RZ, R19 ;  /* 0x000000ffff0d2224 */ /* 0x010fc600078e0013 */
[----:B------:R-:W4:Y:S01]  /*22b50*/  LDL R19, [R1+0x960] ;  /* 0x0009600001137983 */ /* 0x000f220000100800 */
[----:B--2---:R-:W-:-:S03]  /*22b60*/  @P2 IMAD.MOV.U32 R12, RZ, RZ, R18 ;  /* 0x000000ffff0c2224 */ /* 0x004fc600078e0012 */
[----:B------:R1:W-:Y:S04]  /*22b70*/  STL [R1+0x14c], R26 ;  /* 0x00014c1a01007387 */ /* 0x0003e80000100800 */
[----:B------:R-:W4:Y:S04]  /*22b80*/  LDL R18, [R1+0x964] ;  /* 0x0009640001127983 */ /* 0x000f280000100800 */
[----:B------:R-:W2:Y:S04]  /*22b90*/  LDL R29, [R1+0x968] ;  /* 0x00096800011d7983 */ /* 0x000ea80000100800 */
[----:B------:R-:W2:Y:S01]  /*22ba0*/  LDL R28, [R1+0x96c] ;  /* 0x00096c00011c7983 */ /* 0x000ea20000100800 */
[----:B------:R-:W-:-:S02]  /*22bb0*/  ISETP.GT.AND P4, PT, R11, 0x52, PT ;  /* 0x000000520b00780c */ /* 0x000fc40003f84270 */
[----:B------:R-:W-:Y:S01]  /*22bc0*/  PRMT R70, RZ, 0x7610, R70 ;  /* 0x00007610ff467816 */ /* 0x000fe20000000046 */
[----:B------:R-:W2:Y:S01]  /*22bd0*/  LDL R33, [R1+0x978] ;  /* 0x0009780001217983 */ /* 0x000ea20000100800 */
[----:B------:R-:W-:Y:S02]  /*22be0*/  ISETP.GT.AND P3, PT, R11, 0x53, PT ;  /* 0x000000530b00780c */ /* 0x000fe40003f64270 */
[----:B------:R-:W-:Y:S01]  /*22bf0*/  PRMT R64, RZ, 0x7610, R64 ;  /* 0x00007610ff407816 */ /* 0x000fe20000000040 */
[----:B------:R-:W2:Y:S04]  /*22c00*/  LDL R32, [R1+0x97c] ;  /* 0x00097c0001207983 */ /* 0x000ea80000100800 */
[----:B------:R3:W2:Y:S01]  /*22c10*/  @P2 LDG.E.U8 R70, desc[UR14][R12.64] ;  /* 0x0000000e0c462981 */ /* 0x0006a2000c1e1100 */
[----:B------:R-:W-:-:S03]  /*22c20*/  PRMT R67, RZ, 0x7610, R67 ;  /* 0x00007610ff437816 */ /* 0x000fc60000000043 */
[----:B0-----:R-:W2:Y:S01]  /*22c30*/  LDL R27, [R1+0x988] ;  /* 0x00098800011b7983 */ /* 0x001ea20000100800 */
[----:B------:R-:W-:-:S03]  /*22c40*/  ISETP.GT.AND P2, PT, R11, 0x54, PT ;  /* 0x000000540b00780c */ /* 0x000fc60003f44270 */
[----:B-1----:R-:W2:Y:S04]  /*22c50*/  LDL R26, [R1+0x98c] ;  /* 0x00098c00011a7983 */ /* 0x002ea80000100800 */
[----:B------:R-:W2:Y:S04]  /*22c60*/  LDL R31, [R1+0x9a8] ;  /* 0x0009a800011f7983 */ /* 0x000ea80000100800 */
[----:B------:R-:W2:Y:S01]  /*22c70*/  LDL R30, [R1+0x9ac] ;  /* 0x0009ac00011e7983 */ /* 0x000ea20000100800 */
[----:B------:R-:W-:Y:S02]  /*22c80*/  PRMT R7, RZ, 0x7610, R7 ;  /* 0x00007610ff077816 */ /* 0x000fe40000000007 */
[----:B------:R-:W-:Y:S01]  /*22c90*/  PRMT R2, RZ, 0x7610, R2 ;  /* 0x00007610ff027816 */ /* 0x000fe20000000002 */
[----:B------:R-:W2:Y:S04]  /*22ca0*/  LDL R37, [R1+0x9c8] ;  /* 0x0009c80001257983 */ /* 0x000ea80000100800 */
[----:B------:R-:W2:Y:S04]  /*22cb0*/  LDL R36, [R1+0x9cc] ;  /* 0x0009cc0001247983 */ /* 0x000ea80000100800 */
[----:B------:R-:W2:Y:S04]  /*22cc0*/  LDL R41, [R1+0x9b8] ;  /* 0x0009b80001297983 */ /* 0x000ea80000100800 */
[----:B------:R-:W2:Y:S01]  /*22cd0*/  LDL R40, [R1+0x9bc] ;  /* 0x0009bc0001287983 */ /* 0x000ea20000100800 */
[----:B------:R-:W-:-:S02]  /*22ce0*/  PRMT R10, RZ, 0x7610, R10 ;  /* 0x00007610ff0a7816 */ /* 0x000fc4000000000a */
[----:B------:R-:W-:Y:S01]  /*22cf0*/  PRMT R68, RZ, 0x7610, R68 ;  /* 0x00007610ff447816 */ /* 0x000fe20000000044 */
[----:B------:R-:W2:Y:S04]  /*22d00*/  LDL R35, [R1+0x9e8] ;  /* 0x0009e80001237983 */ /* 0x000ea80000100800 */
[----:B------:R-:W2:Y:S04]  /*22d10*/  LDL R34, [R1+0x9ec] ;  /* 0x0009ec0001227983 */ /* 0x000ea80000100800 */
[----:B------:R-:W2:Y:S04]  /*22d20*/  LDL R47, [R1+0x9f0] ;  /* 0x0009f000012f7983 */ /* 0x000ea80000100800 */
[----:B------:R-:W2:Y:S04]  /*22d30*/  LDL R46, [R1+0x9f4] ;  /* 0x0009f400012e7983 */ /* 0x000ea80000100800 */
[----:B------:R-:W2:Y:S04]  /*22d40*/  LDL R43, [R1+0x9f8] ;  /* 0x0009f800012b7983 */ /* 0x000ea80000100800 */
[----:B------:R-:W2:Y:S04]  /*22d50*/  LDL R42, [R1+0x9fc] ;  /* 0x0009fc00012a7983 */ /* 0x000ea80000100800 */
[----:B------:R-:W2:Y:S04]  /*22d60*/  LDL R45, [R1+0xa08] ;  /* 0x000a0800012d7983 */ /* 0x000ea80000100800 */
[----:B------:R-:W2:Y:S01]  /*22d70*/  LDL R44, [R1+0xa0c] ;  /* 0x000a0c00012c7983 */ /* 0x000ea20000100800 */
[----:B------:R-:W-:-:S02]  /*22d80*/  PRMT R0, RZ, 0x7610, R0 ;  /* 0x00007610ff007816 */ /* 0x000fc40000000000 */
[----:B------:R-:W-:Y:S01]  /*22d90*/  PRMT R4, RZ, 0x7610, R4 ;  /* 0x00007610ff047816 */ /* 0x000fe20000000004 */
[----:B------:R-:W2:Y:S04]  /*22da0*/  LDL R49, [R1+0xa38] ;  /* 0x000a380001317983 */ /* 0x000ea80000100800 */
[----:B------:R-:W2:Y:S01]  /*22db0*/  LDL R48, [R1+0xa3c] ;  /* 0x000a3c0001307983 */ /* 0x000ea20000100800 */
[----:B------:R-:W-:-:S03]  /*22dc0*/  PRMT R8, RZ, 0x7610, R8 ;  /* 0x00007610ff087816 */ /* 0x000fc60000000008 */
[----:B------:R-:W2:Y:S01]  /*22dd0*/  LDL R51, [R1+0xa54] ;  /* 0x000a540001337983 */ /* 0x000ea20000100800 */
[----:B------:R-:W-:Y:S02]  /*22de0*/  PRMT R9, RZ, 0x7610, R9 ;  /* 0x00007610ff097816 */ /* 0x000fe40000000009 */
[----:B------:R-:W-:Y:S01]  /*22df0*/  ISETP.GT.AND P5, PT, R11, 0x62, PT ;  /* 0x000000620b00780c */ /* 0x000fe20003fa4270 */
[----:B------:R-:W2:Y:S04]  /*22e00*/  LDL R52, [R1+0xa50] ;  /* 0x000a500001347983 */ /* 0x000ea80000100800 */
[----:B------:R-:W2:Y:S04]  /*22e10*/  LDL R53, [R1+0xa68] ;  /* 0x000a680001357983 */ /* 0x000ea80000100800 */
[----:B------:R-:W2:Y:S04]  /*22e20*/  LDL R54, [R1+0xa70] ;  /* 0x000a700001367983 */ /* 0x000ea80000100800 */
[----:B------:R-:W2:Y:S04]  /*22e30*/  LDL R50, [R1+0xa9c] ;  /* 0x000a9c0001327983 */ /* 0x000ea80000100800 */
[----:B------:R-:W2:Y:S01]  /*22e40*/  LDL R56, [R1+0xaa0] ;  /* 0x000aa00001387983 */ /* 0x000ea20000100800 */
[----:B------:R-:W-:-:S02]  /*22e50*/  PRMT R39, RZ, 0x7610, R39 ;  /* 0x00007610ff277816 */ /* 0x000fc40000000027 */
[----:B------:R-:W-:Y:S01]  /*22e60*/  PRMT R38, RZ, 0x7610, R38 ;  /* 0x00007610ff267816 */ /* 0x000fe20000000026 */
[----:B------:R-:W2:Y:S01]  /*22e70*/  LDL R58, [R1+0xab0] ;  /* 0x000ab000013a7983 */ /* 0x000ea20000100800 */
[----:B------:R-:W-:-:S03]  /*22e80*/  PRMT R3, RZ, 0x7610, R3 ;  /* 0x00007610ff037816 */ /* 0x000fc60000000003 */
[----:B------:R-:W2:Y:S04]  /*22e90*/  LDL R55, [R1+0xac0] ;  /* 0x000ac00001377983 */ /* 0x000ea80000100800 */
        /* <DEDUP_REMOVED lines=12> */
[----:B------:R-:W-:-:S03]  /*22f60*/  PRMT R65, RZ, 0x7610, R65 ;  /* 0x00007610ff417816 */ /* 0x000fc60000000041 */
[----:B------:R-:W2:Y:S04]  /*22f70*/  LDL R100, [R1+0xb44] ;  /* 0x000b440001647983 */ /* 0x000ea80000100800 */
[----:B------:R-:W2:Y:S01]  /*22f80*/  LDL R98, [R1+0xb48] ;  /* 0x000b480001627983 */ /* 0x000ea20000100800 */
[----:B------:R-:W-:Y:S02]  /*22f90*/  PRMT R66, RZ, 0x7610, R66 ;  /* 0x00007610ff427816 */ /* 0x000fe40000000042 */
[----:B------:R-:W-:Y:S01]  /*22fa0*/  PRMT R69, RZ, 0x7610, R69 ;  /* 0x00007610ff457816 */ /* 0x000fe20000000045 */
[----:B------:R-:W2:Y:S01]  /*22fb0*/  LDL R108, [R1+0xb74] ;  /* 0x000b7400016c7983 */ /* 0x000ea20000100800 */
[----:B------:R-:W-:Y:S02]  /*22fc0*/  PRMT R71, RZ, 0x7610, R71 ;  /* 0x00007610ff477816 */ /* 0x000fe40000000047 */
[----:B------:R-:W-:Y:S01]  /*22fd0*/  PRMT R73, RZ, 0x7610, R73 ;  /* 0x00007610ff497816 */ /* 0x000fe20000000049 */
[----:B------:R-:W2:Y:S01]  /*22fe0*/  LDL R106, [R1+0xb78] ;  /* 0x000b7800016a7983 */ /* 0x000ea20000100800 */
[----:B---3--:R-:W-:-:S03]  /*22ff0*/  @P4 IMAD.MOV.U32 R13, RZ, RZ, R23 ;  /* 0x000000ffff0d4224 */ /* 0x008fc600078e0017 */
[----:B------:R-:W3:Y:S01]  /*23000*/  LDL R23, [R1+0x970] ;  /* 0x0009700001177983 */ /* 0x000ee20000100800 */
[----:B------:R-:W-:-:S03]  /*23010*/  @P4 IMAD.MOV.U32 R12, RZ, RZ, R22 ;  /* 0x000000ffff0c4224 */ /* 0x000fc600078e0016 */
[----:B------:R-:W3:Y:S04]  /*23020*/  LDL R22, [R1+0x974] ;  /* 0x0009740001167983 */ /* 0x000ee80000100800 */
[----:B------:R0:W3:Y:S04]  /*23030*/  @P4 LDG.E.U8 R67, desc[UR14][R12.64] ;  /* 0x0000000e0c434981 */ /* 0x0000e8000c1e1100 */
[----:B------:R1:W3:Y:S01]  /*23040*/  @P4 LDG.E.U8 R64, desc[UR14][R14.64] ;  /* 0x0000000e0e404981 */ /* 0x0002e2000c1e1100 */
[----:B0-----:R-:W-:Y:S02]  /*23050*/  PRMT R12, RZ, 0x7610, R12 ;  /* 0x00007610ff0c7816 */ /* 0x001fe4000000000c */
[----:B------:R-:W-:Y:S01]  /*23060*/  ISETP.GT.AND P4, PT, R11, 0x55, PT ;  /* 0x000000550b00780c */ /* 0x000fe20003f84270 */
[----:B-1----:R-:W-:-:S02]  /*23070*/  @P3 IMAD.MOV.U32 R14, RZ, RZ, R24 ;  /* 0x000000ffff0e3224 */ /* 0x002fc400078e0018 */
[----:B------:R-:W3:Y:S01]  /*23080*/  LDL R24, [R1+0x984] ;  /* 0x0009840001187983 */ /* 0x000ee20000100800 */
[----:B------:R-:W-:-:S03]  /*23090*/  @P3 IMAD.MOV.U32 R15, RZ, RZ, R25 ;  /* 0x000000ffff0f3224 */ /* 0x000fc600078e0019 */
[----:B------:R-:W3:Y:S01]  /*230a0*/  LDL R25, [R1+0x980] ;  /* 0x0009800001197983 */ /* 0x000ee20000100800 */
[----:B------:R-:W-:-:S03]  /*230b0*/  PRMT R13, RZ, 0x7610, R13 ;  /* 0x00007610ff0d7816 */ /* 0x000fc6000000000d */
[----:B------:R0:W3:Y:S02]  /*230c0*/  @P3 LDG.E.U8 R12, desc[UR14][R14.64] ;  /* 0x0000000e0e0c3981 */ /* 0x0000e4000c1e1100 */
[----:B0-----:R-:W-:Y:S02]  /*230d0*/  PRMT R15, RZ, 0x7610, R15 ;  /* 0x00007610ff0f7816 */ /* 0x001fe4000000000f */
[----:B------:R0:W3:Y:S02]  /*230e0*/  @P3 LDG.E.U8 R13, desc[UR14][R16.64] ;  /* 0x0000000e100d3981 */ /* 0x0000e4000c1e1100 */
[----:B0-----:R-:W-:Y:S02]  /*230f0*/  @P2 IMAD.MOV.U32 R16, RZ, RZ, R20 ;  /* 0x000000ffff102224 */ /* 0x001fe400078e0014 */
[----:B------:R-:W3:Y:S01]  /*23100*/  LDL R20, [R1+0x994] ;  /* 0x0009940001147983 */ /* 0x000ee20000100800 */
[----:B------:R-:W-:-:S03]  /*23110*/  @P2 IMAD.MOV.U32 R17, RZ, RZ, R21 ;  /* 0x000000ffff112224 */ /* 0x000fc600078e0015 */
[----:B------:R-:W3:Y:S04]  /*23120*/  LDL R21, [R1+0x990] ;  /* 0x0009900001157983 */ /* 0x000ee80000100800 */
[----:B----4-:R2:W4:Y:S02]  /*23130*/  @P2 LDG.E.U8 R15, desc[UR14][R18.64] ;  /* 0x0000000e120f2981 */ /* 0x010524000c1e1100 */
[----:B--2---:R-:W-:Y:S02]  /*23140*/  @P4 IMAD.MOV.U32 R18, RZ, RZ, R28 ;  /* 0x000000ffff124224 */ /* 0x004fe400078e001c */
[----:B------:R-:W-:Y:S01]  /*23150*/  @P4 IMAD.MOV.U32 R19, RZ, RZ, R29 ;  /* 0x000000ffff134224 */ /* 0x000fe200078e001d */
[----:B------:R-:W2:Y:S04]  /*23160*/  LDL R28, [R1+0x99c] ;  /* 0x00099c00011c7983 */ /* 0x000ea80000100800 */
[----:B------:R-:W4:Y:S01]  /*23170*/  LDL R29, [R1+0x998] ;  /* 0x00099800011d7983 */ /* 0x000f220000100800 */
[----:B------:R-:W-:-:S02]  /*23180*/  PRMT R14, RZ, 0x7610, R14 ;  /* 0x00007610ff0e7816 */ /* 0x000fc4000000000e */
[----:B------:R-:W-:-:S04]  /*23190*/  ISETP.GT.AND P3, PT, R11, 0x56, PT ;  /* 0x000000560b00780c */ /* 0x000fc80003f64270 */
[----:B------:R0:W4:Y:S02]  /*231a0*/  @P2 LDG.E.U8 R14, desc[UR14][R16.64] ;  /* 0x0000000e100e2981 */ /* 0x000124000c1e1100 */
[----:B0-----:R-:W-:Y:S02]  /*231b0*/  PRMT R16, RZ, 0x7610, R16 ;  /* 0x00007610ff107816 */ /* 0x001fe40000000010 */
[----:B------:R-:W-:-:S04]  /*231c0*/  PRMT R17, RZ, 0x7610, R17 ;  /* 0x00007610ff117816 */ /* 0x000fc80000000011 */
[----:B------:R3:W4:Y:S01]  /*231d0*/  @P4 LDG.E.U8 R16, desc[UR14][R18.64] ;  /* 0x0000000e12104981 */ /* 0x000722000c1e1100 */
[----:B------:R-:W-:Y:S01]  /*231e0*/  ISETP.GT.AND P2, PT, R11, 0x57, PT ;  /* 0x000000570b00780c */ /* 0x000fe20003f44270 */
[----:B---3--:R-:W-:Y:S02]  /*231f0*/  @P4 IMAD.MOV.U32 R19, RZ, RZ, R23 ;  /* 0x000000ffff134224 */ /* 0x008fe400078e0017 */
[----:B------:R-:W3:Y:S01]  /*23200*/  LDL R23, [R1+0x9a0] ;  /* 0x0009a00001177983 */ /* 0x000ee20000100800 */
[----:B------:R-:W-:-:S03]  /*23210*/  @P4 IMAD.MOV.U32 R18, RZ, RZ, R22 ;  /* 0x000000ffff124224 */ /* 0x000fc600078e0016 */
[----:B------:R-:W3:Y:S04]  /*23220*/  LDL R22, [R1+0x9a4] ;  /* 0x0009a40001167983 */ /* 0x000ee80000100800 */
[----:B------:R0:W3:Y:S02]  /*23230*/  @P4 LDG.E.U8 R17, desc[UR14][R18.64] ;  /* 0x0000000e12114981 */ /* 0x0000e4000c1e1100 */
[----:B0-----:R-:W-:Y:S02]  /*23240*/  @P3 IMAD.MOV.U32 R18, RZ, RZ, R32 ;  /* 0x000000ffff123224 */ /* 0x001fe400078e0020 */
[----:B------:R-:W-:Y:S01]  /*23250*/  @P3 IMAD.MOV.U32 R19, RZ, RZ, R33 ;  /* 0x000000ffff133224 */ /* 0x000fe200078e0021 */
[----:B------:R-:W-:Y:S01]  /*23260*/  ISETP.GT.AND P4, PT, R11, 0x58, PT ;  /* 0x000000580b00780c */ /* 0x000fe20003f84270 */
[----:B------:R-:W3:Y:S04]  /*23270*/  LDL R33, [R1+0x9d8] ;  /* 0x0009d80001217983 */ /* 0x000ee80000100800 */
[----:B------:R0:W3:Y:S04]  /*23280*/  @P3 LDG.E.U8 R7, desc[UR14][R18.64] ;  /* 0x0000000e12073981 */ /* 0x0000e8000c1e1100 */
[----:B------:R-:W3:Y:S01]  /*23290*/  LDL R32, [R1+0x9dc] ;  /* 0x0009dc0001207983 */ /* 0x000ee20000100800 */
[----:B0-----:R-:W-:-:S03]  /*232a0*/  @P3 IMAD.MOV.U32 R18, RZ, RZ, R24 ;  /* 0x000000ffff123224 */ /* 0x001fc600078e0018 */
        /* <DEDUP_REMOVED lines=8> */
[----:B------:R2:W3:Y:S01]  /*23330*/  @P2 LDG.E.U8 R10, desc[UR14][R20.64] ;  /* 0x0000000e140a2981 */ /* 0x0004e2000c1e1100 */
[----:B------:R-:W-:-:S03]  /*23340*/  ISETP.GT.AND P3, PT, R11, 0x59, PT ;  /* 0x000000590b00780c */ /* 0x000fc60003f64270 */
[----:B------:R0:W3:Y:S01]  /*23350*/  @P2 LDG.E.U8 R68, desc[UR14][R18.64] ;  /* 0x0000000e12442981 */ /* 0x0000e2000c1e1100 */
[----:B--2---:R-:W-:-:S03]  /*23360*/  @P4 IMAD.MOV.U32 R20, RZ, RZ, R28 ;  /* 0x000000ffff144224 */ /* 0x004fc600078e001c */
[----:B------:R-:W2:Y:S01]  /*23370*/  LDL R28, [R1+0x9d4] ;  /* 0x0009d400011c7983 */ /* 0x000ea20000100800 */
[----:B----4-:R-:W-:-:S03]  /*23380*/  @P4 IMAD.MOV.U32 R21, RZ, RZ, R29 ;  /* 0x000000ffff154224 */ /* 0x010fc600078e001d */
[----:B------:R-:W2:Y:S01]  /*23390*/  LDL R29, [R1+0x9d0] ;  /* 0x0009d000011d7983 */ /* 0x000ea20000100800 */
[----:B0-----:R-:W-:Y:S02]  /*233a0*/  PRMT R19, RZ, 0x7610, R19 ;  /* 0x00007610ff137816 */ /* 0x001fe40000000013 */
[----:B------:R-:W-:Y:S02]  /*233b0*/  PRMT R18, RZ, 0x7610, R18 ;  /* 0x00007610ff127816 */ /* 0x000fe40000000012 */
[----:B------:R-:W-:-:S04]  /*233c0*/  ISETP.GT.AND P2, PT, R11, 0x5a, PT ;  /* 0x0000005a0b00780c */ /* 0x000fc80003f44270 */
[----:B------:R0:W4:Y:S02]  /*233d0*/  @P4 LDG.E.U8 R18, desc[UR14][R20.64] ;  /* 0x0000000e14124981 */ /* 0x000124000c1e1100 */
[----:B0-----:R-:W-:Y:S02]  /*233e0*/  PRMT R20, RZ, 0x7610, R20 ;  /* 0x00007610ff147816 */ /* 0x001fe40000000014 */
[----:B------:R-:W-:Y:S01]  /*233f0*/  PRMT R21, RZ, 0x7610, R21 ;  /* 0x00007610ff157816 */ /* 0x000fe20000000015 */
[----:B---3--:R0:W3:Y:S01]  /*23400*/  @P4 LDG.E.U8 R19, desc[UR14][R22.64] ;  /* 0x0000000e16134981 */ /* 0x0080e2000c1e1100 */
[----:B------:R-:W-:Y:S01]  /*23410*/  ISETP.GT.AND P4, PT, R11, 0x5b, PT ;  /* 0x0000005b0b00780c */ /* 0x000fe20003f84270 */
[----:B0-----:R-:W-:Y:S02]  /*23420*/  @P3 IMAD.MOV.U32 R22, RZ, RZ, R30 ;  /* 0x000000ffff163224 */ /* 0x001fe400078e001e */
[----:B------:R-:W-:Y:S01]  /*23430*/  @P3 IMAD.MOV.U32 R23, RZ, RZ, R31 ;  /* 0x000000ffff173224 */ /* 0x000fe200078e001f */
[----:B------:R-:W3:Y:S04]  /*23440*/  LDL R30, [R1+0x9e4] ;  /* 0x0009e400011e7983 */ /* 0x000ee80000100800 */
[----:B------:R-:W3:Y:S04]  /*23450*/  LDL R31, [R1+0x9e0] ;  /* 0x0009e000011f7983 */ /* 0x000ee80000100800 */
[----:B------:R0:W4:Y:S02]  /*23460*/  @P3 LDG.E.U8 R20, desc[UR14][R22.64] ;  /* 0x0000000e16143981 */ /* 0x000124000c1e1100 */
[----:B0-----:R-:W-:-:S02]  /*23470*/  PRMT R23, RZ, 0x7610, R23 ;  /* 0x00007610ff177816 */ /* 0x001fc40000000017 */
[----:B------:R-:W-:Y:S01]  /*23480*/  PRMT R22, RZ, 0x7610, R22 ;  /* 0x00007610ff167816 */ /* 0x000fe20000000016 */
[----:B------:R0:W4:Y:S01]  /*23490*/  @P3 LDG.E.U8 R21, desc[UR14][R24.64] ;  /* 0x0000000e18153981 */ /* 0x000122000c1e1100 */
[----:B------:R-:W-:Y:S01]  /*234a0*/  ISETP.GT.AND P3, PT, R11, 0x5c, PT ;  /* 0x0000005c0b00780c */ /* 0x000fe20003f64270 */
[----:B0-----:R-:W-:Y:S02]  /*234b0*/  @P2 IMAD.MOV.U32 R24, RZ, RZ, R40 ;  /* 0x000000ffff182224 */ /* 0x001fe400078e0028 */
[----:B------:R-:W-:Y:S01]  /*234c0*/  @P2 IMAD.MOV.U32 R25, RZ, RZ, R41 ;  /* 0x000000ffff192224 */ /* 0x000fe200078e0029 */
[----:B------:R-:W4:Y:S04]  /*234d0*/  LDL R40, [R1+0xa1c] ;  /* 0x000a1c0001287983 */ /* 0x000f280000100800 */
[----:B------:R-:W4:Y:S04]  /*234e0*/  @P2 LDG.E.U8 R22, desc[UR14][R24.64] ;  /* 0x0000000e18162981 */ /* 0x000f28000c1e1100 */
[----:B------:R0:W4:Y:S04]  /*234f0*/  @P2 LDG.E.U8 R23, desc[UR14][R26.64] ;  /* 0x0000000e1a172981 */ /* 0x000128000c1e1100 */
[----:B------:R-:W4:Y:S01]  /*23500*/  LDL R41, [R1+0xa18] ;  /* 0x000a180001297983 */ /* 0x000f220000100800 */
[----:B0-----:R-:W-:-:S02]  /*23510*/  @P4 IMAD.MOV.U32 R26, RZ, RZ, R36 ;  /* 0x000000ffff1a4224 */ /* 0x001fc400078e0024 */
[----:B------:R-:W-:Y:S01]  /*23520*/  @P4 IMAD.MOV.U32 R27, RZ, RZ, R37 ;  /* 0x000000ffff1b4224 */ /* 0x000fe200078e0025 */
[----:B------:R-:W4:Y:S04]  /*23530*/  LDL R36, [R1+0xa04] ;  /* 0x000a040001247983 */ /* 0x000f280000100800 */
[----:B------:R-:W4:Y:S01]  /*23540*/  LDL R37, [R1+0xa00] ;  /* 0x000a000001257983 */ /* 0x000f220000100800 */
[----:B------:R-:W-:-:S06]  /*23550*/  PRMT R25, RZ, 0x7610, R25 ;  /* 0x00007610ff197816 */ /* 0x000fcc0000000019 */
[----:B--2---:R0:W2:Y:S02]  /*23560*/  @P4 LDG.E.U8 R25, desc[UR14][R28.64] ;  /* 0x0000000e1c194981 */ /* 0x0040a4000c1e1100 */
[----:B0-----:R-:W-:Y:S02]  /*23570*/  @P3 IMAD.MOV.U32 R28, RZ, RZ, R32 ;  /* 0x000000ffff1c3224 */ /* 0x001fe400078e0020 */
[----:B------:R-:W-:Y:S01]  /*23580*/  @P3 IMAD.MOV.U32 R29, RZ, RZ, R33 ;  /* 0x000000ffff1d3224 */ /* 0x000fe200078e0021 */
[----:B------:R-:W2:Y:S04]  /*23590*/  LDL R32, [R1+0xa14] ;  /* 0x000a140001207983 */ /* 0x000ea80000100800 */
[----:B------:R-:W2:Y:S01]  /*235a0*/  LDL R33, [R1+0xa10] ;  /* 0x000a100001217983 */ /* 0x000ea20000100800 */
[----:B------:R-:W-:-:S02]  /*235b0*/  PRMT R24, RZ, 0x7610, R24 ;  /* 0x00007610ff187816 */ /* 0x000fc40000000018 */
[----:B------:R-:W-:-:S04]  /*235c0*/  ISETP.GT.AND P2, PT, R11, 0x5d, PT ;  /* 0x0000005d0b00780c */ /* 0x000fc80003f44270 */
[----:B------:R0:W2:Y:S01]  /*235d0*/  @P4 LDG.E.U8 R24, desc[UR14][R26.64] ;  /* 0x0000000e1a184981 */ /* 0x0000a2000c1e1100 */
[----:B------:R-:W-:Y:S02]  /*235e0*/  ISETP.GT.AND P4, PT, R11, 0x5e, PT ;  /* 0x0000005e0b00780c */ /* 0x000fe40003f84270 */
[----:B0-----:R-:W-:Y:S02]  /*235f0*/  PRMT R26, RZ, 0x7610, R26 ;  /* 0x00007610ff1a7816 */ /* 0x001fe4000000001a */
[----:B------:R-:W-:-:S04]  /*23600*/  PRMT R27, RZ, 0x7610, R27 ;  /* 0x00007610ff1b7816 */ /* 0x000fc8000000001b */
[----:B------:R0:W2:Y:S02]  /*23610*/  @P3 LDG.E.U8 R26, desc[UR14][R28.64] ;  /* 0x0000000e1c1a3981 */ /* 0x0000a4000c1e1100 */
[----:B0-----:R-:W-:Y:S02]  /*23620*/  PRMT R28, RZ, 0x7610, R28 ;  /* 0x00007610ff1c7816 */ /* 0x001fe4000000001c */
[----:B------:R-:W-:Y:S01]  /*23630*/  PRMT R29, RZ, 0x7610, R29 ;  /* 0x00007610ff1d7816 */ /* 0x000fe2000000001d */
[----:B---3--:R0:W3:Y:S02]  /*23640*/  @P3 LDG.E.U8 R27, desc[UR14][R30.64] ;  /* 0x0000000e1e1b3981 */ /* 0x0080e4000c1e1100 */
[----:B0-----:R-:W-:Y:S02]  /*23650*/  @P2 IMAD.MOV.U32 R30, RZ, RZ, R34 ;  /* 0x000000ffff1e2224 */ /* 0x001fe400078e0022 */
[----:B------:R-:W-:Y:S01]  /*23660*/  @P2 IMAD.MOV.U32 R31, RZ, RZ, R35 ;  /* 0x000000ffff1f2224 */ /* 0x000fe200078e0023 */
[----:B------:R-:W3:Y:S04]  /*23670*/  LDL R34, [R1+0xa24] ;  /* 0x000a240001227983 */ /* 0x000ee80000100800 */
[----:B------:R0:W3:Y:S01]  /*23680*/  @P2 LDG.E.U8 R28, desc[UR14][R30.64] ;  /* 0x0000000e1e1c2981 */ /* 0x0000e2000c1e1100 */
[----:B------:R-:W-:-:S03]  /*23690*/  ISETP.GT.AND P3, PT, R11, 0x5f, PT ;  /* 0x0000005f0b00780c */ /* 0x000fc60003f64270 */
[----:B------:R-:W3:Y:S01]  /*236a0*/  LDL R35, [R1+0xa20] ;  /* 0x000a200001237983 */ /* 0x000ee20000100800 */
[----:B0-----:R-:W-:Y:S02]  /*236b0*/  @P2 IMAD.MOV.U32 R30, RZ, RZ, R46 ;  /* 0x000000ffff1e2224 */ /* 0x001fe400078e002e */
        /* <DEDUP_REMOVED lines=8> */
[----:B------:R4:W3:Y:S01]  /*23740*/  @P4 LDG.E.U8 R0, desc[UR14][R30.64] ;  /* 0x0000000e1e004981 */ /* 0x0008e2000c1e1100 */
[----:B------:R-:W-:Y:S01]  /*23750*/  ISETP.GT.AND P2, PT, R11, 0x60, PT ;  /* 0x000000600b00780c */ /* 0x000fe20003f44270 */
[----:B----4-:R-:W-:-:S02]  /*23760*/  @P4 IMAD.MOV.U32 R30, RZ, RZ, R36 ;  /* 0x000000ffff1e4224 */ /* 0x010fc400078e0024 */
[----:B------:R-:W-:Y:S01]  /*23770*/  @P4 IMAD.MOV.U32 R31, RZ, RZ, R37 ;  /* 0x000000ffff1f4224 */ /* 0x000fe200078e0025 */
[----:B------:R-:W4:Y:S04]  /*23780*/  LDL R36, [R1+0xa34] ;  /* 0x000a340001247983 */ /* 0x000f280000100800 */
[----:B------:R-:W4:Y:S04]  /*23790*/  LDL R37, [R1+0xa30] ;  /* 0x000a300001257983 */ /* 0x000f280000100800 */
[----:B------:R0:W4:Y:S02]  /*237a0*/  @P4 LDG.E.U8 R4, desc[UR14][R30.64] ;  /* 0x0000000e1e044981 */ /* 0x000124000c1e1100 */
[----:B0-----:R-:W-:-:S02]  /*237b0*/  @P3 IMAD.MOV.U32 R30, RZ, RZ, R44 ;  /* 0x000000ffff1e3224 */ /* 0x001fc400078e002c */
[----:B------:R-:W-:Y:S01]  /*237c0*/  @P3 IMAD.MOV.U32 R31, RZ, RZ, R45 ;  /* 0x000000ffff1f3224 */ /* 0x000fe200078e002d */
[----:B------:R-:W4:Y:S04]  /*237d0*/  LDL R44, [R1+0xa44] ;  /* 0x000a4400012c7983 */ /* 0x000f280000100800 */
[----:B------:R-:W4:Y:S04]  /*237e0*/  LDL R45, [R1+0xa40] ;  /* 0x000a4000012d7983 */ /* 0x000f280000100800 */
[----:B--2---:R0:W2:Y:S01]  /*237f0*/  @P3 LDG.E.U8 R8, desc[UR14][R32.64] ;  /* 0x0000000e20083981 */ /* 0x0040a2000c1e1100 */
[----:B------:R-:W-:-:S03]  /*23800*/  ISETP.GT.AND P4, PT, R11, 0x61, PT ;  /* 0x000000610b00780c */ /* 0x000fc60003f84270 */
[----:B------:R1:W2:Y:S01]  /*23810*/  @P3 LDG.E.U8 R9, desc[UR14][R30.64] ;  /* 0x0000000e1e093981 */ /* 0x0002a2000c1e1100 */
[----:B0-----:R-:W-:Y:S02]  /*23820*/  @P2 IMAD.MOV.U32 R32, RZ, RZ, R40 ;  /* 0x000000ffff202224 */ /* 0x001fe400078e0028 */
[----:B------:R-:W-:Y:S01]  /*23830*/  @P2 IMAD.MOV.U32 R33, RZ, RZ, R41 ;  /* 0x000000ffff212224 */ /* 0x000fe200078e0029 */
[----:B------:R-:W2:Y:S04]  /*23840*/  LDL R40, [R1+0xa4c] ;  /* 0x000a4c0001287983 */ /* 0x000ea80000100800 */
[----:B------:R-:W2:Y:S01]  /*23850*/  LDL R41, [R1+0xa48] ;  /* 0x000a480001297983 */ /* 0x000ea20000100800 */
[----:B-1----:R-:W-:Y:S02]  /*23860*/  PRMT R30, RZ, 0x7610, R30 ;  /* 0x00007610ff1e7816 */ /* 0x002fe4000000001e */
[----:B------:R-:W-:-:S04]  /*23870*/  PRMT R31, RZ, 0x7610, R31 ;  /* 0x00007610ff1f7816 */ /* 0x000fc8000000001f */
[----:B------:R0:W2:Y:S02]  /*23880*/  @P2 LDG.E.U8 R30, desc[UR14][R32.64] ;  /* 0x0000000e201e2981 */ /* 0x0000a4000c1e1100 */
[----:B0-----:R-:W-:Y:S02]  /*23890*/  PRMT R32, RZ, 0x7610, R32 ;  /* 0x00007610ff207816 */ /* 0x001fe40000000020 */
[----:B------:R-:W-:Y:S01]  /*238a0*/  PRMT R33, RZ, 0x7610, R33 ;  /* 0x00007610ff217816 */ /* 0x000fe20000000021 */
[----:B---3--:R0:W3:Y:S01]  /*238b0*/  @P2 LDG.E.U8 R31, desc[UR14][R34.64] ;  /* 0x0000000e221f2981 */ /* 0x0080e2000c1e1100 */
[----:B------:R-:W-:Y:S01]  /*238c0*/  ISETP.GT.AND P2, PT, R11, 0x63, PT ;  /* 0x000000630b00780c */ /* 0x000fe20003f44270 */
[----:B0-----:R-:W-:Y:S02]  /*238d0*/  @P4 IMAD.MOV.U32 R34, RZ, RZ, R42 ;  /* 0x000000ffff224224 */ /* 0x001fe400078e002a */
[----:B------:R-:W3:Y:S01]  /*238e0*/  LDL R42, [R1+0xa64] ;  /* 0x000a6400012a7983 */ /* 0x000ee20000100800 */
[----:B------:R-:W-:-:S03]  /*238f0*/  @P4 IMAD.MOV.U32 R35, RZ, RZ, R43 ;  /* 0x000000ffff234224 */ /* 0x000fc600078e002b */
[----:B------:R-:W3:Y:S04]  /*23900*/  LDL R43, [R1+0xa60] ;  /* 0x000a6000012b7983 */ /* 0x000ee80000100800 */
[----:B------:R0:W3:Y:S02]  /*23910*/  @P4 LDG.E.U8 R32, desc[UR14][R34.64] ;  /* 0x0000000e22204981 */ /* 0x0000e4000c1e1100 */
[----:B0-----:R-:W-:Y:S02]  /*23920*/  PRMT R34, RZ, 0x7610, R34 ;  /* 0x00007610ff227816 */ /* 0x001fe40000000022 */
[----:B----4-:R0:W4:Y:S01]  /*23930*/  @P4 LDG.E.U8 R33, desc[UR14][R36.64] ;  /* 0x0000000e24214981 */ /* 0x010122000c1e1100 */
[----:B------:R-:W-:Y:S01]  /*23940*/  PRMT R35, RZ, 0x7610, R35 ;  /* 0x00007610ff237816 */ /* 0x000fe20000000023 */
[----:B0-----:R-:W-:-:S02]  /*23950*/  @P5 IMAD.MOV.U32 R36, RZ, RZ, R48 ;  /* 0x000000ffff245224 */ /* 0x001fc400078e0030 */
[----:B------:R-:W-:Y:S01]  /*23960*/  @P5 IMAD.MOV.U32 R37, RZ, RZ, R49 ;  /* 0x000000ffff255224 */ /* 0x000fe200078e0031 */
[----:B------:R-:W4:Y:S04]  /*23970*/  LDL R48, [R1+0xa6c] ;  /* 0x000a6c0001307983 */ /* 0x000f280000100800 */
[----:B------:R0:W4:Y:S04]  /*23980*/  @P5 LDG.E.U8 R34, desc[UR14][R36.64] ;  /* 0x0000000e24225981 */ /* 0x000128000c1e1100 */
[----:B------:R-:W4:Y:S01]  /*23990*/  LDL R49, [R1+0xa74] ;  /* 0x000a740001317983 */ /* 0x000f220000100800 */
[----:B0-----:R-:W-:-:S02]  /*239a0*/  @P5 IMAD.MOV.U32 R36, RZ, RZ, R44 ;  /* 0x000000ffff245224 */ /* 0x001fc400078e002c */
[----:B------:R-:W-:Y:S01]  /*239b0*/  @P5 IMAD.MOV.U32 R37, RZ, RZ, R45 ;  /* 0x000000ffff255224 */ /* 0x000fe200078e002d */
[----:B------:R-:W4:Y:S04]  /*239c0*/  LDL R44, [R1+0xa7c] ;  /* 0x000a7c00012c7983 */ /* 0x000f280000100800 */
[----:B------:R0:W4:Y:S04]  /*239d0*/  @P5 LDG.E.U8 R35, desc[UR14][R36.64] ;  /* 0x0000000e24235981 */ /* 0x000128000c1e1100 */
[----:B------:R-:W4:Y:S01]  /*239e0*/  LDL R45, [R1+0xa78] ;  /* 0x000a7800012d7983 */ /* 0x000f220000100800 */
[----:B0-----:R-:W-:-:S06]  /*239f0*/  PRMT R36, RZ, 0x7610, R36 ;  /* 0x00007610ff247816 */ /* 0x001fcc0000000024 */
[----:B--2---:R0:W2:Y:S02]  /*23a00*/  @P2 LDG.E.U8 R36, desc[UR14][R40.64] ;  /* 0x0000000e28242981 */ /* 0x0040a4000c1e1100 */
[----:B0-----:R-:W-:Y:S02]  /*23a10*/  @P2 IMAD.MOV.U32 R40, RZ, RZ, R51 ;  /* 0x000000ffff282224 */ /* 0x001fe400078e0033 */
[----:B------:R-:W2:Y:S01]  /*23a20*/  LDL R51, [R1+0xa98] ;  /* 0x000a980001337983 */ /* 0x000ea20000100800 */
[C---:B------:R-:W-:Y:S01]  /*23a30*/  ISETP.GT.AND P3, PT, R11.reuse, 0x64, PT ;  /* 0x000000640b00780c */ /* 0x040fe20003f64270 */
[----:B------:R-:W-:Y:S01]  /*23a40*/  @P2 IMAD.MOV.U32 R41, RZ, RZ, R52 ;  /* 0x000000ffff292224 */ /* 0x000fe200078e0034 */
[----:B------:R-:W-:Y:S01]  /*23a50*/  ISETP.GT.AND P4, PT, R11, 0x65, PT ;  /* 0x000000650b00780c */ /* 0x000fe20003f84270 */
[----:B------:R-:W2:Y:S01]  /*23a60*/  LDL R52, [R1+0xaa4] ;  /* 0x000aa40001347983 */ /* 0x000ea20000100800 */
[----:B------:R-:W-:-:S06]  /*23a70*/  PRMT R37, RZ, 0x7610, R37 ;  /* 0x00007610ff257816 */ /* 0x000fcc0000000025 */
[----:B------:R0:W2:Y:S01]  /*23a80*/  @P2 LDG.E.U8 R37, desc[UR14][R40.64] ;  /* 0x0000000e28252981 */ /* 0x0000a2000c1e1100 */
[C---:B------:R-:W-:Y:S02]  /*23a90*/  ISETP.GT.AND P2, PT, R11.reuse, 0x66, PT ;  /* 0x000000660b00780c */ /* 0x040fe40003f44270 */
[----:B0-----:R-:W-:Y:S02]  /*23aa0*/  @P3 IMAD.MOV.U32 R40, RZ, RZ, R46 ;  /* 0x000000ffff283224 */ /* 0x001fe400078e002e */
[----:B------:R-:W-:Y:S01]  /*23ab0*/  @P3 IMAD.MOV.U32 R41, RZ, RZ, R47 ;  /* 0x000000ffff293224 */ /* 0x000fe200078e002f */
[----:B------:R-:W2:Y:S04]  /*23ac0*/  LDL R46, [R1+0xaac] ;  /* 0x000aac00012e7983 */ /* 0x000ea80000100800 */
[----:B------:R-:W2:Y:S01]  /*23ad0*/  LDL R47, [R1+0xaa8] ;  /* 0x000aa800012f7983 */ /* 0x000ea20000100800 */
[----:B------:R-:W-:-:S03]  /*23ae0*/  ISETP.GT.AND P5, PT, R11, 0x68, PT ;  /* 0x000000680b00780c */ /* 0x000fc60003fa4270 */
[----:B------:R0:W2:Y:S02]  /*23af0*/  @P3 LDG.E.U8 R38, desc[UR14][R40.64] ;  /* 0x0000000e28263981 */ /* 0x0000a4000c1e1100 */
[----:B0-----:R-:W-:Y:S02]  /*23b00*/  PRMT R40, RZ, 0x7610, R40 ;  /* 0x00007610ff287816 */ /* 0x001fe40000000028 */
[----:B------:R-:W-:Y:S01]  /*23b10*/  PRMT R41, RZ, 0x7610, R41 ;  /* 0x00007610ff297816 */ /* 0x000fe20000000029 */
[----:B---3--:R0:W3:Y:S02]  /*23b20*/  @P3 LDG.E.U8 R39, desc[UR14][R42.64] ;  /* 0x0000000e2a273981 */ /* 0x0080e4000c1e1100 */
[----:B0-----:R-:W-:Y:S02]  /*23b30*/  @P4 IMAD.MOV.U32 R43, RZ, RZ, R53 ;  /* 0x000000ffff2b4224 */ /* 0x001fe400078e0035 */
[----:B------:R-:W3:Y:S01]  /*23b40*/  LDL R53, [R1+0xab4] ;  /* 0x000ab40001357983 */ /* 0x000ee20000100800 */
[----:B----4-:R-:W-:-:S03]  /*23b50*/  @P4 IMAD.MOV.U32 R42, RZ, RZ, R48 ;  /* 0x000000ffff2a4224 */ /* 0x010fc600078e0030 */
[----:B------:R-:W4:Y:S04]  /*23b60*/  LDL R48, [R1+0xabc] ;  /* 0x000abc0001307983 */ /* 0x000f280000100800 */
[----:B------:R0:W4:Y:S02]  /*23b70*/  @P4 LDG.E.U8 R40, desc[UR14][R42.64] ;  /* 0x0000000e2a284981 */ /* 0x000124000c1e1100 */
[----:B0-----:R-:W-:Y:S02]  /*23b80*/  @P4 IMAD.MOV.U32 R42, RZ, RZ, R49 ;  /* 0x000000ffff2a4224 */ /* 0x001fe400078e0031 */
[----:B------:R-:W-:Y:S01]  /*23b90*/  @P4 IMAD.MOV.U32 R43, RZ, RZ, R54 ;  /* 0x000000ffff2b4224 */ /* 0x000fe200078e0036 */
[----:B------:R-:W4:Y:S04]  /*23ba0*/  LDL R49, [R1+0xab8] ;  /* 0x000ab80001317983 */ /* 0x000f280000100800 */
[----:B------:R-:W4:Y:S04]  /*23bb0*/  LDL R54, [R1+0xac4] ;  /* 0x000ac40001367983 */ /* 0x000f280000100800 */
[----:B------:R0:W4:Y:S04]  /*23bc0*/  @P4 LDG.E.U8 R41, desc[UR14][R42.64] ;  /* 0x0000000e2a294981 */ /* 0x000128000c1e1100 */
[----:B------:R1:W4:Y:S01]  /*23bd0*/  @P2 LDG.E.U8 R3, desc[UR14][R44.64] ;  /* 0x0000000e2c032981 */ /* 0x000322000c1e1100 */
[----:B0-----:R-:W-:Y:S01]  /*23be0*/  PRMT R42, RZ, 0x7610, R42 ;  /* 0x00007610ff2a7816 */ /* 0x001fe2000000002a */
[----:B-1----:R-:W-:-:S02]  /*23bf0*/  @P5 IMAD.MOV.U32 R44, RZ, RZ, R50 ;  /* 0x000000ffff2c5224 */ /* 0x002fc400078e0032 */
[----:B------:R-:W4:Y:S01]  /*23c00*/  LDL R50, [R1+0xacc] ;  /* 0x000acc0001327983 */ /* 0x000f220000100800 */
[----:B--2---:R-:W-:-:S03]  /*23c10*/  @P5 IMAD.MOV.U32 R45, RZ, RZ, R51 ;  /* 0x000000ffff2d5224 */ /* 0x004fc600078e0033 */
[----:B------:R-:W2:Y:S04]  /*23c20*/  LDL R51, [R1+0xac8] ;  /* 0x000ac80001337983 */ /* 0x000ea80000100800 */
[----:B------:R0:W2:Y:S02]  /*23c30*/  @P5 LDG.E.U8 R42, desc[UR14][R44.64] ;  /* 0x0000000e2c2a5981 */ /* 0x0000a4000c1e1100 */
[----:B0-----:R-:W-:Y:S02]  /*23c40*/  @P5 IMAD.MOV.U32 R45, RZ, RZ, R56 ;  /* 0x000000ffff2d5224 */ /* 0x001fe400078e0038 */
[----:B------:R-:W2:Y:S01]  /*23c50*/  LDL R56, [R1+0xad4] ;  /* 0x000ad40001387983 */ /* 0x000ea20000100800 */
[C---:B------:R-:W-:Y:S01]  /*23c60*/  ISETP.GT.AND P3, PT, R11.reuse, 0x69, PT ;  /* 0x000000690b00780c */ /* 0x040fe20003f64270 */
[----:B------:R-:W-:Y:S01]  /*23c70*/  @P5 IMAD.MOV.U32 R44, RZ, RZ, R52 ;  /* 0x000000ffff2c5224 */ /* 0x000fe200078e0034 */
[----:B------:R-:W-:Y:S01]  /*23c80*/  PRMT R43, RZ, 0x7610, R43 ;  /* 0x00007610ff2b7816 */ /* 0x000fe2000000002b */
[----:B------:R-:W2:Y:S05]  /*23c90*/  LDL R52, [R1+0xadc] ;  /* 0x000adc0001347983 */ /* 0x000eaa0000100800 */
[----:B------:R0:W2:Y:S01]  /*23ca0*/  @P5 LDG.E.U8 R43, desc[UR14][R44.64] ;  /* 0x0000000e2c2b5981 */ /* 0x0000a2000c1e1100 */
[----:B------:R-:W-:-:S02]  /*23cb0*/  ISETP.GT.AND P4, PT, R11, 0x6a, PT ;  /* 0x0000006a0b00780c */ /* 0x000fc40003f84270 */
[----:B0-----:R-:W-:Y:S02]  /*23cc0*/  PRMT R44, RZ, 0x7610, R44 ;  /* 0x00007610ff2c7816 */ /* 0x001fe4000000002c */
[----:B------:R-:W-:-:S04]  /*23cd0*/  PRMT R45, RZ, 0x7610, R45 ;  /* 0x00007610ff2d7816 */ /* 0x000fc8000000002d */
[----:B------:R0:W2:Y:S02]  /*23ce0*/  @P3 LDG.E.U8 R44, desc[UR14][R46.64] ;  /* 0x0000000e2e2c3981 */ /* 0x0000a4000c1e1100 */
[----:B0-----:R-:W-:Y:S02]  /*23cf0*/  @P3 IMAD.MOV.U32 R47, RZ, RZ, R58 ;  /* 0x000000ffff2f3224 */ /* 0x001fe400078e003a */
[----:B------:R-:W2:Y:S01]  /*23d00*/  LDL R58, [R1+0xae4] ;  /* 0x000ae400013a7983 */ /* 0x000ea20000100800 */
[----:B---3--:R-:W-:-:S03]  /*23d10*/  @P3 IMAD.MOV.U32 R46, RZ, RZ, R53 ;  /* 0x000000ffff2e3224 */ /* 0x008fc600078e0035 */
[----:B------:R-:W3:Y:S04]  /*23d20*/  LDL R53, [R1+0xad8] ;  /* 0x000ad80001357983 */ /* 0x000ee80000100800 */
[----:B------:R0:W3:Y:S01]  /*23d30*/  @P3 LDG.E.U8 R45, desc[UR14][R46.64] ;  /* 0x0000000e2e2d3981 */ /* 0x0000e2000c1e1100 */
[----:B------:R-:W-:Y:S02]  /*23d40*/  ISETP.GT.AND P3, PT, R11, 0x6b, PT ;  /* 0x0000006b0b00780c */ /* 0x000fe40003f64270 */
[----:B0-----:R-:W-:Y:S02]  /*23d50*/  PRMT R46, RZ, 0x7610, R46 ;  /* 0x00007610ff2e7816 */ /* 0x001fe4000000002e */
[----:B------:R-:W-:-:S04]  /*23d60*/  PRMT R47, RZ, 0x7610, R47 ;  /* 0x00007610ff2f7816 */ /* 0x000fc8000000002f */
[----:B----4-:R0:W4:Y:S02]  /*23d70*/  @P4 LDG.E.U8 R46, desc[UR14][R48.64] ;  /* 0x0000000e302e4981 */ /* 0x010124000c1e1100 */
[----:B0-----:R-:W-:Y:S02]  /*23d80*/  @P4 IMAD.MOV.U32 R48, RZ, RZ, R54 ;  /* 0x000000ffff304224 */ /* 0x001fe400078e0036 */
[----:B------:R-:W-:Y:S01]  /*23d90*/  @P4 IMAD.MOV.U32 R49, RZ, RZ, R55 ;  /* 0x000000ffff314224 */ /* 0x000fe200078e0037 */
[----:B------:R-:W4:Y:S04]  /*23da0*/  LDL R54, [R1+0xb1c] ;  /* 0x000b1c0001367983 */ /* 0x000f280000100800 */
[----:B------:R-:W4:Y:S04]  /*23db0*/  LDL R55, [R1+0xb18] ;  /* 0x000b180001377983 */ /* 0x000f280000100800 */
[----:B------:R0:W4:Y:S02]  /*23dc0*/  @P4 LDG.E.U8 R47, desc[UR14][R48.64] ;  /* 0x0000000e302f4981 */ /* 0x000124000c1e1100 */
[----:B0-----:R-:W-:-:S06]  /*23dd0*/  PRMT R48, RZ, 0x7610, R48 ;  /* 0x00007610ff307816 */ /* 0x001fcc0000000030 */
[----:B--2---:R0:W2:Y:S02]  /*23de0*/  @P3 LDG.E.U8 R48, desc[UR14][R50.64] ;  /* 0x0000000e32303981 */ /* 0x0040a4000c1e1100 */
[----:B0-----:R-:W-:Y:S02]  /*23df0*/  @P3 IMAD.MOV.U32 R51, RZ, RZ, R57 ;  /* 0x000000ffff333224 */ /* 0x001fe400078e0039 */
[----:B------:R-:W2:Y:S01]  /*23e00*/  LDL R57, [R1+0xb94] ;  /* 0x000b940001397983 */ /* 0x000ea20000100800 */
[----:B------:R-:W-:-:S03]  /*23e10*/  @P3 IMAD.MOV.U32 R50, RZ, RZ, R56 ;  /* 0x000000ffff323224 */ /* 0x000fc600078e0038 */
[----:B------:R-:W2:Y:S01]  /*23e20*/  LDL R56, [R1+0xb98] ;  /* 0x000b980001387983 */ /* 0x000ea20000100800 */
[----:B------:R-:W-:Y:S02]  /*23e30*/  ISETP.GT.AND P4, PT, R11, 0x6c, PT ;  /* 0x0000006c0b00780c */ /* 0x000fe40003f84270 */
[----:B------:R-:W-:-:S06]  /*23e40*/  PRMT R49, RZ, 0x7610, R49 ;  /* 0x00007610ff317816 */ /* 0x000fcc0000000031 */
[----:B------:R0:W2:Y:S01]  /*23e50*/  @P3 LDG.E.U8 R49, desc[UR14][R50.64] ;  /* 0x0000000e32313981 */ /* 0x0000a2000c1e1100 */
[----:B------:R-:W-:Y:S02]  /*23e60*/  ISETP.GT.AND P3, PT, R11, 0x70, PT ;  /* 0x000000700b00780c */ /* 0x000fe40003f64270 */
[----:B0-----:R-:W-:Y:S02]  /*23e70*/  PRMT R50, RZ, 0x7610, R50 ;  /* 0x00007610ff327816 */ /* 0x001fe40000000032 */
[----:B------:R-:W-:-:S04]  /*23e80*/  PRMT R51, RZ, 0x7610, R51 ;  /* 0x00007610ff337816 */ /* 0x000fc80000000033 */
[----:B---3--:R0:W3:Y:S02]  /*23e90*/  @P4 LDG.E.U8 R50, desc[UR14][R52.64] ;  /* 0x0000000e34324981 */ /* 0x0080e4000c1e1100 */
[----:B0-----:R-:W-:Y:S02]  /*23ea0*/  @P4 IMAD.MOV.U32 R52, RZ, RZ, R58 ;  /* 0x000000ffff344224 */ /* 0x001fe400078e003a */
[----:B------:R-:W-:Y:S01]  /*23eb0*/  @P4 IMAD.MOV.U32 R53, RZ, RZ, R59 ;  /* 0x000000ffff354224 */ /* 0x000fe200078e003b */
[----:B------:R-:W3:Y:S04]  /*23ec0*/  LDL R58, [R1+0xaec] ;  /* 0x000aec00013a7983 */ /* 0x000ee80000100800 */
[----:B------:R0:W3:Y:S01]  /*23ed0*/  @P4 LDG.E.U8 R51, desc[UR14][R52.64] ;  /* 0x0000000e34334981 */ /* 0x0000e2000c1e1100 */
[----:B------:R-:W-:-:S03]  /*23ee0*/  ISETP.GT.AND P4, PT, R11, 0x78, PT ;  /* 0x000000780b00780c */ /* 0x000fc60003f84270 */
[----:B------:R-:W3:Y:S01]  /*23ef0*/  LDL R59, [R1+0xae8] ;  /* 0x000ae800013b7983 */ /* 0x000ee20000100800 */
[----:B0-----:R-:W-:Y:S02]  /*23f00*/  PRMT R52, RZ, 0x7610, R52 ;  /* 0x00007610ff347816 */ /* 0x001fe40000000034 */
[----:B------:R-:W-:-:S04]  /*23f10*/  PRMT R53, RZ, 0x7610, R53 ;  /* 0x00007610ff357816 */ /* 0x000fc80000000035 */
[----:B----4-:R0:W4:Y:S02]  /*23f20*/  @P3 LDG.E.U8 R52, desc[UR14][R54.64] ;  /* 0x0000000e36343981 */ /* 0x010124000c1e1100 */
[----:B0-----:R-:W-:Y:S02]  /*23f30*/  @P3 IMAD.MOV.U32 R54, RZ, RZ, R60 ;  /* 0x000000ffff363224 */ /* 0x001fe400078e003c */
        /* <DEDUP_REMOVED lines=8> */
[----:B------:R-:W-:Y:S01]  /*23fc0*/  PRMT R55, RZ, 0x7610, R55 ;  /* 0x00007610ff377816 */ /* 0x000fe20000000037 */
[----:B------:R-:W-:Y:S01]  /*23fd0*/  @P4 IMAD.MOV.U32 R56, RZ, RZ, R62 ;  /* 0x000000ffff384224 */ /* 0x000fe200078e003e */
[C---:B------:R-:W-:Y:S01]  /*23fe0*/  ISETP.GT.AND P3, PT, R11.reuse, 0x6d, PT ;  /* 0x0000006d0b00780c */ /* 0x040fe20003f64270 */
[----:B------:R-:W2:Y:S04]  /*23ff0*/  LDL R62, [R1+0xbb0] ;  /* 0x000bb000013e7983 */ /* 0x000ea80000100800 */
[----:B------:R0:W2:Y:S01]  /*24000*/  @P4 LDG.E.U8 R55, desc[UR14][R56.64] ;  /* 0x0000000e38374981 */ /* 0x0000a2000c1e1100 */
[----:B------:R-:W-:-:S02]  /*24010*/  ISETP.GT.AND P4, PT, R11, 0x71, PT ;  /* 0x000000710b00780c */ /* 0x000fc40003f84270 */
[----:B0-----:R-:W-:Y:S02]  /*24020*/  PRMT R56, RZ, 0x7610, R56 ;  /* 0x00007610ff387816 */ /* 0x001fe40000000038 */
[----:B------:R-:W-:Y:S02]  /*24030*/  PRMT R57, RZ, 0x7610, R57 ;  /* 0x00007610ff397816 */ /* 0x000fe40000000039 */
[----:B------:R-:W-:Y:S02]  /*24040*/  ISETP.GT.AND P5, PT, R11, 0x79, PT ;  /* 0x000000790b00780c */ /* 0x000fe40003fa4270 */
[----:B---3--:R0:W3:Y:S05]  /*24050*/  @P3 LDG.E.U8 R56, desc[UR14][R58.64] ;  /* 0x0000000e3a383981 */ /* 0x0080ea000c1e1100 */
[----:B0-----:R-:W-:-:S02]  /*24060*/  @P4 IMAD.MOV.U32 R58, RZ, RZ, R63 ;  /* 0x000000ffff3a4224 */ /* 0x001fc400078e003f */
[----:B------:R-:W-:Y:S01]  /*24070*/  @P4 IMAD.MOV.U32 R59, RZ, RZ, R96 ;  /* 0x000000ffff3b4224 */ /* 0x000fe200078e0060 */
[----:B------:R-:W3:Y:S04]  /*24080*/  LDL R63, [R1+0xbac] ;  /* 0x000bac00013f7983 */ /* 0x000ee80000100800 */
[----:B------:R-:W3:Y:S04]  /*24090*/  LDL R96, [R1+0xb38] ;  /* 0x000b380001607983 */ /* 0x000ee80000100800 */
[----:B------:R0:W3:Y:S02]  /*240a0*/  @P4 LDG.E.U8 R57, desc[UR14][R58.64] ;  /* 0x0000000e3a394981 */ /* 0x0000e4000c1e1100 */
[----:B0-----:R-:W-:-:S06]  /*240b0*/  PRMT R58, RZ, 0x7610, R58 ;  /* 0x00007610ff3a7816 */ /* 0x001fcc000000003a */
[----:B----4-:R0:W4:Y:S02]  /*240c0*/  @P4 LDG.E.U8 R58, desc[UR14][R60.64] ;  /* 0x0000000e3c3a4981 */ /* 0x010124000c1e1100 */
[----:B0-----:R-:W-:Y:S02]  /*240d0*/  @P5 IMAD.MOV.U32 R61, RZ, RZ, R94 ;  /* 0x000000ffff3d5224 */ /* 0x001fe400078e005e */
[----:B------:R-:W4:Y:S01]  /*240e0*/  LDL R94, [R1+0xbb4] ;  /* 0x000bb400015e7983 */ /* 0x000f220000100800 */
[----:B--2---:R-:W-:-:S03]  /*240f0*/  @P5 IMAD.MOV.U32 R60, RZ, RZ, R92 ;  /* 0x000000ffff3c5224 */ /* 0x004fc600078e005c */
[----:B------:R-:W2:Y:S01]  /*24100*/  LDL R92, [R1+0xbb8] ;  /* 0x000bb800015c7983 */ /* 0x000ea20000100800 */
[----:B------:R-:W-:Y:S02]  /*24110*/  PRMT R59, RZ, 0x7610, R59 ;  /* 0x00007610ff3b7816 */ /* 0x000fe4000000003b */
[----:B------:R-:W-:-:S04]  /*24120*/  ISETP.GT.AND P4, PT, R11, 0x72, PT ;  /* 0x000000720b00780c */ /* 0x000fc80003f84270 */
[----:B------:R0:W2:Y:S02]  /*24130*/  @P5 LDG.E.U8 R59, desc[UR14][R60.64] ;  /* 0x0000000e3c3b5981 */ /* 0x0000a4000c1e1100 */
[----:B0-----:R-:W-:Y:S02]  /*24140*/  PRMT R60, RZ, 0x7610, R60 ;  /* 0x00007610ff3c7816 */ /* 0x001fe4000000003c */
[----:B------:R-:W-:-:S04]  /*24150*/  PRMT R61, RZ, 0x7610, R61 ;  /* 0x00007610ff3d7816 */ /* 0x000fc8000000003d */
[----:B---3--:R0:W3:Y:S01]  /*24160*/  @P5 LDG.E.U8 R60, desc[UR14][R62.64] ;  /* 0x0000000e3e3c5981 */ /* 0x0080e2000c1e1100 */
[----:B------:R-:W-:Y:S01]  /*24170*/  ISETP.GT.AND P5, PT, R11, 0x7a, PT ;  /* 0x0000007a0b00780c */ /* 0x000fe20003fa4270 */
        /* <DEDUP_REMOVED lines=10> */
[----:B----4-:R-:W-:-:S03]  /*24220*/  @P5 IMAD.MOV.U32 R63, RZ, RZ, R94 ;  /* 0x000000ffff3f5224 */ /* 0x010fc600078e005e */
[----:B------:R-:W4:Y:S01]  /*24230*/  LDL R94, [R1+0xb4c] ;  /* 0x000b4c00015e7983 */ /* 0x000f220000100800 */
[----:B--2---:R-:W-:-:S03]  /*24240*/  @P5 IMAD.MOV.U32 R62, RZ, RZ, R92 ;  /* 0x000000ffff3e5224 */ /* 0x004fc600078e005c */
[----:B------:R-:W2:Y:S01]  /*24250*/  LDL R92, [R1+0xb50] ;  /* 0x000b5000015c7983 */ /* 0x000ea20000100800 */
[----:B------:R-:W-:-:S03]  /*24260*/  ISETP.GT.AND P4, PT, R11, 0x73, PT ;  /* 0x000000730b00780c */ /* 0x000fc60003f84270 */
[----:B------:R3:W2:Y:S02]  /*24270*/  @P5 LDG.E.U8 R66, desc[UR14][R62.64] ;  /* 0x0000000e3e425981 */ /* 0x0006a4000c1e1100 */
        /* <DEDUP_REMOVED lines=10> */
[----:B----4-:R-:W-:-:S02]  /*24320*/  @P4 IMAD.MOV.U32 R63, RZ, RZ, R94 ;  /* 0x000000ffff3f4224 */ /* 0x010fc400078e005e */
[----:B------:R-:W4:Y:S01]  /*24330*/  LDL R94, [R1+0xb54] ;  /* 0x000b5400015e7983 */ /* 0x000f220000100800 */
[----:B--2---:R-:W-:-:S03]  /*24340*/  @P4 IMAD.MOV.U32 R62, RZ, RZ, R92 ;  /* 0x000000ffff3e4224 */ /* 0x004fc600078e005c */
[----:B------:R-:W2:Y:S01]  /*24350*/  LDL R92, [R1+0xb58] ;  /* 0x000b5800015c7983 */ /* 0x000ea20000100800 */
[C---:B------:R-:W-:Y:S02]  /*24360*/  ISETP.GT.AND P5, PT, R11.reuse, 0x7b, PT ;  /* 0x0000007b0b00780c */ /* 0x040fe40003fa4270 */
[----:B------:R-:W-:Y:S01]  /*24370*/  PRMT R75, RZ, 0x7610, R75 ;  /* 0x00007610ff4b7816 */ /* 0x000fe2000000004b */
[----:B------:R0:W2:Y:S01]  /*24380*/  @P4 LDG.E.U8 R73, desc[UR14][R62.64] ;  /* 0x0000000e3e494981 */ /* 0x0000a2000c1e1100 */
[----:B------:R-:W-:Y:S02]  /*24390*/  PRMT R77, RZ, 0x7610, R77 ;  /* 0x00007610ff4d7816 */ /* 0x000fe4000000004d */
[----:B------:R-:W-:-:S07]  /*243a0*/  ISETP.GT.AND P4, PT, R11, 0x74, PT ;  /* 0x000000740b00780c */ /* 0x000fce0003f84270 */
[----:B0-----:R-:W-:Y:S02]  /*243b0*/  @P5 IMAD.MOV.U32 R62, RZ, RZ, R102 ;  /* 0x000000ffff3e5224 */ /* 0x001fe400078e0066 */
[----:B------:R-:W-:Y:S01]  /*243c0*/  @P5 IMAD.MOV.U32 R63, RZ, RZ, R104 ;  /* 0x000000ffff3f5224 */ /* 0x000fe200078e0068 */
[----:B------:R-:W2:Y:S04]  /*243d0*/  LDL R102, [R1+0xb60] ;  /* 0x000b600001667983 */ /* 0x000ea80000100800 */
[----:B------:R-:W2:Y:S04]  /*243e0*/  LDL R104, [R1+0xb5c] ;  /* 0x000b5c0001687983 */ /* 0x000ea80000100800 */
[----:B------:R3:W2:Y:S01]  /*243f0*/  @P5 LDG.E.U8 R75, desc[UR14][R62.64] ;  /* 0x0000000e3e4b5981 */ /* 0x0006a2000c1e1100 */
[----:B------:R-:W-:Y:S01]  /*24400*/  PRMT R79, RZ, 0x7610, R79 ;  /* 0x00007610ff4f7816 */ /* 0x000fe2000000004f */
[----:B---3--:R-:W-:-:S02]  /*24410*/  @P5 IMAD.MOV.U32 R62, RZ, RZ, R96 ;  /* 0x000000ffff3e5224 */ /* 0x008fc400078e0060 */
[----:B------:R-:W3:Y:S01]  /*24420*/  LDL R96, [R1+0xbd8] ;  /* 0x000bd80001607983 */ /* 0x000ee20000100800 */
[----:B------:R-:W-:-:S03]  /*24430*/  @P5 IMAD.MOV.U32 R63, RZ, RZ, R97 ;  /* 0x000000ffff3f5224 */ /* 0x000fc600078e0061 */
[----:B------:R-:W3:Y:S04]  /*24440*/  LDL R97, [R1+0xbd4] ;  /* 0x000bd40001617983 */ /* 0x000ee80000100800 */
[----:B------:R0:W3:Y:S02]  /*24450*/  @P5 LDG.E.U8 R77, desc[UR14][R62.64] ;  /* 0x0000000e3e4d5981 */ /* 0x0000e4000c1e1100 */
[----:B0-----:R-:W-:Y:S02]  /*24460*/  @P3 IMAD.MOV.U32 R62, RZ, RZ, R98 ;  /* 0x000000ffff3e3224 */ /* 0x001fe400078e0062 */
[----:B------:R-:W-:Y:S01]  /*24470*/  @P3 IMAD.MOV.U32 R63, RZ, RZ, R100 ;  /* 0x000000ffff3f3224 */ /* 0x000fe200078e0064 */
[----:B------:R-:W-:Y:S01]  /*24480*/  PRMT R81, RZ, 0x7610, R81 ;  /* 0x00007610ff517816 */ /* 0x000fe20000000051 */
[----:B------:R-:W3:Y:S04]  /*24490*/  LDL R100, [R1+0xb64] ;  /* 0x000b640001647983 */ /* 0x000ee80000100800 */
[----:B------:R4:W3:Y:S01]  /*244a0*/  @P3 LDG.E.U8 R79, desc[UR14][R62.64] ;  /* 0x0000000e3e4f3981 */ /* 0x0008e2000c1e1100 */
[----:B------:R-:W-:-:S02]  /*244b0*/  ISETP.GT.AND P5, PT, R11, 0x7c, PT ;  /* 0x0000007c0b00780c */ /* 0x000fc40003fa4270 */
[----:B------:R-:W-:Y:S01]  /*244c0*/  PRMT R83, RZ, 0x7610, R83 ;  /* 0x00007610ff537816 */ /* 0x000fe20000000053 */
[----:B------:R-:W3:Y:S01]  /*244d0*/  LDL R98, [R1+0xb68] ;  /* 0x000b680001627983 */ /* 0x000ee20000100800 */
[----:B----4-:R-:W-:-:S03]  /*244e0*/  @P4 IMAD.MOV.U32 R63, RZ, RZ, R94 ;  /* 0x000000ffff3f4224 */ /* 0x010fc600078e005e */
[----:B------:R-:W4:Y:S01]  /*244f0*/  LDL R94, [R1+0xbdc] ;  /* 0x000bdc00015e7983 */ /* 0x000f220000100800 */
[----:B--2---:R-:W-:-:S03]  /*24500*/  @P4 IMAD.MOV.U32 R62, RZ, RZ, R92 ;  /* 0x000000ffff3e4224 */ /* 0x004fc600078e005c */
[----:B------:R-:W2:Y:S04]  /*24510*/  LDL R92, [R1+0xbe0] ;  /* 0x000be000015c7983 */ /* 0x000ea80000100800 */
[----:B------:R0:W2:Y:S02]  /*24520*/  @P4 LDG.E.U8 R81, desc[UR14][R62.64] ;  /* 0x0000000e3e514981 */ /* 0x0000a4000c1e1100 */
[----:B0-----:R-:W-:Y:S01]  /*24530*/  @P4 IMAD.MOV.U32 R62, RZ, RZ, R102 ;  /* 0x000000ffff3e4224 */ /* 0x001fe200078e0066 */
[----:B------:R-:W-:Y:S01]  /*24540*/  PRMT R85, RZ, 0x7610, R85 ;  /* 0x00007610ff557816 */ /* 0x000fe20000000055 */
[----:B------:R-:W2:Y:S01]  /*24550*/  LDL R102, [R1+0xbe8] ;  /* 0x000be80001667983 */ /* 0x000ea20000100800 */
[----:B------:R-:W-:-:S03]  /*24560*/  @P4 IMAD.MOV.U32 R63, RZ, RZ, R104 ;  /* 0x000000ffff3f4224 */ /* 0x000fc600078e0068 */
[----:B------:R-:W2:Y:S04]  /*24570*/  LDL R104, [R1+0xbe4] ;  /* 0x000be40001687983 */ /* 0x000ea80000100800 */
[----:B------:R3:W2:Y:S02]  /*24580*/  @P4 LDG.E.U8 R83, desc[UR14][R62.64] ;  /* 0x0000000e3e534981 */ /* 0x0006a4000c1e1100 */
[----:B---3--:R-:W-:Y:S02]  /*24590*/  @P5 IMAD.MOV.U32 R62, RZ, RZ, R96 ;  /* 0x000000ffff3e5224 */ /* 0x008fe400078e0060 */
[----:B------:R-:W3:Y:S01]  /*245a0*/  LDL R96, [R1+0xb70] ;  /* 0x000b700001607983 */ /* 0x000ee20000100800 */
[----:B------:R-:W-:-:S03]  /*245b0*/  @P5 IMAD.MOV.U32 R63, RZ, RZ, R97 ;  /* 0x000000ffff3f5224 */ /* 0x000fc600078e0061 */
[----:B------:R-:W3:Y:S04]  /*245c0*/  LDL R97, [R1+0xb6c] ;  /* 0x000b6c0001617983 */ /* 0x000ee80000100800 */
[----:B------:R4:W3:Y:S02]  /*245d0*/  @P5 LDG.E.U8 R85, desc[UR14][R62.64] ;  /* 0x0000000e3e555981 */ /* 0x0008e4000c1e1100 */
[----:B----4-:R-:W-:Y:S02]  /*245e0*/  @P5 IMAD.MOV.U32 R63, RZ, RZ, R94 ;  /* 0x000000ffff3f5224 */ /* 0x010fe400078e005e */
[----:B------:R-:W4:Y:S01]  /*245f0*/  LDL R94, [R1+0xbec] ;  /* 0x000bec00015e7983 */ /* 0x000f220000100800 */
[----:B--2---:R-:W-:-:S03]  /*24600*/  @P5 IMAD.MOV.U32 R62, RZ, RZ, R92 ;  /* 0x000000ffff3e5224 */ /* 0x004fc600078e005c */
[----:B------:R-:W2:Y:S01]  /*24610*/  LDL R92, [R1+0xbf0] ;  /* 0x000bf000015c7983 */ /* 0x000ea20000100800 */
[C---:B------:R-:W-:Y:S02]  /*24620*/  ISETP.GT.AND P3, PT, R11.reuse, 0x75, PT ;  /* 0x000000750b00780c */ /* 0x040fe40003f64270 */
[----:B------:R-:W-:Y:S02]  /*24630*/  PRMT R87, RZ, 0x7610, R87 ;  /* 0x00007610ff577816 */ /* 0x000fe40000000057 */
[----:B------:R-:W-:Y:S02]  /*24640*/  PRMT R89, RZ, 0x7610, R89 ;  /* 0x00007610ff597816 */ /* 0x000fe40000000059 */
[----:B------:R-:W-:Y:S02]  /*24650*/  ISETP.GT.AND P4, PT, R11, 0x7d, PT ;  /* 0x0000007d0b00780c */ /* 0x000fe40003f84270 */
[----:B------:R0:W2:Y:S01]  /*24660*/  @P5 LDG.E.U8 R87, desc[UR14][R62.64] ;  /* 0x0000000e3e575981 */ /* 0x0000a2000c1e1100 */
[----:B------:R-:W-:-:S04]  /*24670*/  PRMT R91, RZ, 0x7610, R91 ;  /* 0x00007610ff5b7816 */ /* 0x000fc8000000005b */
        /* <DEDUP_REMOVED lines=20> */
[----:B------:R-:W-:Y:S02]  /*247c0*/  PRMT R95, RZ, 0x7610, R95 ;  /* 0x00007610ff5f7816 */ /* 0x000fe4000000005f */
[----:B------:R-:W-:Y:S02]  /*247d0*/  ISETP.GT.AND P3, PT, R11, 0x67, PT ;  /* 0x000000670b00780c */ /* 0x000fe40003f64270 */
[----:B------:R-:W-:Y:S02]  /*247e0*/  PRMT R124, RZ, 0x7610, R124 ;  /* 0x00007610ff7c7816 */ /* 0x000fe4000000007c */
[----:B------:R0:W2:Y:S01]  /*247f0*/  @P4 LDG.E.U8 R95, desc[UR14][R62.64] ;  /* 0x0000000e3e5f4981 */ /* 0x0000a2000c1e1100 */
[----:B------:R-:W-:Y:S01]  /*24800*/  PRMT R99, RZ, 0x7610, R99 ;  /* 0x00007610ff637816 */ /* 0x000fe20000000063 */
[----:B0-----:R-:W-:Y:S02]  /*24810*/  @P2 IMAD.MOV.U32 R62, RZ, RZ, R98 ;  /* 0x000000ffff3e2224 */ /* 0x001fe400078e0062 */
[----:B------:R-:W2:Y:S01]  /*24820*/  LDL R98, [R1+0xb04] ;  /* 0x000b040001627983 */ /* 0x000ea20000100800 */
[----:B------:R-:W-:-:S03]  /*24830*/  @P2 IMAD.MOV.U32 R63, RZ, RZ, R100 ;  /* 0x000000ffff3f2224 */ /* 0x000fc600078e0064 */
[----:B------:R-:W2:Y:S04]  /*24840*/  LDL R100, [R1+0xb00] ;  /* 0x000b000001647983 */ /* 0x000ea80000100800 */
[----:B------:R3:W2:Y:S01]  /*24850*/  @P2 LDG.E.U8 R124, desc[UR14][R62.64] ;  /* 0x0000000e3e7c2981 */ /* 0x0006a2000c1e1100 */
[----:B------:R-:W-:Y:S02]  /*24860*/  ISETP.GT.AND P2, PT, R11, 0x6e, PT ;  /* 0x0000006e0b00780c */ /* 0x000fe40003f44270 */
[----:B------:R-:W-:Y:S01]  /*24870*/  PRMT R101, RZ, 0x7610, R101 ;  /* 0x00007610ff657816 */ /* 0x000fe20000000065 */
[----:B---3--:R-:W-:Y:S02]  /*24880*/  @P3 IMAD.MOV.U32 R62, RZ, RZ, R96 ;  /* 0x000000ffff3e3224 */ /* 0x008fe400078e0060 */
[----:B------:R-:W3:Y:S01]  /*24890*/  LDL R96, [R1+0xb0c] ;  /* 0x000b0c0001607983 */ /* 0x000ee20000100800 */
[----:B------:R-:W-:-:S03]  /*248a0*/  @P3 IMAD.MOV.U32 R63, RZ, RZ, R97 ;  /* 0x000000ffff3f3224 */ /* 0x000fc600078e0061 */
[----:B------:R-:W3:Y:S04]  /*248b0*/  LDL R97, [R1+0xb08] ;  /* 0x000b080001617983 */ /* 0x000ee80000100800 */
[----:B------:R0:W3:Y:S02]  /*248c0*/  @P3 LDG.E.U8 R99, desc[UR14][R62.64] ;  /* 0x0000000e3e633981 */ /* 0x0000e4000c1e1100 */
[----:B0-----:R-:W-:Y:S01]  /*248d0*/  @P3 IMAD.MOV.U32 R62, RZ, RZ, R102 ;  /* 0x000000ffff3e3224 */ /* 0x001fe200078e0066 */
[----:B------:R-:W-:Y:S01]  /*248e0*/  PRMT R103, RZ, 0x7610, R103 ;  /* 0x00007610ff677816 */ /* 0x000fe20000000067 */
        /* <DEDUP_REMOVED lines=8> */
[----:B------:R-:W-:Y:S02]  /*24970*/  ISETP.GT.AND P3, PT, R11, 0x6f, PT ;  /* 0x0000006f0b00780c */ /* 0x000fe40003f64270 */
[----:B------:R-:W-:Y:S01]  /*24980*/  PRMT R105, RZ, 0x7610, R105 ;  /* 0x00007610ff697816 */ /* 0x000fe20000000069 */
[----:B------:R0:W2:Y:S01]  /*24990*/  @P2 LDG.E.U8 R103, desc[UR14][R62.64] ;  /* 0x0000000e3e672981 */ /* 0x0000a2000c1e1100 */
[----:B------:R-:W-:Y:S01]  /*249a0*/  PRMT R107, RZ, 0x7610, R107 ;  /* 0x00007610ff6b7816 */ /* 0x000fe2000000006b */
[----:B0-----:R-:W-:Y:S02]  /*249b0*/  @P2 IMAD.MOV.U32 R62, RZ, RZ, R98 ;  /* 0x000000ffff3e2224 */ /* 0x001fe400078e0062 */
        /* <DEDUP_REMOVED lines=14> */
[----:B------:R-:W-:Y:S02]  /*24aa0*/  PRMT R109, RZ, 0x7610, R109 ;  /* 0x00007610ff6d7816 */ /* 0x000fe4000000006d */
[----:B------:R-:W-:-:S04]  /*24ab0*/  PRMT R111, RZ, 0x7610, R111 ;  /* 0x00007610ff6f7816 */ /* 0x000fc8000000006f */
[----:B------:R0:W2:Y:S01]  /*24ac0*/  @P3 LDG.E.U8 R109, desc[UR14][R62.64] ;  /* 0x0000000e3e6d3981 */ /* 0x0000a2000c1e1100 */
[----:B------:R-:W-:Y:S02]  /*24ad0*/  ISETP.GT.AND P3, PT, R11, 0x77, PT ;  /* 0x000000770b00780c */ /* 0x000fe40003f64270 */
[----:B------:R-:W-:Y:S02]  /*24ae0*/  PRMT R113, RZ, 0x7610, R113 ;  /* 0x00007610ff717816 */ /* 0x000fe40000000071 */
[----:B0-----:R-:W-:Y:S02]  /*24af0*/  @P2 IMAD.MOV.U32 R62, RZ, RZ, R106 ;  /* 0x000000ffff3e2224 */ /* 0x001fe400078e006a */
[----:B------:R-:W-:-:S05]  /*24b00*/  @P2 IMAD.MOV.U32 R63, RZ, RZ, R108 ;  /* 0x000000ffff3f2224 */ /* 0x000fca00078e006c */
[----:B------:R0:W2:Y:S01]  /*24b10*/  @P2 LDG.E.U8 R111, desc[UR14][R62.64] ;  /* 0x0000000e3e6f2981 */ /* 0x0000a2000c1e1100 */
[----:B------:R-:W-:Y:S01]  /*24b20*/  PRMT R115, RZ, 0x7610, R115 ;  /* 0x00007610ff737816 */ /* 0x000fe20000000073 */
[----:B0-----:R-:W-:Y:S02]  /*24b30*/  @P2 IMAD.MOV.U32 R62, RZ, RZ, R102 ;  /* 0x000000ffff3e2224 */ /* 0x001fe400078e0066 */
[----:B------:R-:W-:-:S05]  /*24b40*/  @P2 IMAD.MOV.U32 R63, RZ, RZ, R104 ;  /* 0x000000ffff3f2224 */ /* 0x000fca00078e0068 */
[----:B------:R0:W2:Y:S01]  /*24b50*/  @P2 LDG.E.U8 R113, desc[UR14][R62.64] ;  /* 0x0000000e3e712981 */ /* 0x0000a2000c1e1100 */
[----:B------:R-:W-:Y:S02]  /*24b60*/  ISETP.GT.AND P2, PT, R11, 0x7e, PT ;  /* 0x0000007e0b00780c */ /* 0x000fe40003f44270 */
[----:B------:R-:W-:Y:S01]  /*24b70*/  PRMT R117, RZ, 0x7610, R117 ;  /* 0x00007610ff757816 */ /* 0x000fe20000000075 */
[----:B0-----:R-:W-:Y:S02]  /*24b80*/  @P3 IMAD.MOV.U32 R62, RZ, RZ, R98 ;  /* 0x000000ffff3e3224 */ /* 0x001fe400078e0062 */
[----:B------:R-:W-:-:S05]  /*24b90*/  @P3 IMAD.MOV.U32 R63, RZ, RZ, R100 ;  /* 0x000000ffff3f3224 */ /* 0x000fca00078e0064 */
[----:B------:R3:W2:Y:S01]  /*24ba0*/  @P3 LDG.E.U8 R115, desc[UR14][R62.64] ;  /* 0x0000000e3e733981 */ /* 0x0006a2000c1e1100 */
[----:B------:R-:W-:Y:S01]  /*24bb0*/  PRMT R119, RZ, 0x7610, R119 ;  /* 0x00007610ff777816 */ /* 0x000fe20000000077 */
[----:B---3--:R-:W-:Y:S02]  /*24bc0*/  @P3 IMAD.MOV.U32 R62, RZ, RZ, R96 ;  /* 0x000000ffff3e3224 */ /* 0x008fe400078e0060 */
[----:B------:R-:W-:-:S05]  /*24bd0*/  @P3 IMAD.MOV.U32 R63, RZ, RZ, R97 ;  /* 0x000000ffff3f3224 */ /* 0x000fca00078e0061 */
[----:B------:R4:W3:Y:S02]  /*24be0*/  @P3 LDG.E.U8 R117, desc[UR14][R62.64] ;  /* 0x0000000e3e753981 */ /* 0x0008e4000c1e1100 */
[----:B----4-:R-:W-:Y:S02]  /*24bf0*/  @P2 IMAD.MOV.U32 R63, RZ, RZ, R94 ;  /* 0x000000ffff3f2224 */ /* 0x010fe400078e005e */
[----:B--2---:R-:W-:Y:S02]  /*24c00*/  @P2 IMAD.MOV.U32 R62, RZ, RZ, R92 ;  /* 0x000000ffff3e2224 */ /* 0x004fe400078e005c */
[----:B------:R-:W2:Y:S04]  /*24c10*/  LDL.LU R92, [R1+0x1d8] ;  /* 0x0001d800015c7983 */ /* 0x000ea80000300800 */
[----:B------:R-:W4:Y:S04]  /*24c20*/  LDL.LU R94, [R1+0x1d4] ;  /* 0x0001d400015e7983 */ /* 0x000f280000300800 */
        /* <DEDUP_REMOVED lines=14> */
[----:B------:R-:W2:Y:S04]  /*24d10*/  LDL.LU R125, [R1] ;  /* 0x00000000017d7983 */ /* 0x000ea80000300800 */
[----:B------:R0:W2:Y:S04]  /*24d20*/  @P2 LDG.E.U8 R119, desc[UR14][R62.64] ;  /* 0x0000000e3e772981 */ /* 0x0000a8000c1e1100 */
[----:B------:R-:W0:Y:S04]  /*24d30*/  LDL R62, [R1+0xbfc] ;  /* 0x000bfc00013e7983 */ /* 0x000e280000100800 */
[----:B------:R-:W0:Y:S01]  /*24d40*/  LDL R63, [R1+0xc00] ;  /* 0x000c0000013f7983 */ /* 0x000e220000100800 */
[----:B------:R-:W-:-:S02]  /*24d50*/  PRMT R121, RZ, 0x7610, R121 ;  /* 0x00007610ff797816 */ /* 0x000fc40000000079 */
[----:B0-----:R-:W-:-:S04]  /*24d60*/  @P2 LOP3.LUT R63, R63, R62, RZ, 0x3c, !PT ;  /* 0x0000003e3f3f2212 */ /* 0x001fc800078e3cff */
[----:B------:R-:W-:-:S04]  /*24d70*/  @P2 LOP3.LUT R62, R63, R62, RZ, 0x3c, !PT ;  /* 0x0000003e3f3e2212 */ /* 0x000fc800078e3cff */
[----:B------:R-:W-:-:S05]  /*24d80*/  @P2 LOP3.LUT R63, R63, R62, RZ, 0x3c, !PT ;  /* 0x0000003e3f3f2212 */ /* 0x000fca00078e3cff */
[----:B------:R0:W2:Y:S04]  /*24d90*/  @P2 LDG.E.U8 R121, desc[UR14][R62.64] ;  /* 0x0000000e3e792981 */ /* 0x0000a8000c1e1100 */
[----:B------:R-:W0:Y:S04]  /*24da0*/  LDL R62, [R1+0xc04] ;  /* 0x000c0400013e7983 */ /* 0x000e280000100800 */
[----:B------:R-:W0:Y:S01]  /*24db0*/  LDL R63, [R1+0xc08] ;  /* 0x000c0800013f7983 */ /* 0x000e220000100800 */
[----:B------:R-:W-:Y:S02]  /*24dc0*/  ISETP.GT.AND P3, PT, R11, 0x7f, PT ;  /* 0x0000007f0b00780c */ /* 0x000fe40003f64270 */
[----:B------:R-:W-:-:S11]  /*24dd0*/  PRMT R122, RZ, 0x7610, R122 ;  /* 0x00007610ff7a7816 */ /* 0x000fd6000000007a */
[----:B0-----:R-:W-:-:S04]  /*24de0*/  @P3 LOP3.LUT R63, R63, R62, RZ, 0x3c, !PT ;  /* 0x0000003e3f3f3212 */ /* 0x001fc800078e3cff */
[----:B------:R-:W-:-:S04]  /*24df0*/  @P3 LOP3.LUT R62, R63, R62, RZ, 0x3c, !PT ;  /* 0x0000003e3f3e3212 */ /* 0x000fc800078e3cff */
[----:B------:R-:W-:-:S05]  /*24e00*/  @P3 LOP3.LUT R63, R63, R62, RZ, 0x3c, !PT ;  /* 0x0000003e3f3f3212 */ /* 0x000fca00078e3cff */
[----:B------:R0:W2:Y:S04]  /*24e10*/  @P3 LDG.E.U8 R122, desc[UR14][R62.64] ;  /* 0x0000000e3e7a3981 */ /* 0x0000a8000c1e1100 */
[----:B------:R-:W0:Y:S04]  /*24e20*/  LDL R62, [R1+0xc0c] ;  /* 0x000c0c00013e7983 */ /* 0x000e280000100800 */
[----:B------:R-:W0:Y:S01]  /*24e30*/  LDL R63, [R1+0xc14] ;  /* 0x000c1400013f7983 */ /* 0x000e220000100800 */
[----:B------:R-:W1:Y:S01]  /*24e40*/  S2R R5, SR_TID.X ;  /* 0x0000000000057919 */ /* 0x000e620000002100 */
[----:B------:R-:W-:-:S02]  /*24e50*/  PRMT R123, RZ, 0x7610, R123 ;  /* 0x00007610ff7b7816 */ /* 0x000fc4000000007b */
[----:B-1----:R-:W-:-:S04]  /*24e60*/  LOP3.LUT R5, R5, 0x7f, RZ, 0xc0, !PT ;  /* 0x0000007f05057812 */ /* 0x002fc800078ec0ff */
[----:B------:R-:W-:Y:S02]  /*24e70*/  ISETP.GE.AND P2, PT, R5, R11, PT ;  /* 0x0000000b0500720c */ /* 0x000fe40003f46270 */
[----:B------:R-:W3:Y:S01]  /*24e80*/  LDL.LU R5, [R1+0x98] ;  /* 0x0000980001057983 */ /* 0x000ee20000300800 */
[----:B0-----:R-:W-:-:S04]  /*24e90*/  @P3 LOP3.LUT R63, R63, R62, RZ, 0x3c, !PT ;  /* 0x0000003e3f3f3212 */ /* 0x001fc800078e3cff */
[----:B------:R-:W-:-:S04]  /*24ea0*/  @P3 LOP3.LUT R62, R63, R62, RZ, 0x3c, !PT ;  /* 0x0000003e3f3e3212 */ /* 0x000fc800078e3cff */
[----:B------:R-:W-:-:S05]  /*24eb0*/  @P3 LOP3.LUT R63, R63, R62, RZ, 0x3c, !PT ;  /* 0x0000003e3f3f3212 */ /* 0x000fca00078e3cff */
[----:B------:R-:W3:Y:S01]  /*24ec0*/  @P3 LDG.E.U8 R123, desc[UR14][R62.64] ;  /* 0x0000000e3e7b3981 */ /* 0x000ee2000c1e1100 */
[----:B------:R-:W-:Y:S06]  /*24ed0*/  BAR.SYNC.DEFER_BLOCKING 0x0 ;  /* 0x0000000000007b1d */ /* 0x000fec0000010000 */
[----:B--2---:R0:W-:Y:S04]  /*24ee0*/  STS.U8 [R6+UR4+0x10000], R92 ;  /* 0x0100005c06007988 */ /* 0x0041e80008000004 */
[----:B----4-:R1:W-:Y:S04]  /*24ef0*/  STS.U8 [R6+UR4+0x18000], R94 ;  /* 0x0180005e06007988 */ /* 0x0103e80008000004 */
[----:B------:R2:W-:Y:S04]  /*24f00*/  STS.U8 [R6+UR4+0x10400], R96 ;  /* 0x0104006006007988 */ /* 0x0005e80008000004 */
[----:B0-----:R-:W4:Y:S04]  /*24f10*/  LDL.LU R92, [R1+0xce4] ;  /* 0x000ce400015c7983 */ /* 0x001f280000300800 */
[----:B-1----:R-:W4:Y:S04]  /*24f20*/  LDL.LU R94, [R1+0xce0] ;  /* 0x000ce000015e7983 */ /* 0x002f280000300800 */
[----:B--2---:R-:W2:Y:S04]  /*24f30*/  LDL.LU R96, [R1+0xcdc] ;  /* 0x000cdc0001607983 */ /* 0x004ea80000300800 */
[----:B------:R0:W-:Y:S04]  /*24f40*/  STS.U8 [R6+UR4+0x18400], R97 ;  /* 0x0184006106007988 */ /* 0x0001e80008000004 */
[----:B------:R1:W-:Y:S04]  /*24f50*/  STS.U8 [R6+UR4+0x10800], R98 ;  /* 0x0108006206007988 */ /* 0x0003e80008000004 */
[----:B------:R1:W-:Y:S04]  /*24f60*/  STS.U8 [R6+UR4+0x18800], R100 ;  /* 0x0188006406007988 */ /* 0x0003e80008000004 */
[----:B0-----:R-:W2:Y:S04]  /*24f70*/  LDL.LU R97, [R1+0xcd8] ;  /* 0x000cd80001617983 */ /* 0x001ea80000300800 */
[----:B-1----:R-:W2:Y:S04]  /*24f80*/  LDL.LU R98, [R1+0xcd4] ;  /* 0x000cd40001627983 */ /* 0x002ea80000300800 */
[----:B------:R-:W2:Y:S04]  /*24f90*/  LDL.LU R100, [R1+0xcd0] ;  /* 0x000cd00001647983 */ /* 0x000ea80000300800 */
[----:B------:R0:W-:Y:S04]  /*24fa0*/  STS.U8 [R6+UR4+0x10c00], R102 ;  /* 0x010c006606007988 */ /* 0x0001e80008000004 */
[----:B0-----:R-:W4:Y:S04]  /*24fb0*/  LDL.LU R102, [R1+0xccc] ;  /* 0x000ccc0001667983 */ /* 0x001f280000300800 */
[----:B------:R0:W-:Y:S04]  /*24fc0*/  STS.U8 [R6+UR4+0x18c00], R104 ;  /* 0x018c006806007988 */ /* 0x0001e80008000004 */
[----:B------:R1:W-:Y:S04]  /*24fd0*/  STS.U8 [R6+UR4+0x11000], R106 ;  /* 0x0110006a06007988 */ /* 0x0003e80008000004 */
[----:B------:R1:W-:Y:S04]  /*24fe0*/  STS.U8 [R6+UR4+0x19000], R108 ;  /* 0x0190006c06007988 */ /* 0x0003e80008000004 */
[----:B0-----:R-:W4:Y:S04]  /*24ff0*/  LDL.LU R104, [R1+0xcc8] ;  /* 0x000cc80001687983 */ /* 0x001f280000300800 */
[----:B-1----:R-:W4:Y:S04]  /*25000*/  LDL.LU R106, [R1+0xcc4] ;  /* 0x000cc400016a7983 */ /* 0x002f280000300800 */
[----:B------:R-:W4:Y:S04]  /*25010*/  LDL.LU R108, [R1+0xcc0] ;  /* 0x000cc000016c7983 */ /* 0x000f280000300800 */
[----:B------:R0:W-:Y:S04]  /*25020*/  STS.U8 [R6+UR4+0x19400], R110 ;  /* 0x0194006e06007988 */ /* 0x0001e80008000004 */
[----:B------:R1:W-:Y:S04]  /*25030*/  STS.U8 [R6+UR4+0x11800], R112 ;  /* 0x0118007006007988 */ /* 0x0003e80008000004 */
[----:B------:R1:W-:Y:S04]  /*25040*/  STS.U8 [R6+UR4+0x19800], R114 ;  /* 0x0198007206007988 */ /* 0x0003e80008000004 */
[----:B0-----:R-:W4:Y:S04]  /*25050*/  LDL.LU R110, [R1+0x1d0] ;  /* 0x0001d000016e7983 */ /* 0x001f280000300800 */
[----:B-1----:R-:W4:Y:S04]  /*25060*/  LDL.LU R112, [R1+0x1cc] ;  /* 0x0001cc0001707983 */ /* 0x002f280000300800 */
[----:B------:R0:W-:Y:S04]  /*25070*/  STS.U8 [R6+UR4+0x11c00], R116 ;  /* 0x011c007406007988 */ /* 0x0001e80008000004 */
[----:B------:R-:W4:Y:S04]  /*25080*/  LDL.LU R114, [R1+0x188] ;  /* 0x0001880001727983 */ /* 0x000f280000300800 */
[----:B------:R1:W-:Y:S04]  /*25090*/  STS.U8 [R6+UR4+0x19c00], R118 ;  /* 0x019c007606007988 */ /* 0x0003e80008000004 */
[----:B0-----:R-:W4:Y:S04]  /*250a0*/  LDL.LU R116, [R1+0x184] ;  /* 0x0001840001747983 */ /* 0x001f280000300800 */
[----:B------:R0:W-:Y:S04]  /*250b0*/  STS.U8 [R6+UR4+0x12000], R120 ;  /* 0x0120007806007988 */ /* 0x0001e80008000004 */
[----:B-1----:R-:W4:Y:S04]  /*250c0*/  LDL.LU R118, [R1+0x148] ;  /* 0x0001480001767983 */ /* 0x002f280000300800 */
[----:B------:R1:W-:Y:S04]  /*250d0*/  STS.U8 [R6+UR4+0x1a000], R125 ;  /* 0x01a0007d06007988 */ /* 0x0003e80008000004 */
[----:B0-----:R-:W4:Y:S04]  /*250e0*/  LDL.LU R120, [R1+0x144] ;  /* 0x0001440001787983 */ /* 0x001f280000300800 */
[----:B-1----:R-:W4:Y:S04]  /*250f0*/  LDL.LU R125, [R1+0x108] ;  /* 0x00010800017d7983 */ /* 0x002f280000300800 */
[----:B------:R-:W-:Y:S04]  /*25100*/  STS.U8 [R6+UR4+0x12800], R80 ;  /* 0x0128005006007988 */ /* 0x000fe80008000004 */
[----:B------:R-:W-:Y:S04]  /*25110*/  STS.U8 [R6+UR4+0x12c00], R18 ;  /* 0x012c001206007988 */ /* 0x000fe80008000004 */
[----:B------:R-:W-:Y:S04]  /*25120*/  STS.U8 [R6+UR4+0x1ac00], R19 ;  /* 0x01ac001306007988 */ /* 0x000fe80008000004 */
[----:B---3--:R0:W-:Y:S04]  /*25130*/  STS.U8 [R6+UR4+0x11400], R5 ;  /* 0x0114000506007988 */ /* 0x0081e80008000004 */
[----:B------:R-:W-:Y:S04]  /*25140*/  STS.U8 [R6+UR4+0x13000], R30 ;  /* 0x0130001e06007988 */ /* 0x000fe80008000004 */
[----:B------:R-:W-:Y:S01]  /*25150*/  STS.U8 [R6+UR4+0x1b000], R31 ;  /* 0x01b0001f06007988 */ /* 0x000fe20008000004 */
[----:B0-----:R-:W-:-:S03]  /*25160*/  LOP3.LUT R5, R6, 0x10, RZ, 0x3c, !PT ;  /* 0x0000001006057812 */ /* 0x001fc600078e3cff */
[----:B------:R-:W-:Y:S04]  /*25170*/  STS.U8 [R6+UR4+0x13400], R42 ;  /* 0x0134002a06007988 */ /* 0x000fe80008000004 */
[----:B------:R-:W-:Y:S04]  /*25180*/  STS.U8 [R6+UR4+0x1b400], R43 ;  /* 0x01b4002b06007988 */ /* 0x000fe80008000004 */
[----:B------:R-:W-:Y:S04]  /*25190*/  STS.U8 [R6+UR4+0x1a800], R78 ;  /* 0x01a8004e06007988 */ /* 0x000fe80008000004 */
[----:B------:R-:W-:Y:S04]  /*251a0*/  STS.U8 [R6+UR4+0x13800], R52 ;  /* 0x0138003406007988 */ /* 0x000fe80008000004 */
[----:B------:R-:W-:Y:S04]  /*251b0*/  STS.U8 [R6+UR4+0x1b800], R53 ;  /* 0x01b8003506007988 */ /* 0x000fe80008000004 */
[----:B------:R-:W-:Y:S04]  /*251c0*/  STS.U8 [R6+UR4+0x13c00], R54 ;  /* 0x013c003606007988 */ /* 0x000fe80008000004 */
[----:B------:R-:W-:Y:S04]  /*251d0*/  STS.U8 [R6+UR4+0x1bc00], R55 ;  /* 0x01bc003706007988 */ /* 0x000fe80008000004 */
[----:B--2---:R-:W-:Y:S04]  /*251e0*/  STS.U8 [R6+UR4+0x1a400], R100 ;  /* 0x01a4006406007988 */ /* 0x004fe80008000004 */
[----:B----4-:R0:W-:Y:S04]  /*251f0*/  STS.U8 [R6+UR4+0x12400], R102 ;  /* 0x0124006606007988 */ /* 0x0101e80008000004 */
[----:B0-----:R-:W2:Y:S04]  /*25200*/  LDL.LU R102, [R1+0x28] ;  /* 0x0000280001667983 */ /* 0x001ea80000300800 */
[----:B------:R-:W3:Y:S04]  /*25210*/  LDL.LU R100, [R1+0x2c] ;  /* 0x00002c0001647983 */ /* 0x000ee80000300800 */
[----:B------:R-:W4:Y:S04]  /*25220*/  LDL.LU R80, [R1+0x58] ;  /* 0x0000580001507983 */ /* 0x000f280000300800 */
[----:B------:R-:W2:Y:S04]  /*25230*/  LDL.LU R18, [R1+0x5c] ;  /* 0x00005c0001127983 */ /* 0x000ea80000300800 */
[----:B------:R-:W2:Y:S04]  /*25240*/  LDL.LU R19, [R1+0x8c] ;  /* 0x00008c0001137983 */ /* 0x000ea80000300800 */
[----:B------:R-:W2:Y:S04]  /*25250*/  LDL.LU R30, [R1+0x90] ;  /* 0x00009000011e7983 */ /* 0x000ea80000300800 */
[----:B------:R-:W2:Y:S04]  /*25260*/  LDL.LU R31, [R1+0xcc] ;  /* 0x0000cc00011f7983 */ /* 0x000ea80000300800 */
[----:B------:R-:W2:Y:S04]  /*25270*/  LDL.LU R42, [R1+0xd0] ;  /* 0x0000d000012a7983 */ /* 0x000ea80000300800 */
[----:B------:R-:W2:Y:S04]  /*25280*/  LDL.LU R43, [R1+0x104] ;  /* 0x00010400012b7983 */ /* 0x000ea80000300800 */
[----:B------:R0:W-:Y:S04]  /*25290*/  STS.U8 [R5+UR4+0x10080], R110 ;  /* 0x0100806e05007988 */ /* 0x0001e80008000004 */
[----:B------:R1:W-:Y:S04]  /*252a0*/  STS.U8 [R5+UR4+0x18080], R112 ;  /* 0x0180807005007988 */ /* 0x0003e80008000004 */
[----:B------:R1:W-:Y:S04]  /*252b0*/  STS.U8 [R5+UR4+0x10480], R114 ;  /* 0x0104807205007988 */ /* 0x0003e80008000004 */
[----:B0-----:R-:W3:Y:S04]  /*252c0*/  LDL.LU R110, [R1+0xcbc] ;  /* 0x000cbc00016e7983 */ /* 0x001ee80000300800 */
[----:B-1----:R-:W3:Y:S04]  /*252d0*/  LDL.LU R112, [R1+0xcb8] ;  /* 0x000cb80001707983 */ /* 0x002ee80000300800 */
[----:B------:R-:W3:Y:S04]  /*252e0*/  LDL.LU R114, [R1+0xcb4] ;  /* 0x000cb40001727983 */ /* 0x000ee80000300800 */
[----:B------:R0:W-:Y:S04]  /*252f0*/  STS.U8 [R5+UR4+0x18480], R116 ;  /* 0x0184807405007988 */ /* 0x0001e80008000004 */
[----:B------:R1:W-:Y:S04]  /*25300*/  STS.U8 [R5+UR4+0x10880], R118 ;  /* 0x0108807605007988 */ /* 0x0003e80008000004 */
[----:B------:R1:W-:Y:S04]  /*25310*/  STS.U8 [R5+UR4+0x18880], R120 ;  /* 0x0188807805007988 */ /* 0x0003e80008000004 */
[----:B0-----:R-:W3:Y:S04]  /*25320*/  LDL.LU R116, [R1+0xcb0] ;  /* 0x000cb00001747983 */ /* 0x001ee80000300800 */
[----:B-1----:R-:W3:Y:S04]  /*25330*/  LDL.LU R118, [R1+0xcac] ;  /* 0x000cac0001767983 */ /* 0x002ee80000300800 */
[----:B------:R-:W3:Y:S04]  /*25340*/  LDL.LU R120, [R1+0xca8] ;  /* 0x000ca80001787983 */ /* 0x000ee80000300800 */
[----:B------:R0:W-:Y:S04]  /*25350*/  STS.U8 [R5+UR4+0x10c80], R125 ;  /* 0x010c807d05007988 */ /* 0x0001e80008000004 */
[----:B0-----:R-:W3:Y:S04]  /*25360*/  LDL.LU R125, [R1+0xca4] ;  /* 0x000ca400017d7983 */ /* 0x001ee80000300800 */
[----:B--2---:R0:W-:Y:S04]  /*25370*/  STS.U8 [R5+UR4+0x18c80], R43 ;  /* 0x018c802b05007988 */ /* 0x0041e80008000004 */
[----:B------:R1:W-:Y:S04]  /*25380*/  STS.U8 [R5+UR4+0x11080], R42 ;  /* 0x0110802a05007988 */ /* 0x0003e80008000004 */
[----:B------:R2:W-:Y:S04]  /*25390*/  STS.U8 [R5+UR4+0x19080], R31 ;  /* 0x0190801f05007988 */ /* 0x0005e80008000004 */
[----:B------:R1:W-:Y:S04]  /*253a0*/  STS.U8 [R5+UR4+0x11480], R30 ;  /* 0x0114801e05007988 */ /* 0x0003e80008000004 */
[----:B0-----:R-:W3:Y:S04]  /*253b0*/  LDL.LU R43, [R1+0xf8] ;  /* 0x0000f800012b7983 */ /* 0x001ee80000300800 */
[----:B------:R0:W-:Y:S04]  /*253c0*/  STS.U8 [R5+UR4+0x19480], R19 ;  /* 0x0194801305007988 */ /* 0x0001e80008000004 */
[----:B-1----:R-:W3:Y:S04]  /*253d0*/  LDL.LU R42, [R1+0xc8] ;  /* 0x0000c800012a7983 */ /* 0x002ee80000300800 */
[----:B------:R1:W-:Y:S04]  /*253e0*/  STS.U8 [R5+UR4+0x11880], R18 ;  /* 0x0118801205007988 */ /* 0x0003e80008000004 */
[----:B--2---:R-:W2:Y:S04]  /*253f0*/  LDL.LU R31, [R1+0xc0] ;  /* 0x0000c000011f7983 */ /* 0x004ea80000300800 */
[----:B----4-:R4:W-:Y:S04]  /*25400*/  STS.U8 [R5+UR4+0x19880], R80 ;  /* 0x0198805005007988 */ /* 0x0109e80008000004 */
[----:B------:R-:W2:Y:S04]  /*25410*/  LDL.LU R30, [R1+0x88] ;  /* 0x00008800011e7983 */ /* 0x000ea80000300800 */
[----:B---3--:R3:W-:Y:S04]  /*25420*/  STS.U8 [R5+UR4+0x11c80], R100 ;  /* 0x011c806405007988 */ /* 0x0087e80008000004 */
[----:B0-----:R-:W2:Y:S04]  /*25430*/  LDL.LU R19, [R1+0x84] ;  /* 0x0000840001137983 */ /* 0x001ea80000300800 */
[----:B------:R0:W-:Y:S04]  /*25440*/  STS.U8 [R5+UR4+0x19c80], R102 ;  /* 0x019c806605007988 */ /* 0x0001e80008000004 */
[----:B-1----:R-:W2:Y:S04]  /*25450*/  LDL.LU R18, [R1+0x54] ;  /* 0x0000540001127983 */ /* 0x002ea80000300800 */
[----:B----4-:R-:W4:Y:S04]  /*25460*/  LDL.LU R80, [R1+0x50] ;  /* 0x0000500001507983 */ /* 0x010f280000300800 */
[----:B------:R1:W-:Y:S04]  /*25470*/  STS.U8 [R5+UR4+0x12080], R125 ;  /* 0x0120807d05007988 */ /* 0x0003e80008000004 */
[----:B---3--:R-:W3:Y:S04]  /*25480*/  LDL.LU R100, [R1+0x24] ;  /* 0x0000240001647983 */ /* 0x008ee80000300800 */
[----:B------:R1:W-:Y:S04]  /*25490*/  STS.U8 [R5+UR4+0x1a080], R120 ;  /* 0x01a0807805007988 */ /* 0x0003e80008000004 */
[----:B0-----:R-:W2:Y:S04]  /*254a0*/  LDL.LU R102, [R1+0x20] ;  /* 0x0000200001667983 */ /* 0x001ea80000300800 */
[----:B------:R0:W-:Y:S04]  /*254b0*/  STS.U8 [R5+UR4+0x12480], R98 ;  /* 0x0124806205007988 */ /* 0x0001e80008000004 */
[----:B-1----:R-:W2:Y:S04]  /*254c0*/  LDL.LU R125, [R1+0xfc] ;  /* 0x0000fc00017d7983 */ /* 0x002ea80000300800 */
[----:B------:R1:W-:Y:S04]  /*254d0*/  STS.U8 [R5+UR4+0x1a480], R97 ;  /* 0x01a4806105007988 */ /* 0x0003e80008000004 */
[----:B------:R-:W2:Y:S04]  /*254e0*/  LDL.LU R120, [R1+0x13c] ;  /* 0x00013c0001787983 */ /* 0x000ea80000300800 */
[----:B------:R-:W-:Y:S04]  /*254f0*/  STS.U8 [R5+UR4+0x12880], R76 ;  /* 0x0128804c05007988 */ /* 0x000fe80008000004 */
[----:B0-----:R-:W2:Y:S04]  /*25500*/  LDL.LU R98, [R1+0x140] ;  /* 0x0001400001627983 */ /* 0x001ea80000300800 */
[----:B------:R-:W-:Y:S04]  /*25510*/  STS.U8 [R5+UR4+0x1a880], R70 ;  /* 0x01a8804605007988 */ /* 0x000fe80008000004 */
[----:B-1----:R-:W2:Y:S04]  /*25520*/  LDL.LU R97, [R1+0x17c] ;  /* 0x00017c0001617983 */ /* 0x002ea80000300800 */
[----:B------:R0:W-:Y:S04]  /*25530*/  STS.U8 [R5+UR4+0x12c80], R20 ;  /* 0x012c801405007988 */ /* 0x0001e80008000004 */
[----:B------:R1:W-:Y:S04]  /*25540*/  STS.U8 [R5+UR4+0x1ac80], R21 ;  /* 0x01ac801505007988 */ /* 0x0003e80008000004 */
[----:B------:R1:W-:Y:S04]  /*25550*/  STS.U8 [R5+UR4+0x13080], R32 ;  /* 0x0130802005007988 */ /* 0x0003e80008000004 */
[----:B0-----:R-:W2:Y:S04]  /*25560*/  LDL.LU R20, [R1+0x180] ;  /* 0x0001800001147983 */ /* 0x001ea80000300800 */
[----:B-1----:R-:W2:Y:S04]  /*25570*/  LDL.LU R21, [R1+0x1c4] ;  /* 0x0001c40001157983 */ /* 0x002ea80000300800 */
[----:B------:R-:W2:Y:S04]  /*25580*/  LDL.LU R32, [R1+0x1c8] ;  /* 0x0001c80001207983 */ /* 0x000ea80000300800 */
[----:B------:R0:W-:Y:S02]  /*25590*/  STS.U8 [R5+UR4+0x1b080], R33 ;  /* 0x01b0802105007988 */ /* 0x0001e40008000004 */
[----:B0-----:R-:W-:-:S05]  /*255a0*/  LOP3.LUT R33, R6, 0x10, RZ, 0x3c, !PT ;  /* 0x0000001006217812 */ /* 0x001fca00078e3cff */
[----:B------:R0:W-:Y:S04]  /*255b0*/  STS.U8 [R33+UR4+0x13480], R44 ;  /* 0x0134802c21007988 */ /* 0x0001e80008000004 */
[----:B------:R-:W-:Y:S04]  /*255c0*/  STS.U8 [R33+UR4+0x1b480], R45 ;  /* 0x01b4802d21007988 */ /* 0x000fe80008000004 */
[----:B------:R-:W-:Y:S01]  /*255d0*/  STS.U8 [R33+UR4+0x13880], R57 ;  /* 0x0138803921007988 */ /* 0x000fe20008000004 */
[----:B0-----:R-:W-:-:S03]  /*255e0*/  LOP3.LUT R44, R6, 0x20, RZ, 0x3c, !PT ;  /* 0x00000020062c7812 */ /* 0x001fc600078e3cff */
[----:B------:R-:W-:Y:S04]  /*255f0*/  STS.U8 [R33+UR4+0x1b880], R58 ;  /* 0x01b8803a21007988 */ /* 0x000fe80008000004 */
[----:B------:R-:W-:Y:S04]  /*25600*/  STS.U8 [R33+UR4+0x13c80], R59 ;  /* 0x013c803b21007988 */ /* 0x000fe80008000004 */
[----:B------:R-:W-:Y:S04]  /*25610*/  STS.U8 [R33+UR4+0x1bc80], R60 ;  /* 0x01bc803c21007988 */ /* 0x000fe80008000004 */
[----:B--2---:R0:W-:Y:S04]  /*25620*/  STS.U8 [R44+UR4+0x10100], R32 ;  /* 0x010100202c007988 */ /* 0x0041e80008000004 */
[----:B------:R1:W-:Y:S04]  /*25630*/  STS.U8 [R44+UR4+0x18100], R21 ;  /* 0x018100152c007988 */ /* 0x0003e80008000004 */
[----:B------:R2:W-:Y:S04]  /*25640*/  STS.U8 [R44+UR4+0x10500], R20 ;  /* 0x010500142c007988 */ /* 0x0005e80008000004 */
[----:B0-----:R-:W3:Y:S04]  /*25650*/  LDL.LU R32, [R1+0x1c0] ;  /* 0x0001c00001207983 */ /* 0x001ee80000300800 */
[----:B-1----:R-:W3:Y:S04]  /*25660*/  LDL.LU R21, [R1+0x1b4] ;  /* 0x0001b40001157983 */ /* 0x002ee80000300800 */
[----:B------:R0:W-:Y:S04]  /*25670*/  STS.U8 [R44+UR4+0x18500], R97 ;  /* 0x018500612c007988 */ /* 0x0001e80008000004 */
[----:B--2---:R-:W2:Y:S04]  /*25680*/  LDL.LU R20, [R1+0x178] ;  /* 0x0001780001147983 */ /* 0x004ea80000300800 */
[----:B------:R1:W-:Y:S04]  /*25690*/  STS.U8 [R44+UR4+0x10900], R98 ;  /* 0x010900622c007988 */ /* 0x0003e80008000004 */
[----:B0-----:R-:W2:Y:S04]  /*256a0*/  LDL.LU R97, [R1+0x174] ;  /* 0x0001740001617983 */ /* 0x001ea80000300800 */
[----:B------:R0:W-:Y:S04]  /*256b0*/  STS.U8 [R44+UR4+0x18900], R120 ;  /* 0x018900782c007988 */ /* 0x0001e80008000004 */
[----:B-1----:R-:W2:Y:S04]  /*256c0*/  LDL.LU R98, [R1+0x138] ;  /* 0x0001380001627983 */ /* 0x002ea80000300800 */
        /* <DEDUP_REMOVED lines=14> */
[----:B-1----:R-:W2:Y:S04]  /*257b0*/  LDL.LU R18, [R1+0x4c] ;  /* 0x00004c0001127983 */ /* 0x002ea80000300800 */
[----:B----4-:R0:W-:Y:S04]  /*257c0*/  STS.U8 [R44+UR4+0x19900], R80 ;  /* 0x019900502c007988 */ /* 0x0101e80008000004 */
[----:B---3--:R1:W-:Y:S04]  /*257d0*/  STS.U8 [R44+UR4+0x11d00], R100 ;  /* 0x011d00642c007988 */ /* 0x0083e80008000004 */
[----:B------:R3:W-:Y:S04]  /*257e0*/  STS.U8 [R44+UR4+0x19d00], R102 ;  /* 0x019d00662c007988 */ /* 0x0007e80008000004 */
[----:B0-----:R-:W4:Y:S04]  /*257f0*/  LDL.LU R80, [R1+0x48] ;  /* 0x0000480001507983 */ /* 0x001f280000300800 */
[----:B-1----:R-:W4:Y:S04]  /*25800*/  LDL.LU R100, [R1+0x1c] ;  /* 0x00001c0001647983 */ /* 0x002f280000300800 */
[----:B---3--:R-:W3:Y:S04]  /*25810*/  LDL.LU R102, [R1+0x18] ;  /* 0x0000180001667983 */ /* 0x008ee80000300800 */
        /* <DEDUP_REMOVED lines=18> */
[----:B------:R1:W-:Y:S04]  /*25940*/  STS.U8 [R33+UR4+0x18180], R21 ;  /* 0x0181801521007988 */ /* 0x0003e80008000004 */
[----:B0-----:R-:W3:Y:S04]  /*25950*/  LDL.LU R32, [R1+0x1b0] ;  /* 0x0001b00001207983 */ /* 0x001ee80000300800 */
[----:B--2---:R0:W-:Y:S04]  /*25960*/  STS.U8 [R33+UR4+0x10580], R20 ;  /* 0x0105801421007988 */ /* 0x0041e80008000004 */
        /* <DEDUP_REMOVED lines=21> */
[----:B0-----:R-:W2:Y:S04]  /*25ac0*/  LDL.LU R18, [R1+0x44] ;  /* 0x0000440001127983 */ /* 0x001ea80000300800 */
[----:B----4-:R0:W-:Y:S04]  /*25ad0*/  STS.U8 [R33+UR4+0x19980], R80 ;  /* 0x0199805021007988 */ /* 0x0101e80008000004 */
[----:B------:R1:W-:Y:S04]  /*25ae0*/  STS.U8 [R33+UR4+0x11d80], R100 ;  /* 0x011d806421007988 */ /* 0x0003e80008000004 */
[----:B---3--:R3:W-:Y:S04]  /*25af0*/  STS.U8 [R33+UR4+0x19d80], R102 ;  /* 0x019d806621007988 */ /* 0x0087e80008000004 */
        /* <DEDUP_REMOVED lines=20> */
[----:B0-----:R-:W3:Y:S04]  /*25c40*/  LDL.LU R33, [R1+0x1a4] ;  /* 0x0001a40001217983 */ /* 0x001ee80000300800 */
[----:B------:R0:W-:Y:S04]  /*25c50*/  STS.U8 [R22+UR4+0x10200], R32 ;  /* 0x0102002016007988 */ /* 0x0001e80008000004 */
[----:B--2---:R1:W-:Y:S04]  /*25c60*/  STS.U8 [R22+UR4+0x18200], R21 ;  /* 0x0182001516007988 */ /* 0x0043e80008000004 */
[----:B0-----:R-:W2:Y:S04]  /*25c70*/  LDL.LU R32, [R1+0x1a0] ;  /* 0x0001a00001207983 */ /* 0x001ea80000300800 */
[----:B------:R-:W-:Y:S04]  /*25c80*/  STS.U8 [R22+UR4+0x10600], R20 ;  /* 0x0106001416007988 */ /* 0x000fe80008000004 */
[----:B-1----:R-:W2:Y:S04]  /*25c90*/  LDL.LU R21, [R1+0x168] ;  /* 0x0001680001157983 */ /* 0x002ea80000300800 */
[----:B------:R0:W-:Y:S04]  /*25ca0*/  STS.U8 [R22+UR4+0x18600], R97 ;  /* 0x0186006116007988 */ /* 0x0001e80008000004 */
        /* <DEDUP_REMOVED lines=44> */
[----:B------:R-:W-:Y:S04]  /*25f70*/  STS.U8 [R20+UR4+0x10680], R21 ;  /* 0x0106801514007988 */ /* 0x000fe80008000004 */
[----:B------:R-:W-:Y:S04]  /*25f80*/  STS.U8 [R20+UR4+0x18680], R97 ;  /* 0x0186806114007988 */ /* 0x000fe80008000004 */
[----:B------:R-:W-:Y:S04]  /*25f90*/  STS.U8 [R20+UR4+0x10a80], R98 ;  /* 0x010a806214007988 */ /* 0x000fe80008000004 */
[----:B------:R-:W-:Y:S04]  /*25fa0*/  STS.U8 [R20+UR4+0x18a80], R120 ;  /* 0x018a807814007988 */ /* 0x000fe80008000004 */
[----:B------:R0:W-:Y:S04]  /*25fb0*/  STS.U8 [R20+UR4+0x10e80], R125 ;  /* 0x010e807d14007988 */ /* 0x0001e80008000004 */
[----:B------:R1:W-:Y:S04]  /*25fc0*/  STS.U8 [R20+UR4+0x18e80], R43 ;  /* 0x018e802b14007988 */ /* 0x0003e80008000004 */
[----:B0-----:R-:W2:Y:S04]  /*25fd0*/  LDL.LU R125, [R1+0x198] ;  /* 0x00019800017d7983 */ /* 0x001ea80000300800 */
[----:B------:R-:W-:Y:S04]  /*25fe0*/  STS.U8 [R20+UR4+0x11280], R42 ;  /* 0x0112802a14007988 */ /* 0x000fe80008000004 */
[----:B-1----:R-:W2:Y:S04]  /*25ff0*/  LDL.LU R43, [R1+0x194] ;  /* 0x00019400012b7983 */ /* 0x002ea80000300800 */
[----:B------:R-:W-:Y:S04]  /*26000*/  STS.U8 [R20+UR4+0x19280], R31 ;  /* 0x0192801f14007988 */ /* 0x000fe80008000004 */
[----:B------:R-:W-:Y:S04]  /*26010*/  STS.U8 [R20+UR4+0x11680], R30 ;  /* 0x0116801e14007988 */ /* 0x000fe80008000004 */
[----:B------:R0:W-:Y:S04]  /*26020*/  STS.U8 [R20+UR4+0x19680], R19 ;  /* 0x0196801314007988 */ /* 0x0001e80008000004 */
[----:B------:R1:W-:Y:S04]  /*26030*/  STS.U8 [R20+UR4+0x11a80], R18 ;  /* 0x011a801214007988 */ /* 0x0003e80008000004 */
[----:B0-----:R-:W2:Y:S04]  /*26040*/  LDL.LU R19, [R1+0x160] ;  /* 0x0001600001137983 */ /* 0x001ea80000300800 */
[----:B-1----:R-:W2:Y:S04]  /*26050*/  LDL.LU R18, [R1+0x158] ;  /* 0x0001580001127983 */ /* 0x002ea80000300800 */
[----:B------:R-:W2:Y:S04]  /*26060*/  LDL.LU R42, [R1+0x120] ;  /* 0x00012000012a7983 */ /* 0x000ea80000300800 */
[----:B----4-:R0:W-:Y:S04]  /*26070*/  STS.U8 [R20+UR4+0x19a80], R80 ;  /* 0x019a805014007988 */ /* 0x0101e80008000004 */
[----:B------:R1:W-:Y:S04]  /*26080*/  STS.U8 [R20+UR4+0x11e80], R100 ;  /* 0x011e806414007988 */ /* 0x0003e80008000004 */
[----:B---3--:R3:W-:Y:S04]  /*26090*/  STS.U8 [R20+UR4+0x19e80], R102 ;  /* 0x019e806614007988 */ /* 0x0087e80008000004 */
[----:B0-----:R-:W4:Y:S04]  /*260a0*/  LDL.LU R80, [R1+0x11c] ;  /* 0x00011c0001507983 */ /* 0x001f280000300800 */
[----:B-1----:R-:W4:Y:S04]  /*260b0*/  LDL.LU R100, [R1+0x1bc] ;  /* 0x0001bc0001647983 */ /* 0x002f280000300800 */
[----:B---3--:R-:W3:Y:S04]  /*260c0*/  LDL.LU R102, [R1+0x1b8] ;  /* 0x0001b80001667983 */ /* 0x008ee80000300800 */
[----:B------:R-:W3:Y:S04]  /*260d0*/  LDL R15, [R1+0x3d8] ;  /* 0x0003d800010f7983 */ /* 0x000ee80000100800 */
[----:B------:R-:W3:Y:S04]  /*260e0*/  LDL R14, [R1+0x404] ;  /* 0x00040400010e7983 */ /* 0x000ee80000100800 */
[----:B------:R-:W4:Y:S04]  /*260f0*/  LDL R23, [R1+0x420] ;  /* 0x0004200001177983 */ /* 0x000f280000100800 */
[----:B------:R-:W4:Y:S04]  /*26100*/  LDL R22, [R1+0x424] ;  /* 0x0004240001167983 */ /* 0x000f280000100800 */
[----:B------:R-:W4:Y:S04]  /*26110*/  LDL R31, [R1+0x440] ;  /* 0x00044000011f7983 */ /* 0x000f280000100800 */
[----:B------:R-:W4:Y:S04]  /*26120*/  LDL R30, [R1+0x444] ;  /* 0x00044400011e7983 */ /* 0x000f280000100800 */
        /* <DEDUP_REMOVED lines=17> */
[----:B------:R-:W4:Y:S04]  /*26240*/  LDL R25, [R1+0x460] ;  /* 0x0004600001197983 */ /* 0x000f280000100800 */
[----:B------:R-:W4:Y:S04]  /*26250*/  LDL R24, [R1+0x464] ;  /* 0x0004640001187983 */ /* 0x000f280000100800 */
[----:B------:R-:W4:Y:S04]  /*26260*/  LDL R27, [R1+0x4a0] ;  /* 0x0004a000011b7983 */ /* 0x000f280000100800 */
[----:B------:R-:W4:Y:S04]  /*26270*/  LDL R26, [R1+0x4a4] ;  /* 0x0004a400011a7983 */ /* 0x000f280000100800 */
[----:B------:R-:W4:Y:S04]  /*26280*/  LDL R21, [R1+0x4c0] ;  /* 0x0004c00001157983 */ /* 0x000f280000100800 */
[----:B0-----:R-:W4:Y:S01]  /*26290*/  LDL R20, [R1+0x4c4] ;  /* 0x0004c40001147983 */ /* 0x001f220000100800 */
[----:B------:R-:W-:-:S03]  /*262a0*/  PRMT R11, RZ, 0x7610, R11 ;  /* 0x00007610ff0b7816 */ /* 0x000fc6000000000b */
[----:B------:R-:W4:Y:S04]  /*262b0*/  LDL R29, [R1+0x4e0] ;  /* 0x0004e000011d7983 */ /* 0x000f280000100800 */
[----:B------:R-:W4:Y:S01]  /*262c0*/  LDL R28, [R1+0x4e4] ;  /* 0x0004e400011c7983 */ /* 0x000f220000100800 */
[----:B------:R-:W-:Y:S02]  /*262d0*/  PRMT R12, RZ, 0x7610, R12 ;  /* 0x00007610ff0c7816 */ /* 0x000fe4000000000c */
[----:B------:R-:W-:Y:S01]  /*262e0*/  PRMT R13, RZ, 0x7610, R13 ;  /* 0x00007610ff0d7816 */ /* 0x000fe2000000000d */
[----:B------:R-:W4:Y:S04]  /*262f0*/  LDL R33, [R1+0x560] ;  /* 0x0005600001217983 */ /* 0x000f280000100800 */
        /* <DEDUP_REMOVED lines=21> */
[----:B------:R-:W4:Y:S01]  /*26450*/  LDL R90, [R1+0x470] ;  /* 0x00047000015a7983 */ /* 0x000f220000100800 */
[----:B------:R-:W-:-:S03]  /*26460*/  PRMT R48, RZ, 0x7610, R48 ;  /* 0x00007610ff307816 */ /* 0x000fc60000000030 */
[----:B------:R-:W4:Y:S04]  /*26470*/  LDL R92, [R1+0x530] ;  /* 0x00053000015c7983 */ /* 0x000f280000100800 */
[----:B------:R-:W4:Y:S04]  /*26480*/  LDL R91, [R1+0x534] ;  /* 0x00053400015b7983 */ /* 0x000f280000100800 */
[----:B--2---:R-:W-:Y:S04]  /*26490*/  STS.U8 [R81+UR4+0x10300], R125 ;  /* 0x0103007d51007988 */ /* 0x004fe80008000004 */
[----:B------:R0:W-:Y:S04]  /*264a0*/  STS.U8 [R81+UR4+0x18300], R43 ;  /* 0x0183002b51007988 */ /* 0x0001e80008000004 */
[----:B0-----:R-:W2:Y:S04]  /*264b0*/  LDL R43, [R1+0x4a8] ;  /* 0x0004a800012b7983 */ /* 0x001ea80000100800 */
[----:B------:R0:W-:Y:S04]  /*264c0*/  STS.U8 [R81+UR4+0x10700], R19 ;  /* 0x0107001351007988 */ /* 0x0001e80008000004 */
[----:B------:R1:W-:Y:S04]  /*264d0*/  STS.U8 [R81+UR4+0x18700], R18 ;  /* 0x0187001251007988 */ /* 0x0003e80008000004 */
[----:B0-----:R-:W2:Y:S04]  /*264e0*/  LDL R19, [R1+0x480] ;  /* 0x0004800001137983 */ /* 0x001ea80000100800 */
[----:B-1----:R-:W2:Y:S04]  /*264f0*/  LDL R18, [R1+0x484] ;  /* 0x0004840001127983 */ /* 0x002ea80000100800 */
[----:B---3--:R4:W3:Y:S02]  /*26500*/  @!P2 LDG.E.U8 R11, desc[UR14][R14.64] ;  /* 0x0000000e0e0ba981 */ /* 0x0088e4000c1e1100 */
[----:B----4-:R-:W-:-:S02]  /*26510*/  @!P2 IMAD.MOV.U32 R14, RZ, RZ, R22 ;  /* 0x000000ffff0ea224 */ /* 0x010fc400078e0016 */
[----:B------:R-:W-:Y:S01]  /*26520*/  @!P2 IMAD.MOV.U32 R15, RZ, RZ, R23 ;  /* 0x000000ffff0fa224 */ /* 0x000fe200078e0017 */
[----:B------:R-:W4:Y:S01]  /*26530*/  LDL R22, [R1+0x504] ;  /* 0x0005040001167983 */ /* 0x000f220000100800 */
[----:B------:R-:W-:Y:S02]  /*26540*/  @!P2 IMAD.MOV.U32 R17, RZ, RZ, R31 ;  /* 0x000000ffff11a224 */ /* 0x000fe400078e001f */
[----:B------:R-:W-:Y:S01]  /*26550*/  @!P2 IMAD.MOV.U32 R16, RZ, RZ, R30 ;  /* 0x000000ffff10a224 */ /* 0x000fe200078e001e */
[----:B------:R-:W4:Y:S04]  /*26560*/  LDL R23, [R1+0x500] ;  /* 0x0005000001177983 */ /* 0x000f280000100800 */
[----:B------:R-:W3:Y:S04]  /*26570*/  LDL R31, [R1+0x520] ;  /* 0x00052000011f7983 */ /* 0x000ee80000100800 */
[----:B------:R-:W3:Y:S04]  /*26580*/  LDL R30, [R1+0x524] ;  /* 0x00052400011e7983 */ /* 0x000ee80000100800 */
[----:B------:R0:W3:Y:S04]  /*26590*/  @!P2 LDG.E.U8 R12, desc[UR14][R14.64] ;  /* 0x0000000e0e0ca981 */ /* 0x0000e8000c1e1100 */
[----:B------:R1:W3:Y:S01]  /*265a0*/  @!P2 LDG.E.U8 R13, desc[UR14][R16.64] ;  /* 0x0000000e100da981 */ /* 0x0002e2000c1e1100 */
[----:B0-----:R-:W-:-:S02]  /*265b0*/  PRMT R15, RZ, 0x7610, R15 ;  /* 0x00007610ff0f7816 */ /* 0x001fc4000000000f */
[----:B------:R-:W-:Y:S01]  /*265c0*/  PRMT R14, RZ, 0x7610, R14 ;  /* 0x00007610ff0e7816 */ /* 0x000fe2000000000e */
[----:B-1----:R-:W-:Y:S02]  /*265d0*/  @!P2 IMAD.MOV.U32 R17, RZ, RZ, R25 ;  /* 0x000000ffff11a224 */ /* 0x002fe400078e0019 */
[----:B------:R-:W3:Y:S01]  /*265e0*/  LDL R25, [R1+0x540] ;  /* 0x0005400001197983 */ /* 0x000ee20000100800 */
[----:B------:R-:W-:-:S03]  /*265f0*/  @!P2 IMAD.MOV.U32 R16, RZ, RZ, R24 ;  /* 0x000000ffff10a224 */ /* 0x000fc600078e0018 */
[----:B------:R-:W3:Y:S04]  /*26600*/  LDL R24, [R1+0x544] ;  /* 0x0005440001187983 */ /* 0x000ee80000100800 */
[----:B------:R0:W3:Y:S02]  /*26610*/  @!P2 LDG.E.U8 R14, desc[UR14][R16.64] ;  /* 0x0000000e100ea981 */ /* 0x0000e4000c1e1100 */
[----:B0-----:R-:W-:Y:S02]  /*26620*/  PRMT R17, RZ, 0x7610, R17 ;  /* 0x00007610ff117816 */ /* 0x001fe40000000011 */
[----:B------:R-:W-:-:S04]  /*26630*/  PRMT R16, RZ, 0x7610, R16 ;  /* 0x00007610ff107816 */ /* 0x000fc80000000010 */
[----:B------:R0:W3:Y:S02]  /*26640*/  @!P2 LDG.E.U8 R17, desc[UR14][R20.64] ;  /* 0x0000000e1411a981 */ /* 0x0000e4000c1e1100 */
[----:B0-----:R-:W-:Y:S02]  /*26650*/  @!P2 IMAD.MOV.U32 R20, RZ, RZ, R28 ;  /* 0x000000ffff14a224 */ /* 0x001fe400078e001c */
[----:B------:R-:W-:Y:S01]  /*26660*/  @!P2 IMAD.MOV.U32 R21, RZ, RZ, R29 ;  /* 0x000000ffff15a224 */ /* 0x000fe200078e001d */
[----:B------:R-:W3:Y:S04]  /*26670*/  LDL R28, [R1+0x5c4] ;  /* 0x0005c400011c7983 */ /* 0x000ee80000100800 */
[----:B------:R-:W3:Y:S04]  /*26680*/  LDL R29, [R1+0x5c0] ;  /* 0x0005c000011d7983 */ /* 0x000ee80000100800 */
[----:B--2---:R0:W2:Y:S02]  /*26690*/  @!P2 LDG.E.U8 R15, desc[UR14][R18.64] ;  /* 0x0000000e120fa981 */ /* 0x0040a4000c1e1100 */
[----:B0-----:R-:W-:-:S02]  /*266a0*/  @!P2 IMAD.MOV.U32 R18, RZ, RZ, R26 ;  /* 0x000000ffff12a224 */ /* 0x001fc400078e001a */
[----:B------:R-:W-:Y:S01]  /*266b0*/  @!P2 IMAD.MOV.U32 R19, RZ, RZ, R27 ;  /* 0x000000ffff13a224 */ /* 0x000fe200078e001b */
[----:B------:R-:W2:Y:S04]  /*266c0*/  LDL R26, [R1+0x584] ;  /* 0x00058400011a7983 */ /* 0x000ea80000100800 */
[----:B------:R-:W2:Y:S04]  /*266d0*/  LDL R27, [R1+0x580] ;  /* 0x00058000011b7983 */ /* 0x000ea80000100800 */
[----:B------:R0:W2:Y:S02]  /*266e0*/  @!P2 LDG.E.U8 R16, desc[UR14][R18.64] ;  /* 0x0000000e1210a981 */ /* 0x0000a4000c1e1100 */
[----:B0-----:R-:W-:-:S06]  /*266f0*/  PRMT R19, RZ, 0x7610, R19 ;  /* 0x00007610ff137816 */ /* 0x001fcc0000000013 */
[----:B----4-:R3:W4:Y:S02]  /*26700*/  @!P2 LDG.E.U8 R19, desc[UR14][R22.64] ;  /* 0x0000000e1613a981 */ /* 0x010724000c1e1100 */
[----:B---3--:R-:W-:Y:S02]  /*26710*/  @!P2 IMAD.MOV.U32 R22, RZ, RZ, R30 ;  /* 0x000000ffff16a224 */ /* 0x008fe400078e001e */
[----:B------:R-:W-:Y:S01]  /*26720*/  @!P2 IMAD.MOV.U32 R23, RZ, RZ, R31 ;  /* 0x000000ffff17a224 */ /* 0x000fe200078e001f */
[----:B------:R-:W3:Y:S04]  /*26730*/  LDL R30, [R1+0x40c] ;  /* 0x00040c00011e7983 */ /* 0x000ee80000100800 */
[----:B------:R-:W3:Y:S01]  /*26740*/  LDL R31, [R1+0x408] ;  /* 0x00040800011f7983 */ /* 0x000ee20000100800 */
[----:B------:R-:W-:-:S06]  /*26750*/  PRMT R18, RZ, 0x7610, R18 ;  /* 0x00007610ff127816 */ /* 0x000fcc0000000012 */
[----:B------:R0:W4:Y:S02]  /*26760*/  @!P2 LDG.E.U8 R18, desc[UR14][R20.64] ;  /* 0x0000000e1412a981 */ /* 0x000124000c1e1100 */
[----:B0-----:R-:W-:Y:S02]  /*26770*/  PRMT R20, RZ, 0x7610, R20 ;  /* 0x00007610ff147816 */ /* 0x001fe40000000014 */
[----:B------:R-:W-:-:S04]  /*26780*/  PRMT R21, RZ, 0x7610, R21 ;  /* 0x00007610ff157816 */ /* 0x000fc80000000015 */
[----:B------:R0:W4:Y:S02]  /*26790*/  @!P2 LDG.E.U8 R20, desc[UR14][R22.64] ;  /* 0x0000000e1614a981 */ /* 0x000124000c1e1100 */
[----:B0-----:R-:W-:Y:S02]  /*267a0*/  PRMT R23, RZ, 0x7610, R23 ;  /* 0x00007610ff177816 */ /* 0x001fe40000000017 */
[----:B------:R0:W-:Y:S01]  /*267b0*/  STS.U8 [R81+UR4+0x10b00], R42 ;  /* 0x010b002a51007988 */ /* 0x0001e20008000004 */
[----:B------:R-:W-:-:S03]  /*267c0*/  PRMT R22, RZ, 0x7610, R22 ;  /* 0x00007610ff167816 */ /* 0x000fc60000000016 */
[----:B0-----:R-:W4:Y:S04]  /*267d0*/  LDL R42, [R1+0x4ac] ;  /* 0x0004ac00012a7983 */ /* 0x001f280000100800 */
[----:B------:R0:W4:Y:S02]  /*267e0*/  @!P2 LDG.E.U8 R21, desc[UR14][R24.64] ;  /* 0x0000000e1815a981 */ /* 0x000124000c1e1100 */
[----:B0-----:R-:W-:Y:S02]  /*267f0*/  @!P2 IMAD.MOV.U32 R24, RZ, RZ, R32 ;  /* 0x000000ffff18a224 */ /* 0x001fe400078e0020 */
[----:B------:R-:W-:Y:S01]  /*26800*/  @!P2 IMAD.MOV.U32 R25, RZ, RZ, R33 ;  /* 0x000000ffff19a224 */ /* 0x000fe200078e0021 */
[----:B------:R-:W4:Y:S04]  /*26810*/  LDL R32, [R1+0x44c] ;  /* 0x00044c0001207983 */ /* 0x000f280000100800 */
[----:B------:R-:W4:Y:S04]  /*26820*/  LDL R33, [R1+0x448] ;  /* 0x0004480001217983 */ /* 0x000f280000100800 */
[----:B------:R0:W4:Y:S02]  /*26830*/  @!P2 LDG.E.U8 R22, desc[UR14][R24.64] ;  /* 0x0000000e1816a981 */ /* 0x000124000c1e1100 */
[----:B0-----:R-:W-:-:S02]  /*26840*/  PRMT R25, RZ, 0x7610, R25 ;  /* 0x00007610ff197816 */ /* 0x001fc40000000019 */
[----:B------:R-:W-:-:S04]  /*26850*/  PRMT R24, RZ, 0x7610, R24 ;  /* 0x00007610ff187816 */ /* 0x000fc80000000018 */
[----:B------:R0:W4:Y:S02]  /*26860*/  @!P2 LDG.E.U8 R25, desc[UR14][R28.64] ;  /* 0x0000000e1c19a981 */ /* 0x000124000c1e1100 */
[----:B0-----:R-:W-:Y:S02]  /*26870*/  @!P2 IMAD.MOV.U32 R28, RZ, RZ, R36 ;  /* 0x000000ffff1ca224 */ /* 0x001fe400078e0024 */
[----:B------:R-:W-:Y:S01]  /*26880*/  @!P2 IMAD.MOV.U32 R29, RZ, RZ, R37 ;  /* 0x000000ffff1da224 */ /* 0x000fe200078e0025 */
[----:B------:R-:W4:Y:S04]  /*26890*/  LDL R36, [R1+0x4cc] ;  /* 0x0004cc0001247983 */ /* 0x000f280000100800 */
[----:B------:R-:W4:Y:S04]  /*268a0*/  LDL R37, [R1+0x4c8] ;  /* 0x0004c80001257983 */ /* 0x000f280000100800 */
[----:B--2---:R0:W2:Y:S02]  /*268b0*/  @!P2 LDG.E.U8 R23, desc[UR14][R26.64] ;  /* 0x0000000e1a17a981 */ /* 0x0040a4000c1e1100 */
[----:B0-----:R-:W-:-:S02]  /*268c0*/  @!P2 IMAD.MOV.U32 R26, RZ, RZ, R34 ;  /* 0x000000ffff1aa224 */ /* 0x001fc400078e0022 */
[----:B------:R-:W-:Y:S01]  /*268d0*/  @!P2 IMAD.MOV.U32 R27, RZ, RZ, R35 ;  /* 0x000000ffff1ba224 */ /* 0x000fe200078e0023 */
[----:B------:R-:W2:Y:S04]  /*268e0*/  LDL R34, [R1+0x48c] ;  /* 0x00048c0001227983 */ /* 0x000ea80000100800 */
[----:B------:R-:W2:Y:S04]  /*268f0*/  LDL R35, [R1+0x488] ;  /* 0x0004880001237983 */ /* 0x000ea80000100800 */
[----:B------:R0:W2:Y:S02]  /*26900*/  @!P2 LDG.E.U8 R24, desc[UR14][R26.64] ;  /* 0x0000000e1a18a981 */ /* 0x0000a4000c1e1100 */
[----:B0-----:R-:W-:-:S06]  /*26910*/  PRMT R27, RZ, 0x7610, R27 ;  /* 0x00007610ff1b7816 */ /* 0x001fcc000000001b */
[----:B---3--:R0:W3:Y:S02]  /*26920*/  @!P2 LDG.E.U8 R27, desc[UR14][R30.64] ;  /* 0x0000000e1e1ba981 */ /* 0x0080e4000c1e1100 */
[----:B0-----:R-:W-:Y:S02]  /*26930*/  @!P2 IMAD.MOV.U32 R30, RZ, RZ, R38 ;  /* 0x000000ffff1ea224 */ /* 0x001fe400078e0026 */
[----:B------:R-:W-:Y:S01]  /*26940*/  @!P2 IMAD.MOV.U32 R31, RZ, RZ, R39 ;  /* 0x000000ffff1fa224 */ /* 0x000fe200078e0027 */
[----:B------:R-:W3:Y:S04]  /*26950*/  LDL R38, [R1+0x50c] ;  /* 0x00050c0001267983 */ /* 0x000ee80000100800 */
[----:B------:R-:W3:Y:S01]  /*26960*/  LDL R39, [R1+0x508] ;  /* 0x0005080001277983 */ /* 0x000ee20000100800 */
[----:B------:R-:W-:-:S06]  /*26970*/  PRMT R26, RZ, 0x7610, R26 ;  /* 0x00007610ff1a7816 */ /* 0x000fcc000000001a */
[----:B------:R0:W3:Y:S02]  /*26980*/  @!P2 LDG.E.U8 R26, desc[UR14][R28.64] ;  /* 0x0000000e1c1aa981 */ /* 0x0000e4000c1e1100 */
[----:B0-----:R-:W-:Y:S02]  /*26990*/  PRMT R28, RZ, 0x7610, R28 ;  /* 0x00007610ff1c7816 */ /* 0x001fe4000000001c */
[----:B------:R-:W-:Y:S01]  /*269a0*/  PRMT R29, RZ, 0x7610, R29 ;  /* 0x00007610ff1d7816 */ /* 0x000fe2000000001d */
[----:B------:R0:W-:Y:S04]  /*269b0*/  STS.U8 [R81+UR4+0x18b00], R80 ;  /* 0x018b005051007988 */ /* 0x0001e80008000004 */
[----:B------:R1:W3:Y:S04]  /*269c0*/  @!P2 LDG.E.U8 R28, desc[UR14][R30.64] ;  /* 0x0000000e1e1ca981 */ /* 0x0002e8000c1e1100 */
[----:B0-----:R-:W3:Y:S01]  /*269d0*/  LDL R80, [R1+0x56c] ;  /* 0x00056c0001507983 */ /* 0x001ee20000100800 */
[----:B-1----:R-:W-:-:S02]  /*269e0*/  PRMT R31, RZ, 0x7610, R31 ;  /* 0x00007610ff1f7816 */ /* 0x002fc4000000001f */
[----:B------:R-:W-:Y:S01]  /*269f0*/  PRMT R30, RZ, 0x7610, R30 ;  /* 0x00007610ff1e7816 */ /* 0x000fe2000000001e */
[----:B----4-:R0:W4:Y:S02]  /*26a00*/  @!P2 LDG.E.U8 R29, desc[UR14][R32.64] ;  /* 0x0000000e201da981 */ /* 0x010124000c1e1100 */
        /* <DEDUP_REMOVED lines=27> */
[----:B------:R-:W-:-:S04]  /*26bc0*/  PRMT R37, RZ, 0x7610, R37 ;  /* 0x00007610ff257816 */ /* 0x000fc80000000025 */
[----:B------:R0:W3:Y:S02]  /*26bd0*/  @!P2 LDG.E.U8 R36, desc[UR14][R38.64] ;  /* 0x0000000e2624a981 */ /* 0x0000e4000c1e1100 */
[----:B0-----:R-:W-:Y:S02]  /*26be0*/  PRMT R39, RZ, 0x7610, R39 ;  /* 0x00007610ff277816 */ /* 0x001fe40000000027 */
[----:B------:R-:W-:Y:S01]  /*26bf0*/  PRMT R38, RZ, 0x7610, R38 ;  /* 0x00007610ff267816 */ /* 0x000fe20000000026 */
[----:B----4-:R0:W4:Y:S02]  /*26c00*/  @!P2 LDG.E.U8 R37, desc[UR14][R40.64] ;  /* 0x0000000e2825a981 */ /* 0x010124000c1e1100 */
[----:B0-----:R-:W-:Y:S02]  /*26c10*/  @!P2 IMAD.MOV.U32 R40, RZ, RZ, R80 ;  /* 0x000000ffff28a224 */ /* 0x001fe400078e0050 */
[----:B------:R-:W4:Y:S01]  /*26c20*/  LDL R80, [R1+0x454] ;  /* 0x0004540001507983 */ /* 0x000f220000100800 */
[----:B------:R-:W-:-:S03]  /*26c30*/  @!P2 IMAD.MOV.U32 R41, RZ, RZ, R85 ;  /* 0x000000ffff29a224 */ /* 0x000fc600078e0055 */
[----:B------:R-:W4:Y:S04]  /*26c40*/  LDL R85, [R1+0x490] ;  /* 0x0004900001557983 */ /* 0x000f280000100800 */
[----:B------:R0:W4:Y:S02]  /*26c50*/  @!P2 LDG.E.U8 R38, desc[UR14][R40.64] ;  /* 0x0000000e2826a981 */ /* 0x000124000c1e1100 */
[----:B0-----:R-:W-:Y:S02]  /*26c60*/  PRMT R41, RZ, 0x7610, R41 ;  /* 0x00007610ff297816 */ /* 0x001fe40000000029 */
[----:B------:R-:W-:-:S04]  /*26c70*/  PRMT R40, RZ, 0x7610, R40 ;  /* 0x00007610ff287816 */ /* 0x000fc80000000028 */
[----:B------:R0:W4:Y:S02]  /*26c80*/  @!P2 LDG.E.U8 R41, desc[UR14][R44.64] ;  /* 0x0000000e2c29a981 */ /* 0x000124000c1e1100 */
[----:B0-----:R-:W-:Y:S02]  /*26c90*/  @!P2 IMAD.MOV.U32 R44, RZ, RZ, R83 ;  /* 0x000000ffff2ca224 */ /* 0x001fe400078e0053 */
[----:B------:R-:W4:Y:S01]  /*26ca0*/  LDL R83, [R1+0x4b4] ;  /* 0x0004b40001537983 */ /* 0x000f220000100800 */
[----:B------:R-:W-:-:S03]  /*26cb0*/  @!P2 IMAD.MOV.U32 R45, RZ, RZ, R89 ;  /* 0x000000ffff2da224 */ /* 0x000fc600078e0059 */
[----:B------:R-:W4:Y:S04]  /*26cc0*/  LDL R89, [R1+0x4b0] ;  /* 0x0004b00001597983 */ /* 0x000f280000100800 */
[----:B--2---:R0:W2:Y:S02]  /*26cd0*/  @!P2 LDG.E.U8 R39, desc[UR14][R42.64] ;  /* 0x0000000e2a27a981 */ /* 0x0040a4000c1e1100 */
[----:B0-----:R-:W-:Y:S02]  /*26ce0*/  @!P2 IMAD.MOV.U32 R43, RZ, RZ, R84 ;  /* 0x000000ffff2ba224 */ /* 0x001fe400078e0054 */
[----:B------:R-:W2:Y:S01]  /*26cf0*/  LDL R84, [R1+0x474] ;  /* 0x0004740001547983 */ /* 0x000ea20000100800 */
[----:B------:R-:W-:-:S03]  /*26d00*/  @!P2 IMAD.MOV.U32 R42, RZ, RZ, R82 ;  /* 0x000000ffff2aa224 */ /* 0x000fc600078e0052 */
[----:B------:R-:W2:Y:S04]  /*26d10*/  LDL R82, [R1+0x494] ;  /* 0x0004940001527983 */ /* 0x000ea80000100800 */
[----:B------:R0:W2:Y:S02]  /*26d20*/  @!P2 LDG.E.U8 R40, desc[UR14][R42.64] ;  /* 0x0000000e2a28a981 */ /* 0x0000a4000c1e1100 */
[----:B0-----:R-:W-:-:S06]  /*26d30*/  PRMT R43, RZ, 0x7610, R43 ;  /* 0x00007610ff2b7816 */ /* 0x001fcc000000002b */
[----:B---3--:R0:W3:Y:S02]  /*26d40*/  @!P2 LDG.E.U8 R43, desc[UR14][R46.64] ;  /* 0x0000000e2e2ba981 */ /* 0x0080e4000c1e1100 */
[----:B0-----:R-:W-:Y:S02]  /*26d50*/  @!P2 IMAD.MOV.U32 R47, RZ, RZ, R88 ;  /* 0x000000ffff2fa224 */ /* 0x001fe400078e0058 */
[----:B------:R-:W3:Y:S01]  /*26d60*/  LDL R88, [R1+0x4d0] ;  /* 0x0004d00001587983 */ /* 0x000ee20000100800 */
[----:B------:R-:W-:Y:S01]  /*26d70*/  PRMT R42, RZ, 0x7610, R42 ;  /* 0x00007610ff2a7816 */ /* 0x000fe2000000002a */
[----:B------:R-:W-:Y:S02]  /*26d80*/  @!P2 IMAD.MOV.U32 R46, RZ, RZ, R87 ;  /* 0x000000ffff2ea224 */ /* 0x000fe400078e0057 */
[----:B------:R-:W3:Y:S04]  /*26d90*/  LDL R87, [R1+0x4d4] ;  /* 0x0004d40001577983 */ /* 0x000ee80000100800 */
[----:B------:R0:W3:Y:S02]  /*26da0*/  @!P2 LDG.E.U8 R42, desc[UR14][R44.64] ;  /* 0x0000000e2c2aa981 */ /* 0x0000e4000c1e1100 */
[----:B0-----:R-:W-:-:S02]  /*26db0*/  PRMT R44, RZ, 0x7610, R44 ;  /* 0x00007610ff2c7816 */ /* 0x001fc4000000002c */
[----:B------:R-:W-:-:S04]  /*26dc0*/  PRMT R45, RZ, 0x7610, R45 ;  /* 0x00007610ff2d7816 */ /* 0x000fc8000000002d */
[----:B------:R0:W3:Y:S02]  /*26dd0*/  @!P2 LDG.E.U8 R44, desc[UR14][R46.64] ;  /* 0x0000000e2e2ca981 */ /* 0x0000e4000c1e1100 */
[----:B0-----:R-:W-:Y:S02]  /*26de0*/  @!P2 IMAD.MOV.U32 R47, RZ, RZ, R86 ;  /* 0x000000ffff2fa224 */ /* 0x001fe400078e0056 */
[----:B------:R-:W3:Y:S01]  /*26df0*/  LDL R86, [R1+0x4f0] ;  /* 0x0004f00001567983 */ /* 0x000ee20000100800 */
[----:B------:R-:W-:Y:S01]  /*26e00*/  PRMT R49, RZ, 0x7610, R49 ;  /* 0x00007610ff317816 */ /* 0x000fe20000000031 */
[----:B----4-:R-:W-:Y:S02]  /*26e10*/  @!P2 IMAD.MOV.U32 R46, RZ, RZ, R80 ;  /* 0x000000ffff2ea224 */ /* 0x010fe400078e0050 */
[----:B------:R-:W4:Y:S04]  /*26e20*/  LDL R80, [R1+0x4f4] ;  /* 0x0004f40001507983 */ /* 0x000f280000100800 */
[----:B------:R0:W4:Y:S02]  /*26e30*/  @!P2 LDG.E.U8 R45, desc[UR14][R46.64] ;  /* 0x0000000e2e2da981 */ /* 0x000124000c1e1100 */
[----:B0-----:R-:W-:-:S02]  /*26e40*/  @!P2 IMAD.MOV.U32 R47, RZ, RZ, R90 ;  /* 0x000000ffff2fa224 */ /* 0x001fc400078e005a */
[----:B------:R-:W4:Y:S01]  /*26e50*/  LDL R90, [R1+0x510] ;  /* 0x00051000015a7983 */ /* 0x000f220000100800 */
[----:B------:R-:W-:Y:S01]  /*26e60*/  PRMT R50, RZ, 0x7610, R50 ;  /* 0x00007610ff327816 */ /* 0x000fe20000000032 */
[----:B--2---:R-:W-:Y:S02]  /*26e70*/  @!P2 IMAD.MOV.U32 R46, RZ, RZ, R84 ;  /* 0x000000ffff2ea224 */ /* 0x004fe400078e0054 */
[----:B------:R-:W2:Y:S04]  /*26e80*/  LDL R84, [R1+0x514] ;  /* 0x0005140001547983 */ /* 0x000ea80000100800 */
[----:B------:R0:W2:Y:S02]  /*26e90*/  @!P2 LDG.E.U8 R48, desc[UR14][R46.64] ;  /* 0x0000000e2e30a981 */ /* 0x0000a4000c1e1100 */
[----:B0-----:R-:W-:-:S02]  /*26ea0*/  @!P2 IMAD.MOV.U32 R46, RZ, RZ, R82 ;  /* 0x000000ffff2ea224 */ /* 0x001fc400078e0052 */
[----:B------:R-:W-:Y:S01]  /*26eb0*/  @!P2 IMAD.MOV.U32 R47, RZ, RZ, R85 ;  /* 0x000000ffff2fa224 */ /* 0x000fe200078e0055 */
[----:B------:R-:W2:Y:S04]  /*26ec0*/  LDL R82, [R1+0x554] ;  /* 0x0005540001527983 */ /* 0x000ea80000100800 */
[----:B------:R-:W2:Y:S04]  /*26ed0*/  LDL R85, [R1+0x550] ;  /* 0x0005500001557983 */ /* 0x000ea80000100800 */
[----:B------:R0:W2:Y:S02]  /*26ee0*/  @!P2 LDG.E.U8 R49, desc[UR14][R46.64] ;  /* 0x0000000e2e31a981 */ /* 0x0000a4000c1e1100 */
[----:B0-----:R-:W-:-:S02]  /*26ef0*/  @!P2 IMAD.MOV.U32 R46, RZ, RZ, R83 ;  /* 0x000000ffff2ea224 */ /* 0x001fc400078e0053 */
[----:B------:R-:W2:Y:S01]  /*26f00*/  LDL R83, [R1+0x574] ;  /* 0x0005740001537983 */ /* 0x000ea20000100800 */
[----:B------:R-:W-:-:S03]  /*26f10*/  @!P2 IMAD.MOV.U32 R47, RZ, RZ, R89 ;  /* 0x000000ffff2fa224 */ /* 0x000fc600078e0059 */
[----:B------:R-:W2:Y:S04]  /*26f20*/  LDL R89, [R1+0x570] ;  /* 0x0005700001597983 */ /* 0x000ea80000100800 */
[----:B------:R3:W2:Y:S02]  /*26f30*/  @!P2 LDG.E.U8 R50, desc[UR14][R46.64] ;  /* 0x0000000e2e32a981 */ /* 0x0006a4000c1e1100 */
[----:B---3--:R-:W-:Y:S02]  /*26f40*/  @!P2 IMAD.MOV.U32 R47, RZ, RZ, R88 ;  /* 0x000000ffff2fa224 */ /* 0x008fe400078e0058 */
[----:B------:R-:W3:Y:S01]  /*26f50*/  LDL R88, [R1+0x590] ;  /* 0x0005900001587983 */ /* 0x000ee20000100800 */
[----:B------:R-:W-:Y:S01]  /*26f60*/  PRMT R51, RZ, 0x7610, R51 ;  /* 0x00007610ff337816 */ /* 0x000fe20000000033 */
[----:B------:R-:W-:-:S02]  /*26f70*/  @!P2 IMAD.MOV.U32 R46, RZ, RZ, R87 ;  /* 0x000000ffff2ea224 */ /* 0x000fc400078e0057 */
[----:B------:R-:W3:Y:S01]  /*26f80*/  LDL R87, [R1+0x594] ;  /* 0x0005940001577983 */ /* 0x000ee20000100800 */
[----:B------:R-:W-:-:S03]  /*26f90*/  PRMT R52, RZ, 0x7610, R52 ;  /* 0x00007610ff347816 */ /* 0x000fc60000000034 */
[----:B------:R0:W3:Y:S01]  /*26fa0*/  @!P2 LDG.E.U8 R51, desc[UR14][R46.64] ;  /* 0x0000000e2e33a981 */ /* 0x0000e2000c1e1100 */
[----:B------:R-:W-:Y:S01]  /*26fb0*/  PRMT R53, RZ, 0x7610, R53 ;  /* 0x00007610ff357816 */ /* 0x000fe20000000035 */
[----:B0-----:R-:W-:Y:S02]  /*26fc0*/  @!P2 IMAD.MOV.U32 R47, RZ, RZ, R86 ;  /* 0x000000ffff2fa224 */ /* 0x001fe400078e0056 */
[----:B------:R-:W3:Y:S01]  /*26fd0*/  LDL R86, [R1+0x5b0] ;  /* 0x0005b00001567983 */ /* 0x000ee20000100800 */
[----:B------:R-:W-:Y:S02]  /*26fe0*/  PRMT R54, RZ, 0x7610, R54 ;  /* 0x00007610ff367816 */ /* 0x000fe40000000036 */
        /* <DEDUP_REMOVED lines=12> */
[----:B------:R-:W-:Y:S01]  /*270b0*/  PRMT R57, RZ, 0x7610, R57 ;  /* 0x00007610ff397816 */ /* 0x000fe20000000039 */
[----:B------:R-:W2:Y:S04]  /*270c0*/  LDL R92, [R1+0x478] ;  /* 0x00047800015c7983 */ /* 0x000ea80000100800 */
[----:B------:R0:W2:Y:S01]  /*270d0*/  @!P2 LDG.E.U8 R54, desc[UR14][R46.64] ;  /* 0x0000000e2e36a981 */ /* 0x0000a2000c1e1100 */
[----:B------:R-:W-:-:S03]  /*270e0*/  PRMT R58, RZ, 0x7610, R58 ;  /* 0x00007610ff3a7816 */ /* 0x000fc6000000003a */
[----:B------:R-:W2:Y:S01]  /*270f0*/  LDL R91, [R1+0x47c] ;  /* 0x00047c00015b7983 */ /* 0x000ea20000100800 */
[----:B0-----:R-:W-:Y:S02]  /*27100*/  @!P2 IMAD.MOV.U32 R46, RZ, RZ, R82 ;  /* 0x000000ffff2ea224 */ /* 0x001fe400078e0052 */
        /* <DEDUP_REMOVED lines=11> */
[----:B------:R-:W-:-:S03]  /*271c0*/  @!P2 IMAD.MOV.U32 R46, RZ, RZ, R87 ;  /* 0x000000ffff2ea224 */ /* 0x000fc600078e0057 */
[----:B------:R-:W3:Y:S04]  /*271d0*/  LDL R87, [R1+0x43c] ;  /* 0x00043c0001577983 */ /* 0x000ee80000100800 */
[----:B------:R0:W3:Y:S02]  /*271e0*/  @!P2 LDG.E.U8 R57, desc[UR14][R46.64] ;  /* 0x0000000e2e39a981 */ /* 0x0000e4000c1e1100 */
[----:B0-----:R-:W-:Y:S02]  /*271f0*/  @!P2 IMAD.MOV.U32 R47, RZ, RZ, R86 ;  /* 0x000000ffff2fa224 */ /* 0x001fe400078e0056 */
[----:B------:R-:W3:Y:S01]  /*27200*/  LDL R86, [R1+0x458] ;  /* 0x0004580001567983 */ /* 0x000ee20000100800 */
[----:B----4-:R-:W-:-:S03]  /*27210*/  @!P2 IMAD.MOV.U32 R46, RZ, RZ, R80 ;  /* 0x000000ffff2ea224 */ /* 0x010fc600078e0050 */
[----:B------:R-:W4:Y:S01]  /*27220*/  LDL R80, [R1+0x45c] ;  /* 0x00045c0001507983 */ /* 0x000f220000100800 */
[----:B------:R-:W-:-:S03]  /*27230*/  PRMT R59, RZ, 0x7610, R59 ;  /* 0x00007610ff3b7816 */ /* 0x000fc6000000003b */
[----:B------:R0:W4:Y:S01]  /*27240*/  @!P2 LDG.E.U8 R58, desc[UR14][R46.64] ;  /* 0x0000000e2e3aa981 */ /* 0x000122000c1e1100 */
[----:B------:R-:W-:Y:S01]  /*27250*/  PRMT R60, RZ, 0x7610, R60 ;  /* 0x00007610ff3c7816 */ /* 0x000fe2000000003c */
[----:B0-----:R-:W-:Y:S02]  /*27260*/  @!P2 IMAD.MOV.U32 R47, RZ, RZ, R90 ;  /* 0x000000ffff2fa224 */ /* 0x001fe400078e005a */
[----:B------:R-:W4:Y:S01]  /*27270*/  LDL R90, [R1+0x498] ;  /* 0x00049800015a7983 */ /* 0x000f220000100800 */
[----:B------:R-:W-:Y:S01]  /*27280*/  PRMT R61, RZ, 0x7610, R61 ;  /* 0x00007610ff3d7816 */ /* 0x000fe2000000003d */
[----:B--2---:R-:W-:Y:S02]  /*27290*/  @!P2 IMAD.MOV.U32 R46, RZ, RZ, R84 ;  /* 0x000000ffff2ea224 */ /* 0x004fe400078e0054 */
[----:B------:R-:W2:Y:S04]  /*272a0*/  LDL R84, [R1+0x49c] ;  /* 0x00049c0001547983 */ /* 0x000ea80000100800 */
[----:B------:R0:W2:Y:S02]  /*272b0*/  @!P2 LDG.E.U8 R59, desc[UR14][R46.64] ;  /* 0x0000000e2e3ba981 */ /* 0x0000a4000c1e1100 */
[----:B0-----:R-:W-:-:S02]  /*272c0*/  @!P2 IMAD.MOV.U32 R46, RZ, RZ, R82 ;  /* 0x000000ffff2ea224 */ /* 0x001fc400078e0052 */
[----:B------:R-:W2:Y:S01]  /*272d0*/  LDL R82, [R1+0x4bc] ;  /* 0x0004bc0001527983 */ /* 0x000ea20000100800 */
[----:B------:R-:W-:-:S03]  /*272e0*/  @!P2 IMAD.MOV.U32 R47, RZ, RZ, R85 ;  /* 0x000000ffff2fa224 */ /* 0x000fc600078e0055 */
[----:B------:R-:W2:Y:S04]  /*272f0*/  LDL R85, [R1+0x4b8] ;  /* 0x0004b80001557983 */ /* 0x000ea80000100800 */
[----:B------:R0:W2:Y:S02]  /*27300*/  @!P2 LDG.E.U8 R60, desc[UR14][R46.64] ;  /* 0x0000000e2e3ca981 */ /* 0x0000a4000c1e1100 */
[----:B0-----:R-:W-:Y:S02]  /*27310*/  @!P2 IMAD.MOV.U32 R46, RZ, RZ, R83 ;  /* 0x000000ffff2ea224 */ /* 0x001fe400078e0053 */
[----:B------:R-:W2:Y:S01]  /*27320*/  LDL R83, [R1+0x4dc] ;  /* 0x0004dc0001537983 */ /* 0x000ea20000100800 */
[----:B------:R-:W-:-:S03]  /*27330*/  @!P2 IMAD.MOV.U32 R47, RZ, RZ, R89 ;  /* 0x000000ffff2fa224 */ /* 0x000fc600078e0059 */
[----:B------:R-:W2:Y:S04]  /*27340*/  LDL R89, [R1+0x4d8] ;  /* 0x0004d80001597983 */ /* 0x000ea80000100800 */
[----:B------:R3:W2:Y:S02]  /*27350*/  @!P2 LDG.E.U8 R61, desc[UR14][R46.64] ;  /* 0x0000000e2e3da981 */ /* 0x0006a4000c1e1100 */
[----:B---3--:R-:W-:Y:S02]  /*27360*/  @!P2 IMAD.MOV.U32 R47, RZ, RZ, R88 ;  /* 0x000000ffff2fa224 */ /* 0x008fe400078e0058 */
[----:B------:R-:W3:Y:S01]  /*27370*/  LDL R88, [R1+0x4f8] ;  /* 0x0004f80001587983 */ /* 0x000ee20000100800 */
[----:B------:R-:W-:Y:S01]  /*27380*/  PRMT R62, RZ, 0x7610, R62 ;  /* 0x00007610ff3e7816 */ /* 0x000fe2000000003e */
[----:B------:R-:W-:Y:S01]  /*27390*/  @!P2 IMAD.MOV.U32 R46, RZ, RZ, R87 ;  /* 0x000000ffff2ea224 */ /* 0x000fe200078e0057 */
[----:B------:R-:W-:Y:S01]  /*273a0*/  PRMT R63, RZ, 0x7610, R63 ;  /* 0x00007610ff3f7816 */ /* 0x000fe2000000003f */
[----:B------:R-:W3:Y:S04]  /*273b0*/  LDL R87, [R1+0x4fc] ;  /* 0x0004fc0001577983 */ /* 0x000ee80000100800 */
[----:B------:R0:W3:Y:S01]  /*273c0*/  @!P2 LDG.E.U8 R62, desc[UR14][R46.64] ;  /* 0x0000000e2e3ea981 */ /* 0x0000e2000c1e1100 */
[----:B------:R-:W-:Y:S01]  /*273d0*/  PRMT R64, RZ, 0x7610, R64 ;  /* 0x00007610ff407816 */ /* 0x000fe20000000040 */
[----:B0-----:R-:W-:Y:S01]  /*273e0*/  @!P2 IMAD.MOV.U32 R47, RZ, RZ, R86 ;  /* 0x000000ffff2fa224 */ /* 0x001fe200078e0056 */
[----:B------:R-:W-:Y:S01]  /*273f0*/  PRMT R65, RZ, 0x7610, R65 ;  /* 0x00007610ff417816 */ /* 0x000fe20000000041 */
[----:B------:R-:W3:Y:S01]  /*27400*/  LDL R86, [R1+0x518] ;  /* 0x0005180001567983 */ /* 0x000ee20000100800 */
[----:B----4-:R-:W-:-:S03]  /*27410*/  @!P2 IMAD.MOV.U32 R46, RZ, RZ, R80 ;  /* 0x000000ffff2ea224 */ /* 0x010fc600078e0050 */
[----:B------:R-:W4:Y:S04]  /*27420*/  LDL R80, [R1+0x51c] ;  /* 0x00051c0001507983 */ /* 0x000f280000100800 */
[----:B------:R0:W4:Y:S02]  /*27430*/  @!P2 LDG.E.U8 R63, desc[UR14][R46.64] ;  /* 0x0000000e2e3fa981 */ /* 0x000124000c1e1100 */
[----:B0-----:R-:W-:Y:S02]  /*27440*/  @!P2 IMAD.MOV.U32 R46, RZ, RZ, R91 ;  /* 0x000000ffff2ea224 */ /* 0x001fe400078e005b */
[----:B------:R-:W-:Y:S01]  /*27450*/  @!P2 IMAD.MOV.U32 R47, RZ, RZ, R92 ;  /* 0x000000ffff2fa224 */ /* 0x000fe200078e005c */
[----:B------:R-:W-:Y:S01]  /*27460*/  PRMT R66, RZ, 0x7610, R66 ;  /* 0x00007610ff427816 */ /* 0x000fe20000000042 */
[----:B------:R-:W4:Y:S04]  /*27470*/  LDL R91, [R1+0x578] ;  /* 0x00057800015b7983 */ /* 0x000f280000100800 */
[----:B------:R0:W4:Y:S02]  /*27480*/  @!P2 LDG.E.U8 R64, desc[UR14][R46.64] ;  /* 0x0000000e2e40a981 */ /* 0x000124000c1e1100 */
[----:B0-----:R-:W-:Y:S01]  /*27490*/  @!P2 IMAD.MOV.U32 R47, RZ, RZ, R90 ;  /* 0x000000ffff2fa224 */ /* 0x001fe200078e005a */
[----:B------:R-:W-:Y:S01]  /*274a0*/  PRMT R67, RZ, 0x7610, R67 ;  /* 0x00007610ff437816 */ /* 0x000fe20000000043 */
[----:B------:R-:W4:Y:S01]  /*274b0*/  LDL R90, [R1+0x57c] ;  /* 0x00057c00015a7983 */ /* 0x000f220000100800 */
[----:B--2---:R-:W-:-:S03]  /*274c0*/  @!P2 IMAD.MOV.U32 R46, RZ, RZ, R84 ;  /* 0x000000ffff2ea224 */ /* 0x004fc600078e0054 */
[----:B------:R-:W2:Y:S04]  /*274d0*/  LDL R84, [R1+0x53c] ;  /* 0x00053c0001547983 */ /* 0x000ea80000100800 */
[----:B------:R0:W2:Y:S02]  /*274e0*/  @!P2 LDG.E.U8 R65, desc[UR14][R46.64] ;  /* 0x0000000e2e41a981 */ /* 0x0000a4000c1e1100 */
[----:B0-----:R-:W-:Y:S02]  /*274f0*/  @!P2 IMAD.MOV.U32 R46, RZ, RZ, R82 ;  /* 0x000000ffff2ea224 */ /* 0x001fe400078e0052 */
[----:B------:R-:W2:Y:S01]  /*27500*/  LDL R82, [R1+0x55c] ;  /* 0x00055c0001527983 */ /* 0x000ea20000100800 */
[----:B------:R-:W-:-:S03]  /*27510*/  @!P2 IMAD.MOV.U32 R47, RZ, RZ, R85 ;  /* 0x000000ffff2fa224 */ /* 0x000fc600078e0055 */
[----:B------:R-:W2:Y:S04]  /*27520*/  LDL R85, [R1+0x538] ;  /* 0x0005380001557983 */ /* 0x000ea80000100800 */
[----:B------:R0:W2:Y:S02]  /*27530*/  @!P2 LDG.E.U8 R66, desc[UR14][R46.64] ;  /* 0x0000000e2e42a981 */ /* 0x0000a4000c1e1100 */
[----:B0-----:R-:W-:Y:S02]  /*27540*/  @!P2 IMAD.MOV.U32 R46, RZ, RZ, R83 ;  /* 0x000000ffff2ea224 */ /* 0x001fe400078e0053 */
[----:B------:R-:W2:Y:S01]  /*27550*/  LDL R83, [R1+0x558] ;  /* 0x0005580001537983 */ /* 0x000ea20000100800 */
[----:B------:R-:W-:Y:S01]  /*27560*/  @!P2 IMAD.MOV.U32 R47, RZ, RZ, R89 ;  /* 0x000000ffff2fa224 */ /* 0x000fe200078e0059 */
[----:B------:R-:W-:-:S02]  /*27570*/  PRMT R69, RZ, 0x7610, R69 ;  /* 0x00007610ff457816 */ /* 0x000fc40000000045 */
[----:B------:R-:W2:Y:S04]  /*27580*/  LDL R89, [R1+0x598] ;  /* 0x0005980001597983 */ /* 0x000ea80000100800 */
[----:B------:R3:W2:Y:S02]  /*27590*/  @!P2 LDG.E.U8 R67, desc[UR14][R46.64] ;  /* 0x0000000e2e43a981 */ /* 0x0006a4000c1e1100 */
[----:B---3--:R-:W-:Y:S02]  /*275a0*/  @!P2 IMAD.MOV.U32 R47, RZ, RZ, R88 ;  /* 0x000000ffff2fa224 */ /* 0x008fe400078e0058 */
[----:B------:R-:W3:Y:S01]  /*275b0*/  LDL R88, [R1+0x59c] ;  /* 0x00059c0001587983 */ /* 0x000ee20000100800 */
[----:B------:R-:W-:Y:S01]  /*275c0*/  @!P2 IMAD.MOV.U32 R46, RZ, RZ, R87 ;  /* 0x000000ffff2ea224 */ /* 0x000fe200078e0057 */
[----:B------:R-:W-:-:S02]  /*275d0*/  PRMT R70, RZ, 0x7610, R70 ;  /* 0x00007610ff467816 */ /* 0x000fc40000000046 */
[----:B------:R-:W3:Y:S04]  /*275e0*/  LDL.LU R97, [R1+0x218] ;  /* 0x0002180001617983 */ /* 0x000ee80000300800 */
[----:B------:R0:W3:Y:S01]  /*275f0*/  @!P2 LDG.E.U8 R69, desc[UR14][R46.64] ;  /* 0x0000000e2e45a981 */ /* 0x0000e2000c1e1100 */
[----:B------:R-:W-:Y:S02]  /*27600*/  PRMT R71, RZ, 0x7610, R71 ;  /* 0x00007610ff477816 */ /* 0x000fe40000000047 */
[----:B------:R-:W-:Y:S01]  /*27610*/  PRMT R73, RZ, 0x7610, R73 ;  /* 0x00007610ff497816 */ /* 0x000fe20000000049 */
[----:B------:R-:W3:Y:S01]  /*27620*/  LDL.LU R98, [R1+0x210] ;  /* 0x0002100001627983 */ /* 0x000ee20000300800 */
[----:B------:R-:W-:-:S03]  /*27630*/  PRMT R75, RZ, 0x7610, R75 ;  /* 0x00007610ff4b7816 */ /* 0x000fc6000000004b */
[----:B------:R-:W3:Y:S01]  /*27640*/  LDL.LU R120, [R1+0x1fc] ;  /* 0x0001fc0001787983 */ /* 0x000ee20000300800 */
[----:B0-----:R-:W-:-:S03]  /*27650*/  @!P2 IMAD.MOV.U32 R47, RZ, RZ, R86 ;  /* 0x000000ffff2fa224 */ /* 0x001fc600078e0056 */
[----:B------:R-:W3:Y:S01]  /*27660*/  LDL.LU R125, [R1+0x1f8] ;  /* 0x0001f800017d7983 */ /* 0x000ee20000300800 */
[----:B----4-:R-:W-:-:S03]  /*27670*/  @!P2 IMAD.MOV.U32 R46, RZ, RZ, R80 ;  /* 0x000000ffff2ea224 */ /* 0x010fc600078e0050 */
[----:B------:R0:W-:Y:S04]  /*27680*/  STS.U8 [R81+UR4+0x10f00], R100 ;  /* 0x010f006451007988 */ /* 0x0001e80008000004 */
[----:B------:R2:W4:Y:S04]  /*27690*/  @!P2 LDG.E.U8 R70, desc[UR14][R46.64] ;  /* 0x0000000e2e46a981 */ /* 0x000528000c1e1100 */
[----:B------:R-:W4:Y:S04]  /*276a0*/  LDL.LU R80, [R1+0x1ec] ;  /* 0x0001ec0001507983 */ /* 0x000f280000300800 */
[----:B------:R1:W-:Y:S04]  /*276b0*/  STS.U8 [R81+UR4+0x18f00], R102 ;  /* 0x018f006651007988 */ /* 0x0003e80008000004 */
[----:B0-----:R-:W4:Y:S04]  /*276c0*/  LDL.LU R100, [R1+0x1e8] ;  /* 0x0001e80001647983 */ /* 0x001f280000300800 */
[----:B-1----:R-:W4:Y:S04]  /*276d0*/  LDL.LU R102, [R1+0x1e0] ;  /* 0x0001e00001667983 */ /* 0x002f280000300800 */
[----:B------:R-:W4:Y:S04]  /*276e0*/  LDL R87, [R1+0x5b8] ;  /* 0x0005b80001577983 */ /* 0x000f280000100800 */
[----:B------:R-:W4:Y:S01]  /*276f0*/  LDL R86, [R1+0x5bc] ;  /* 0x0005bc0001567983 */ /* 0x000f220000100800 */
[----:B--2---:R-:W-:-:S03]  /*27700*/  @!P2 IMAD.MOV.U32 R46, RZ, RZ, R84 ;  /* 0x000000ffff2ea224 */ /* 0x004fc600078e0054 */
[----:B------:R-:W2:Y:S01]  /*27710*/  LDL R84, [R1+0x5d4] ;  /* 0x0005d40001547983 */ /* 0x000ea20000100800 */
[----:B------:R-:W-:-:S03]  /*27720*/  @!P2 IMAD.MOV.U32 R47, RZ, RZ, R85 ;  /* 0x000000ffff2fa224 */ /* 0x000fc600078e0055 */
[----:B------:R-:W2:Y:S04]  /*27730*/  LDL R85, [R1+0x3f0] ;  /* 0x0003f00001557983 */ /* 0x000ea80000100800 */
[----:B------:R0:W2:Y:S02]  /*27740*/  @!P2 LDG.E.U8 R71, desc[UR14][R46.64] ;  /* 0x0000000e2e47a981 */ /* 0x0000a4000c1e1100 */
[----:B0-----:R-:W-:Y:S02]  /*27750*/  @!P2 IMAD.MOV.U32 R46, RZ, RZ, R82 ;  /* 0x000000ffff2ea224 */ /* 0x001fe400078e0052 */
[----:B------:R-:W-:Y:S01]  /*27760*/  @!P2 IMAD.MOV.U32 R47, RZ, RZ, R83 ;  /* 0x000000ffff2fa224 */ /* 0x000fe200078e0053 */
[----:B------:R-:W2:Y:S04]  /*27770*/  LDL R82, [R1+0x400] ;  /* 0x0004000001527983 */ /* 0x000ea80000100800 */
[----:B------:R0:W2:Y:S04]  /*27780*/  @!P2 LDG.E.U8 R73, desc[UR14][R46.64] ;  /* 0x0000000e2e49a981 */ /* 0x0000a8000c1e1100 */
[----:B------:R-:W2:Y:S01]  /*27790*/  LDL R83, [R1+0x3e0] ;  /* 0x0003e00001537983 */ /* 0x000ea20000100800 */
[----:B0-----:R-:W-:-:S02]  /*277a0*/  @!P2 IMAD.MOV.U32 R46, RZ, RZ, R90 ;  /* 0x000000ffff2ea224 */ /* 0x001fc400078e005a */
[----:B------:R-:W-:-:S05]  /*277b0*/  @!P2 IMAD.MOV.U32 R47, RZ, RZ, R91 ;  /* 0x000000ffff2fa224 */ /* 0x000fca00078e005b */
[----:B------:R3:W2:Y:S02]  /*277c0*/  @!P2 LDG.E.U8 R75, desc[UR14][R46.64] ;  /* 0x0000000e2e4ba981 */ /* 0x0006a4000c1e1100 */
[----:B---3--:R-:W-:Y:S02]  /*277d0*/  @!P2 IMAD.MOV.U32 R46, RZ, RZ, R88 ;  /* 0x000000ffff2ea224 */ /* 0x008fe400078e0058 */
[----:B------:R-:W3:Y:S04]  /*277e0*/  LDL.LU R88, [R1+0x1dc] ;  /* 0x0001dc0001587983 */ /* 0x000ee80000300800 */
[----:B------:R-:W2:Y:S04]  /*277f0*/  LDL.LU R108, [R1+0x1ac] ;  /* 0x0001ac00016c7983 */ /* 0x000ea80000300800 */
[----:B------:R-:W2:Y:S04]  /*27800*/  LDL.LU R110, [R1+0x19c] ;  /* 0x00019c00016e7983 */ /* 0x000ea80000300800 */
[----:B------:R-:W2:Y:S04]  /*27810*/  LDL.LU R90, [R1+0x15c] ;  /* 0x00015c00015a7983 */ /* 0x000ea80000300800 */
[----:B------:R-:W2:Y:S04]  /*27820*/  LDL.LU R92, [R1+0x14c] ;  /* 0x00014c00015c7983 */ /* 0x000ea80000300800 */
[----:B------:R0:W-:Y:S04]  /*27830*/  STS.U8 [R81+UR4+0x11300], R97 ;  /* 0x0113006151007988 */ /* 0x0001e80008000004 */
[----:B------:R-:W2:Y:S04]  /*27840*/  LDL.LU R112, [R1+0xc30] ;  /* 0x000c300001707983 */ /* 0x000ea80000300800 */
[----:B------:R1:W-:Y:S04]  /*27850*/  STS.U8 [R81+UR4+0x19300], R98 ;  /* 0x0193006251007988 */ /* 0x0003e80008000004 */
[----:B------:R-:W2:Y:S04]  /*27860*/  LDL.LU R114, [R1+0xc2c] ;  /* 0x000c2c0001727983 */ /* 0x000ea80000300800 */
[----:B------:R0:W-:Y:S04]  /*27870*/  STS.U8 [R81+UR4+0x11700], R120 ;  /* 0x0117007851007988 */ /* 0x0001e80008000004 */
[----:B------:R-:W2:Y:S04]  /*27880*/  LDL.LU R94, [R1+0xc24] ;  /* 0x000c2400015e7983 */ /* 0x000ea80000300800 */
[----:B------:R0:W-:Y:S04]  /*27890*/  STS.U8 [R81+UR4+0x19700], R125 ;  /* 0x0197007d51007988 */ /* 0x0001e80008000004 */
[----:B------:R-:W2:Y:S04]  /*278a0*/  LDL.LU R96, [R1+0xc20] ;  /* 0x000c200001607983 */ /* 0x000ea80000300800 */
[----:B----4-:R4:W-:Y:S04]  /*278b0*/  STS.U8 [R81+UR4+0x11b00], R80 ;  /* 0x011b005051007988 */ /* 0x0109e80008000004 */
[----:B------:R-:W2:Y:S04]  /*278c0*/  LDL.LU R116, [R1+0xc10] ;  /* 0x000c100001747983 */ /* 0x000ea80000300800 */
[----:B------:R0:W-:Y:S04]  /*278d0*/  STS.U8 [R81+UR4+0x19b00], R100 ;  /* 0x019b006451007988 */ /* 0x0001e80008000004 */
[----:B------:R-:W2:Y:S04]  /*278e0*/  LDL.LU R118, [R1+0x294] ;  /* 0x0002940001767983 */ /* 0x000ea80000300800 */
[----:B------:R4:W-:Y:S04]  /*278f0*/  STS.U8 [R81+UR4+0x11f00], R102 ;  /* 0x011f006651007988 */ /* 0x0009e80008000004 */
[----:B0-----:R-:W2:Y:S04]  /*27900*/  LDL.LU R97, [R1+0x258] ;  /* 0x0002580001617983 */ /* 0x001ea80000300800 */
[----:B-1----:R-:W2:Y:S04]  /*27910*/  LDL.LU R98, [R1+0x250] ;  /* 0x0002500001627983 */ /* 0x002ea80000300800 */
[----:B------:R-:W2:Y:S04]  /*27920*/  LDL.LU R120, [R1+0x208] ;  /* 0x0002080001787983 */ /* 0x000ea80000300800 */
[----:B------:R-:W2:Y:S04]  /*27930*/  LDL.LU R125, [R1+0x200] ;  /* 0x00020000017d7983 */ /* 0x000ea80000300800 */
[----:B----4-:R-:W4:Y:S04]  /*27940*/  LDL.LU R80, [R1+0x1f4] ;  /* 0x0001f40001507983 */ /* 0x010f280000300800 */
[----:B------:R-:W4:Y:S04]  /*27950*/  LDL.LU R100, [R1+0x1f0] ;  /* 0x0001f00001647983 */ /* 0x000f280000300800 */
[----:B------:R-:W4:Y:S04]  /*27960*/  LDL.LU R102, [R1+0x1e4] ;  /* 0x0001e40001667983 */ /* 0x000f280000300800 */
[----:B---3--:R-:W-:Y:S04]  /*27970*/  STS.U8 [R81+UR4+0x19f00], R88 ;  /* 0x019f005851007988 */ /* 0x008fe80008000004 */
[----:B--2---:R-:W-:Y:S04]  /*27980*/  STS.U8 [R81+UR4+0x12300], R108 ;  /* 0x0123006c51007988 */ /* 0x004fe80008000004 */
[----:B------:R-:W-:Y:S04]  /*27990*/  STS.U8 [R81+UR4+0x1a300], R110 ;  /* 0x01a3006e51007988 */ /* 0x000fe80008000004 */
[----:B------:R-:W-:Y:S04]  /*279a0*/  STS.U8 [R81+UR4+0x12700], R90 ;  /* 0x0127005a51007988 */ /* 0x000fe80008000004 */
[----:B------:R-:W-:Y:S04]  /*279b0*/  STS.U8 [R81+UR4+0x1a700], R92 ;  /* 0x01a7005c51007988 */ /* 0x000fe80008000004 */
[----:B------:R0:W-:Y:S04]  /*279c0*/  STS.U8 [R81+UR4+0x12b00], R7 ;  /* 0x012b000751007988 */ /* 0x0001e80008000004 */
[----:B------:R1:W-:Y:S04]  /*279d0*/  STS.U8 [R81+UR4+0x1ab00], R2 ;  /* 0x01ab000251007988 */ /* 0x0003e80008000004 */
[----:B------:R2:W-:Y:S04]  /*279e0*/  STS.U8 [R81+UR4+0x12f00], R0 ;  /* 0x012f000051007988 */ /* 0x0005e80008000004 */
[----:B0-----:R-:W3:Y:S04]  /*279f0*/  LDL.LU R7, [R1+0xca0] ;  /* 0x000ca00001077983 */ /* 0x001ee80000300800 */
[----:B-1----:R-:W3:Y:S04]  /*27a00*/  LDL.LU R2, [R1+0xc9c] ;  /* 0x000c9c0001027983 */ /* 0x002ee80000300800 */
[----:B--2---:R-:W2:Y:S04]  /*27a10*/  LDL.LU R0, [R1+0xc98] ;  /* 0x000c980001007983 */ /* 0x004ea80000300800 */
[----:B------:R0:W-:Y:S04]  /*27a20*/  STS.U8 [R81+UR4+0x1af00], R4 ;  /* 0x01af000451007988 */ /* 0x0001e80008000004 */
[----:B------:R1:W-:Y:S04]  /*27a30*/  STS.U8 [R81+UR4+0x13300], R3 ;  /* 0x0133000351007988 */ /* 0x0003e80008000004 */
[----:B0-----:R-:W2:Y:S04]  /*27a40*/  LDL.LU R4, [R1+0xc94] ;  /* 0x000c940001047983 */ /* 0x001ea80000300800 */
[----:B-1----:R-:W2:Y:S01]  /*27a50*/  LDL.LU R3, [R1+0xc90] ;  /* 0x000c900001037983 */ /* 0x002ea20000300800 */
[----:B------:R-:W-:Y:S01]  /*27a60*/  PRMT R76, RZ, 0x7610, R76 ;  /* 0x00007610ff4c7816 */ /* 0x000fe2000000004c */
[----:B------:R-:W-:Y:S01]  /*27a70*/  @!P2 IMAD.MOV.U32 R47, RZ, RZ, R89 ;  /* 0x000000ffff2fa224 */ /* 0x000fe200078e0059 */
[----:B------:R-:W-:-:S04]  /*27a80*/  PRMT R77, RZ, 0x7610, R77 ;  /* 0x00007610ff4d7816 */ /* 0x000fc8000000004d */
[----:B------:R0:W3:Y:S01]  /*27a90*/  @!P2 LDG.E.U8 R76, desc[UR14][R46.64] ;  /* 0x0000000e2e4ca981 */ /* 0x0000e2000c1e1100 */
[----:B------:R-:W-:Y:S01]  /*27aa0*/  PRMT R78, RZ, 0x7610, R78 ;  /* 0x00007610ff4e7816 */ /* 0x000fe2000000004e */
[----:B0-----:R-:W-:Y:S02]  /*27ab0*/  @!P2 IMAD.MOV.U32 R46, RZ, RZ, R86 ;  /* 0x000000ffff2ea224 */ /* 0x001fe400078e0056 */
[----:B------:R-:W-:-:S05]  /*27ac0*/  @!P2 IMAD.MOV.U32 R47, RZ, RZ, R87 ;  /* 0x000000ffff2fa224 */ /* 0x000fca00078e0057 */
[----:B------:R0:W3:Y:S01]  /*27ad0*/  @!P2 LDG.E.U8 R77, desc[UR14][R46.64] ;  /* 0x0000000e2e4da981 */ /* 0x0000e2000c1e1100 */
[----:B------:R-:W-:Y:S01]  /*27ae0*/  PRMT R79, RZ, 0x7610, R79 ;  /* 0x00007610ff4f7816 */ /* 0x000fe2000000004f */
[----:B0-----:R-:W-:Y:S02]  /*27af0*/  @!P2 IMAD.MOV.U32 R46, RZ, RZ, R84 ;  /* 0x000000ffff2ea224 */ /* 0x001fe400078e0054 */
[----:B------:R-:W-:-:S05]  /*27b00*/  @!P2 IMAD.MOV.U32 R47, RZ, RZ, R85 ;  /* 0x000000ffff2fa224 */ /* 0x000fca00078e0055 */
[----:B------:R0:W3:Y:S04]  /*27b10*/  @!P2 LDG.E.U8 R78, desc[UR14][R46.64] ;  /* 0x0000000e2e4ea981 */ /* 0x0000e8000c1e1100 */
[----:B------:R-:W-:Y:S01]  /*27b20*/  STS.U8 [R81+UR4+0x1b300], R124 ;  /* 0x01b3007c51007988 */ /* 0x000fe20008000004 */
[----:B0-----:R-:W-:Y:S02]  /*27b30*/  @!P2 IMAD.MOV.U32 R46, RZ, RZ, R82 ;  /* 0x000000ffff2ea224 */ /* 0x001fe400078e0052 */
[----:B------:R-:W-:Y:S01]  /*27b40*/  @!P2 IMAD.MOV.U32 R47, RZ, RZ, R83 ;  /* 0x000000ffff2fa224 */ /* 0x000fe200078e0053 */
[----:B------:R-:W-:Y:S04]  /*27b50*/  STS.U8 [R81+UR4+0x13700], R103 ;  /* 0x0137006751007988 */ /* 0x000fe80008000004 */
[----:B------:R0:W3:Y:S04]  /*27b60*/  @!P2 LDG.E.U8 R79, desc[UR14][R46.64] ;  /* 0x0000000e2e4fa981 */ /* 0x0000e8000c1e1100 */
        /* <DEDUP_REMOVED lines=16> */
[----:B----4-:R-:W-:Y:S04]  /*27c70*/  STS.U8 [R46+UR4+0x11780], R80 ;  /* 0x011780502e007988 */ /* 0x010fe80008000004 */
[----:B------:R-:W-:Y:S04]  /*27c80*/  STS.U8 [R46+UR4+0x19780], R100 ;  /* 0x019780642e007988 */ /* 0x000fe80008000004 */
[----:B------:R-:W-:Y:S04]  /*27c90*/  STS.U8 [R46+UR4+0x11b80], R102 ;  /* 0x011b80662e007988 */ /* 0x000fe80008000004 */
[----:B--2---:R0:W-:Y:S04]  /*27ca0*/  STS.U8 [R46+UR4+0x19b80], R3 ;  /* 0x019b80032e007988 */ /* 0x0041e80008000004 */
[----:B------:R1:W-:Y:S04]  /*27cb0*/  STS.U8 [R46+UR4+0x11f80], R4 ;  /* 0x011f80042e007988 */ /* 0x0003e80008000004 */
[----:B------:R2:W-:Y:S04]  /*27cc0*/  STS.U8 [R46+UR4+0x19f80], R0 ;  /* 0x019f80002e007988 */ /* 0x0005e80008000004 */
[----:B0-----:R0:W5:Y:S04]  /*27cd0*/  LDL.LU R3, [R1+0xc8c] ;  /* 0x000c8c0001037983 */ /* 0x0011680000300800 */
[----:B-1----:R0:W5:Y:S04]  /*27ce0*/  LDL.LU R4, [R1+0xc88] ;  /* 0x000c880001047983 */ /* 0x0021680000300800 */
[----:B--2---:R0:W5:Y:S04]  /*27cf0*/  LDL.LU R0, [R1+0xc84] ;  /* 0x000c840001007983 */ /* 0x0041680000300800 */
[----:B---3--:R1:W-:Y:S04]  /*27d00*/  STS.U8 [R46+UR4+0x12380], R2 ;  /* 0x012380022e007988 */ /* 0x0083e80008000004 */
[----:B------:R2:W-:Y:S04]  /*27d10*/  STS.U8 [R46+UR4+0x1a380], R7 ;  /* 0x01a380072e007988 */ /* 0x0005e80008000004 */
[----:B-1----:R0:W5:Y:S04]  /*27d20*/  LDL.LU R2, [R1+0xc80] ;  /* 0x000c800001027983 */ /* 0x0021680000300800 */
[----:B--2---:R-:W2:Y:S04]  /*27d30*/  LDL.LU R7, [R1+0xc7c] ;  /* 0x000c7c0001077983 */ /* 0x004ea80000300800 */
[----:B------:R1:W-:Y:S04]  /*27d40*/  STS.U8 [R46+UR4+0x12780], R74 ;  /* 0x0127804a2e007988 */ /* 0x0003e80008000004 */
[----:B------:R3:W-:Y:S04]  /*27d50*/  STS.U8 [R46+UR4+0x1a780], R72 ;  /* 0x01a780482e007988 */ /* 0x0007e80008000004 */
[----:B------:R4:W-:Y:S04]  /*27d60*/  STS.U8 [R46+UR4+0x12b80], R68 ;  /* 0x012b80442e007988 */ /* 0x0009e80008000004 */
[----:B-1----:R0:W5:Y:S04]  /*27d70*/  LDL.LU R74, [R1+0xc78] ;  /* 0x000c7800014a7983 */ /* 0x0021680000300800 */
[----:B---3--:R0:W5:Y:S04]  /*27d80*/  LDL.LU R72, [R1+0xc74] ;  /* 0x000c740001487983 */ /* 0x0081680000300800 */
[----:B----4-:R0:W5:Y:S04]  /*27d90*/  LDL.LU R68, [R1+0xc70] ;  /* 0x000c700001447983 */ /* 0x0101680000300800 */
[----:B------:R1:W-:Y:S04]  /*27da0*/  STS.U8 [R46+UR4+0x1ab80], R10 ;  /* 0x01ab800a2e007988 */ /* 0x0003e80008000004 */
[----:B------:R3:W-:Y:S04]  /*27db0*/  STS.U8 [R46+UR4+0x12f80], R9 ;  /* 0x012f80092e007988 */ /* 0x0007e80008000004 */
[----:B------:R4:W-:Y:S04]  /*27dc0*/  STS.U8 [R46+UR4+0x1af80], R8 ;  /* 0x01af80082e007988 */ /* 0x0009e80008000004 */
[----:B-1----:R0:W5:Y:S04]  /*27dd0*/  LDL.LU R10, [R1+0xc6c] ;  /* 0x000c6c00010a7983 */ /* 0x0021680000300800 */
[----:B---3--:R0:W5:Y:S04]  /*27de0*/  LDL.LU R9, [R1+0xc68] ;  /* 0x000c680001097983 */ /* 0x0081680000300800 */
[----:B----4-:R0:W5:Y:S04]  /*27df0*/  LDL.LU R8, [R1+0xc64] ;  /* 0x000c640001087983 */ /* 0x0101680000300800 */
        /* <DEDUP_REMOVED lines=8> */
[----:B------:R-:W1:Y:S01]  /*27e80*/  S2R R5, SR_TID.X ;  /* 0x0000000000057919 */ /* 0x000e620000002100 */
[----:B------:R-:W-:Y:S01]  /*27e90*/  ULEA UR6, UR9, UR4, 0x3 ;  /* 0x0000000409067291 */ /* 0x000fe2000f8e18ff */
[----:B------:R-:W-:-:S03]  /*27ea0*/  UMOV UR8, UR11 ;  /* 0x0000000b00087c82 */ /* 0x000fc60008000000 */
[----:B------:R-:W-:Y:S01]  /*27eb0*/  UIADD3 UR6, UPT, UPT, UR6, 0x28000, URZ ;  /* 0x0002800006067890 */ /* 0x000fe2000fffe0ff */
[----:B-1----:R-:W-:Y:S02]  /*27ec0*/  LOP3.LUT R5, R5, 0x7f, RZ, 0xc0, !PT ;  /* 0x0000007f05057812 */ /* 0x002fe400078ec0ff */
[C---:B--2---:R-:W-:Y:S01]  /*27ed0*/  LOP3.LUT R46, R7.reuse, 0x20, RZ, 0x3c, !PT ;  /* 0x00000020072e7812 */ /* 0x044fe200078e3cff */
        /* <DEDUP_REMOVED lines=34> */
[----:B------:R0:W-:Y:S04]  /*28100*/  STS.U8 [R47+UR4+0x24600], R44 ;  /* 0x0246002c2f007988 */ /* 0x0001e80008000004 */
[----:B------:R0:W-:Y:S04]  /*28110*/  STS.U8 [R47+UR4+0x24a00], R45 ;  /* 0x024a002d2f007988 */ /* 0x0001e80008000004 */
[----:B------:R0:W-:Y:S04]  /*28120*/  STS.U8 [R47+UR4+0x24e00], R48 ;  /* 0x024e00302f007988 */ /* 0x0001e80008000004 */
[----:B------:R0:W-:Y:S04]  /*28130*/  STS.U8 [R47+UR4+0x25200], R49 ;  /* 0x025200312f007988 */ /* 0x0001e80008000004 */
[----:B------:R0:W-:Y:S04]  /*28140*/  STS.U8 [R47+UR4+0x25600], R50 ;  /* 0x025600322f007988 */ /* 0x0001e80008000004 */
[----:B------:R0:W-:Y:S04]  /*28150*/  STS.U8 [R47+UR4+0x25a00], R51 ;  /* 0x025a00332f007988 */ /* 0x0001e80008000004 */
[----:B------:R0:W-:Y:S01]  /*28160*/  STS.U8 [R47+UR4+0x25e00], R52 ;  /* 0x025e00342f007988 */ /* 0x0001e20008000004 */
[----:B-1----:R-:W-:-:S03]  /*28170*/  LOP3.LUT R46, R7, 0x60, RZ, 0x3c, !PT ;  /* 0x00000060072e7812 */ /* 0x002fc600078e3cff */
        /* <DEDUP_REMOVED lines=24> */
[----:B------:R1:W-:Y:S06]  /*28300*/  MEMBAR.ALL.CTA ;  /* 0x0000000000007992 */ /* 0x0003ec0000008000 */
[----:B-1----:R-:W1:Y:S02]  /*28310*/  FENCE.VIEW.ASYNC.S ;  /* 0x00000000000073c6 */ /* 0x002e640000000000 */
[----:B-1----:R-:W-:Y:S06]  /*28320*/  BAR.SYNC.DEFER_BLOCKING 0x0 ;  /* 0x0000000000007b1d */ /* 0x002fec0000010000 */
[----:B------:R-:W-:Y:S05]  /*28330*/  @P0 BRA `(.L_x_9) ;  /* 0x0000000000dc0947 */ /* 0x000fea0003800000 */
[----:B------:R-:W-:Y:S02]  /*28340*/  UIADD3 UR11, UPT, UPT, UR5, 0x80, URZ ;  /* 0x00000080050b7890 */ /* 0x000fe4000fffe0ff */
[----:B------:R-:W-:Y:S02]  /*28350*/  UIADD3 UR70, UPT, UPT, UR5, 0x80, URZ ;  /* 0x0000008005467890 */ /* 0x000fe4000fffe0ff */
[----:B------:R-:W-:Y:S01]  /*28360*/  UIADD3 UR71, UPT, UPT, UR5, 0x80, URZ ;  /* 0x0000008005477890 */ /* 0x000fe2000fffe0ff */
[----:B------:R-:W-:Y:S01]  /*28370*/  UMOV UR62, 0x0 ;  /* 0x00000000003e7882 */ /* 0x000fe20000000000 */
[----:B------:R-:W-:Y:S01]  /*28380*/  UMOV UR63, 0x8208010 ;  /* 0x08208010003f7882 */ /* 0x000fe20000000000 */
[----:B------:R-:W-:Y:S01]  /*28390*/  UMOV UR64, UR10 ;  /* 0x0000000a00407c82 */ /* 0x000fe20008000000 */
[----:B------:R-:W-:Y:S01]  /*283a0*/  UMOV UR65, 0x40004040 ;  /* 0x4000404000417882 */ /* 0x000fe20000000000 */
[----:B------:R-:W-:Y:S01]  /*283b0*/  UMOV UR76, 0x0 ;  /* 0x00000000004c7882 */ /* 0x000fe20000000000 */
[----:B------:R-:W-:Y:S01]  /*283c0*/  UMOV UR77, 0x8208010 ;  /* 0x08208010004d7882 */ /* 0x000fe20000000000 */
[----:B------:R-:W-:-:S02]  /*283d0*/  UIADD3 UR72, UPT, UPT, UR5, 0x80, URZ ;  /* 0x0000008005487890 */ /* 0x000fc4000fffe0ff */
[----:B------:R-:W-:Y:S01]  /*283e0*/  UTCQMMA gdesc[UR64], gdesc[UR12], tmem[UR5], tmem[UR62], idesc[UR63], UPT ;  /* 0x00ff3e0c400075ea */ /* 0x000fe2000b800305 */
[----:B------:R-:W-:Y:S01]  /*283f0*/  UMOV UR66, 0x0 ;  /* 0x0000000000427882 */ /* 0x000fe20000000000 */
[----:B------:R-:W-:Y:S01]  /*28400*/  UMOV UR67, 0x8208010 ;  /* 0x0820801000437882 */ /* 0x000fe20000000000 */
[----:B------:R-:W-:Y:S02]  /*28410*/  UIADD3 UR73, UPT, UPT, UR5, 0x100, URZ ;  /* 0x0000010005497890 */ /* 0x000fe4000fffe0ff */
[----:B------:R1:W-:Y:S01]  /*28420*/  UTCQMMA gdesc[UR16], gdesc[UR18], tmem[UR5], tmem[UR76], idesc[UR77], UPT ;  /* 0x00ff4c12100075ea */ /* 0x0003e2000b800305 */
[----:B------:R-:W-:Y:S01]  /*28430*/  UMOV UR68, 0x0 ;  /* 0x0000000000447882 */ /* 0x000fe20000000000 */
[----:B------:R-:W-:Y:S01]  /*28440*/  UMOV UR69, 0x8208010 ;  /* 0x0820801000457882 */ /* 0x000fe20000000000 */
[----:B------:R-:W-:Y:S02]  /*28450*/  UIADD3 UR74, UPT, UPT, UR5, 0x100, URZ ;  /* 0x00000100054a7890 */ /* 0x000fe4000fffe0ff */
[----:B------:R-:W-:Y:S01]  /*28460*/  UTCQMMA gdesc[UR20], gdesc[UR22], tmem[UR5], tmem[UR66], idesc[UR67], UPT ;  /* 0x00ff4216140075ea */ /* 0x000fe2000b800305 */
[----:B------:R-:W-:Y:S01]  /*28470*/  UMOV UR52, 0x0 ;  /* 0x0000000000347882 */ /* 0x000fe20000000000 */
[----:B------:R-:W-:Y:S01]  /*28480*/  UMOV UR53, 0x8208010 ;  /* 0x0820801000357882 */ /* 0x000fe20000000000 */
[----:B------:R-:W-:-:S02]  /*28490*/  UIADD3 UR75, UPT, UPT, UR5, 0x100, URZ ;  /* 0x00000100054b7890 */ /* 0x000fc4000fffe0ff */
[----:B------:R-:W-:Y:S01]  /*284a0*/  UTCQMMA gdesc[UR24], gdesc[UR26], tmem[UR5], tmem[UR68], idesc[UR69], UPT ;  /* 0x00ff441a180075ea */ /* 0x000fe2000b800305 */
[----:B------:R-:W-:Y:S01]  /*284b0*/  UMOV UR54, 0x0 ;  /* 0x0000000000367882 */ /* 0x000fe20000000000 */
[----:B------:R-:W-:Y:S01]  /*284c0*/  UMOV UR55, 0x8208010 ;  /* 0x0820801000377882 */ /* 0x000fe20000000000 */
[----:B-1----:R-:W-:Y:S01]  /*284d0*/  UIADD3 UR76, UPT, UPT, UR5, 0x100, URZ ;  /* 0x00000100054c7890 */ /* 0x002fe2000fffe0ff */
[----:B------:R1:W-:Y:S01]  /*284e0*/  UTCQMMA gdesc[UR28], gdesc[UR12], tmem[UR11], tmem[UR52], idesc[UR53], UPT ;  /* 0x00ff340c1c0075ea */ /* 0x0003e2000b80030b */
[----:B------:R-:W-:Y:S01]  /*284f0*/  UMOV UR56, 0x0 ;  /* 0x0000000000387882 */ /* 0x000fe20000000000 */
[----:B------:R-:W-:Y:S01]  /*28500*/  UMOV UR57, 0x8208010 ;  /* 0x0820801000397882 */ /* 0x000fe20000000000 */
[----:B------:R-:W-:Y:S01]  /*28510*/  UIADD3 UR77, UPT, UPT, UR5, 0x180, URZ ;  /* 0x00000180054d7890 */ /* 0x000fe2000fffe0ff */
[----:B------:R2:W-:Y:S01]  /*28520*/  UTCQMMA gdesc[UR30], gdesc[UR18], tmem[UR70], tmem[UR54], idesc[UR55], UPT ;  /* 0x00ff36121e0075ea */ /* 0x0005e2000b800346 */
[----:B------:R-:W-:Y:S01]  /*28530*/  UMOV UR58, 0x0 ;  /* 0x00000000003a7882 */ /* 0x000fe20000000000 */
[----:B------:R-:W-:Y:S01]  /*28540*/  UMOV UR59, 0x8208010 ;  /* 0x08208010003b7882 */ /* 0x000fe20000000000 */
[----:B------:R3:W-:Y:S01]  /*28550*/  UTCQMMA gdesc[UR32], gdesc[UR22], tmem[UR71], tmem[UR56], idesc[UR57], UPT ;  /* 0x00ff3816200075ea */ /* 0x0007e2000b800347 */
[----:B------:R-:W-:Y:S01]  /*28560*/  UMOV UR60, 0x0 ;  /* 0x00000000003c7882 */ /* 0x000fe20000000000 */
[----:B------:R-:W-:Y:S01]  /*28570*/  UMOV UR61, 0x8208010 ;  /* 0x08208010003d7882 */ /* 0x000fe20000000000 */
[----:B-1----:R-:W-:Y:S01]  /*28580*/  UIADD3 UR11, UPT, UPT, UR5, 0x180, URZ ;  /* 0x00000180050b7890 */ /* 0x002fe2000fffe0ff */
[----:B------:R1:W-:Y:S01]  /*28590*/  UTCQMMA gdesc[UR34], gdesc[UR26], tmem[UR72], tmem[UR58], idesc[UR59], UPT ;  /* 0x00ff3a1a220075ea */ /* 0x0003e2000b800348 */
[----:B------:R-:W-:Y:S01]  /*285a0*/  UMOV UR64, 0x0 ;  /* 0x0000000000407882 */ /* 0x000fe20000000000 */
[----:B------:R-:W-:Y:S01]  /*285b0*/  UMOV UR65, 0x8208010 ;  /* 0x0820801000417882 */ /* 0x000fe20000000000 */
[----:B--2---:R-:W-:Y:S01]  /*285c0*/  UIADD3 UR70, UPT, UPT, UR5, 0x180, URZ ;  /* 0x0000018005467890 */ /* 0x004fe2000fffe0ff */
[----:B------:R2:W-:Y:S01]  /*285d0*/  UTCQMMA gdesc[UR36], gdesc[UR12], tmem[UR73], tmem[UR60], idesc[UR61], UPT ;  /* 0x00ff3c0c240075ea */ /* 0x0005e2000b800349 */
[----:B------:R2:W-:Y:S01]  /*285e0*/  UTCQMMA gdesc[UR38], gdesc[UR18], tmem[UR74], tmem[UR62], idesc[UR63], UPT ;  /* 0x00ff3e12260075ea */ /* 0x0005e2000b80034a */
[----:B---3--:R-:W-:Y:S01]  /*285f0*/  UIADD3 UR71, UPT, UPT, UR5, 0x180, URZ ;  /* 0x0000018005477890 */ /* 0x008fe2000fffe0ff */
[----:B------:R2:W-:Y:S01]  /*28600*/  UTCQMMA gdesc[UR40], gdesc[UR22], tmem[UR75], tmem[UR64], idesc[UR65], UPT ;  /* 0x00ff4016280075ea */ /* 0x0005e2000b80034b */
[----:B------:R2:W-:Y:S01]  /*28610*/  UTCQMMA gdesc[UR42], gdesc[UR26], tmem[UR76], tmem[UR66], idesc[UR67], UPT ;  /* 0x00ff421a2a0075ea */ /* 0x0005e2000b80034c */
[----:B------:R2:W-:Y:S01]  /*28620*/  UTCQMMA gdesc[UR44], gdesc[UR12], tmem[UR77], tmem[UR68], idesc[UR69], UPT ;  /* 0x00ff440c2c0075ea */ /* 0x0005e2000b80034d */
[----:B-1----:R-:W-:Y:S01]  /*28630*/  UMOV UR58, UR6 ;  /* 0x00000006003a7c82 */ /* 0x002fe20008000000 */
[----:B------:R-:W-:Y:S01]  /*28640*/  UMOV UR59, URZ ;  /* 0x000000ff003b7c82 */ /* 0x000fe20008000000 */
[----:B------:R2:W-:Y:S01]  /*28650*/  UTCQMMA gdesc[UR46], gdesc[UR18], tmem[UR11], tmem[UR52], idesc[UR53], UPT ;  /* 0x00ff34122e0075ea */ /* 0x0005e2000b80030b */
[----:B------:R-:W-:Y:S01]  /*28660*/  UMOV UR58, UR58 ;  /* 0x0000003a003a7c82 */ /* 0x000fe20008000000 */
[----:B------:R2:W-:Y:S01]  /*28670*/  UTCQMMA gdesc[UR48], gdesc[UR22], tmem[UR70], tmem[UR54], idesc[UR55], UPT ;  /* 0x00ff3616300075ea */ /* 0x0005e2000b800346 */
[----:B------:R2:W-:Y:S01]  /*28680*/  UTCQMMA gdesc[UR50], gdesc[UR26], tmem[UR71], tmem[UR56], idesc[UR57], UPT ;  /* 0x00ff381a320075ea */ /* 0x0005e2000b800347 */
[----:B------:R2:W-:Y:S01]  /*28690*/  UTCBAR [UR58], URZ ;  /* 0x000000ff3a0073e9 */ /* 0x0005e200080000ff */
[----:B------:R-:W-:Y:S01]  /*286a0*/  NOP ;  /* 0x0000000000007918 */ /* 0x000fe20000000000 */
.L_x_9:
[----:B------:R-:W3:Y:S04]  /*286b0*/  LDL R12, [R1+0xc58] ;  /* 0x000c5800010c7983 */ /* 0x000ee80000100800 */
[----:B------:R-:W3:Y:S01]  /*286c0*/  LDL.LU R11, [R1+0xc28] ;  /* 0x000c2800010b7983 */ /* 0x000ee20000300800 */
[----:B------:R-:W-:-:S04]  /*286d0*/  UIADD3 UR9, UPT, UPT, UR9, 0x1, URZ ;  /* 0x0000000109097890 */ /* 0x000fc8000fffe0ff */
[----:B------:R-:W-:-:S04]  /*286e0*/  UISETP.GT.AND UP1, UPT, UR9, 0x1, UPT ;  /* 0x000000010900788c */ /* 0x000fc8000bf24270 */
[----:B--2---:R-:W-:Y:S02]  /*286f0*/  USEL UR11, URZ, 0x1, !UP1 ;  /* 0x00000001ff0b7887 */ /* 0x004fe4000c800000 */
[----:B------:R-:W-:Y:S02]  /*28700*/  USEL UR9, UR9, URZ, !UP1 ;  /* 0x000000ff09097287 */ /* 0x000fe4000c800000 */
[----:B------:R-:W-:Y:S01]  /*28710*/  ULOP3.LUT UR11, UR8, UR11, URZ, 0x3c, !UPT ;  /* 0x0000000b080b7292 */ /* 0x000fe2000f8e3cff */
[----:B---3--:R-:W-:Y:S02]  /*28720*/  ISETP.NE.U32.AND P2, PT, R11, R12, PT ;  /* 0x0000000c0b00720c */ /* 0x008fe40003f45070 */
[----:B------:R-:W2:Y:S01]  /*28730*/  LDL.LU R11, [R1+0xc34] ;  /* 0x000c3400010b7983 */ /* 0x000ea20000300800 */
[----:B------:R-:W-:-:S03]  /*28740*/  IMAD.U32 R12, RZ, RZ, UR8 ;  /* 0x00000008ff0c7e24 */ /* 0x000fc6000f8e00ff */
[----:B--2---:R1:W-:Y:S07]  /*28750*/  STL [R1+0xc28], R11 ;  /* 0x000c280b01007387 */ /* 0x0043ee0000100800 */
[----:B------:R-:W-:Y:S05]  /*28760*/  @P2 BRA `(.L_x_10) ;  /* 0xfffffecc00e42947 */ /* 0x000fea000383ffff */
.L_x_7:
[----:B01----:R-:W0:Y:S01]  /*28770*/  LDC R11, c[0x0][0x3a0] ;  /* 0x0000e800ff0b7b82 */ /* 0x003e220000000800 */
[----:B------:R-:W1:Y:S01]  /*28780*/  LDCU UR9, c[0x0][0x39c] ;  /* 0x00007380ff0977ac */ /* 0x000e620008000800 */
[----:B------:R-:W2:Y:S01]  /*28790*/  LDCU UR10, c[0x0][0x39c] ;  /* 0x00007380ff0a77ac */ /* 0x000ea20008000800 */
[----:B0-----:R-:W-:-:S05]  /*287a0*/  VIADD R11, R11, 0x7f ;  /* 0x0000007f0b0b7836 */ /* 0x001fca0000000000 */
[----:B------:R-:W-:-:S13]  /*287b0*/  ISETP.GE.AND P0, PT, R11, 0x80, PT ;  /* 0x000000800b00780c */ /* 0x000fda0003f06270 */
[----:B-12---:R-:W-:Y:S05]  /*287c0*/  @!P0 BRA `(.L_x_11) ;  /* 0x0000000000108947 */ /* 0x006fea0003800000 */
[----:B------:R-:W-:-:S06]  /*287d0*/  USHF.L.U32 UR8, UR8, 0x1f, URZ ;  /* 0x0000001f08087899 */ /* 0x000fcc00080006ff */
[----:B-----5:R-:W-:-:S04]  /*287e0*/  IMAD.U32 R0, RZ, RZ, UR8 ;  /* 0x00000008ff007e24 */ /* 0x020fc8000f8e00ff */
[----:B------:R-:W0:Y:S02]  /*287f0*/  SYNCS.PHASECHK.TRANS64.TRYWAIT P0, [UR6], R0 ;  /* 0x00000000ff0075a7 */ /* 0x000e240008001106 */
[----:B0-----:R-:W-:Y:S05]  /*28800*/  @!P0 BRA `(.L_x_12) ;  /* 0x000000a800308947 */ /* 0x001fea0003800000 */
.L_x_11:
[----:B------:R-:W-:Y:S06]  /*28810*/  BAR.SYNC.DEFER_BLOCKING 0x0 ;  /* 0x0000000000007b1d */ /* 0x000fec0000010000 */
[----:B------:R-:W0:Y:S01]  /*28820*/  LDCU UR6, c[0x0][0x39c] ;  /* 0x00007380ff0677ac */ /* 0x000e220008000800 */
[----:B-----5:R-:W-:Y:S01]  /*28830*/  STL [R1+0xc68], R72 ;  /* 0x000c684801007387 */ /* 0x020fe20000100800 */
[----:B------:R-:W1:Y:S03]  /*28840*/  LDCU.128 UR16, c[0x0][0x390] ;  /* 0x00007200ff1077ac */ /* 0x000e660008000c00 */
[----:B------:R-:W-:Y:S01]  /*28850*/  STL [R1+0xc64], R74 ;  /* 0x000c644a01007387 */ /* 0x000fe20000100800 */
[----:B------:R-:W2:Y:S03]  /*28860*/  LDCU.64 UR30, c[0x0][0x398] ;  /* 0x00007300ff1e77ac */ /* 0x000ea60008000a00 */
[----:B------:R3:W-:Y:S01]  /*28870*/  STL [R1+0xde0], R68 ;  /* 0x000de04401007387 */ /* 0x0007e20000100800 */
[----:B------:R-:W4:Y:S01]  /*28880*/  LDCU.64 UR12, c[0x0][0x398] ;  /* 0x00007300ff0c77ac */ /* 0x000f220008000a00 */
[----:B------:R-:W0:Y:S01]  /*28890*/  S2R R2, SR_TID.X ;  /* 0x0000000000027919 */ /* 0x000e220000002100 */
[----:B------:R-:W0:Y:S01]  /*288a0*/  LDCU UR20, c[0x0][0x39c] ;  /* 0x00007380ff1477ac */ /* 0x000e220008000800 */
[----:B------:R-:W1:Y:S02]  /*288b0*/  @!P1 SYNCS.CCTL.IV [UR4+0x28000] ;  /* 0x02800000ff0099b1 */ /* 0x000e640008000004 */
[----:B-1----:R-:W-:Y:S06]  /*288c0*/  BAR.SYNC.DEFER_BLOCKING 0x0 ;  /* 0x0000000000007b1d */ /* 0x002fec0000010000 */
[----:B------:R-:W1:Y:S01]  /*288d0*/  LDCU UR21, c[0x0][0x39c] ;  /* 0x00007380ff1577ac */ /* 0x000e620008000800 */
[----:B---3--:R-:W3:Y:S01]  /*288e0*/  LDTM.x64 R24, tmem[UR7] ;  /* 0x00000007001879ee */ /* 0x008ee20008340000 */
[----:B------:R-:W0:Y:S01]  /*288f0*/  LDCU.64 UR22, c[0x0][0x398] ;  /* 0x00007300ff1677ac */ /* 0x000e220008000a00 */
[----:B------:R-:W0:Y:S01]  /*28900*/  LDCU.64 UR26, c[0x0][0x398] ;  /* 0x00007300ff1a77ac */ /* 0x000e220008000a00 */
[----:B------:R-:W0:Y:S01]  /*28910*/  LDCU.64 UR24, c[0x0][0x398] ;  /* 0x00007300ff1877ac */ /* 0x000e220008000a00 */
[----:B------:R-:W0:Y:S01]  /*28920*/  LDCU.64 UR28, c[0x0][0x398] ;  /* 0x00007300ff1c77ac */ /* 0x000e220008000a00 */
[----:B------:R-:W0:Y:S01]  /*28930*/  @!P1 SYNCS.CCTL.IV [UR4+0x28008] ;  /* 0x02800800ff0099b1 */ /* 0x000e220008000004 */
[----:B---3--:R-:W-:Y:S01]  /*28940*/  STL.64 [R1+0x70], R52 ;  /* 0x0000703401007387 */ /* 0x008fe20000100a00 */
[----:B------:R-:W-:-:S02]  /*28950*/  IMAD.MOV.U32 R102, RZ, RZ, R86 ;  /* 0x000000ffff667224 */ /* 0x000fc400078e0056 */
[----:B------:R-:W-:Y:S01]  /*28960*/  IMAD.MOV.U32 R103, RZ, RZ, R83 ;  /* 0x000000ffff677224 */ /* 0x000fe200078e0053 */
[----:B------:R-:W-:Y:S01]  /*28970*/  STL.64 [R1+0x80], R56 ;  /* 0x0000803801007387 */ /* 0x000fe20000100a00 */
[----:B------:R-:W-:Y:S02]  /*28980*/  IMAD.MOV.U32 R104, RZ, RZ, R82 ;  /* 0x000000ffff687224 */ /* 0x000fe400078e0052 */
[----:B------:R-:W-:Y:S01]  /*28990*/  IMAD.MOV.U32 R105, RZ, RZ, R79 ;  /* 0x000000ffff697224 */ /* 0x000fe200078e004f */
[----:B------:R-:W-:Y:S01]  /*289a0*/  STL.64 [R1+0x90], R60 ;  /* 0x0000903c01007387 */ /* 0x000fe20000100a00 */
[----:B------:R-:W-:Y:S02]  /*289b0*/  IMAD.MOV.U32 R106, RZ, RZ, R78 ;  /* 0x000000ffff6a7224 */ /* 0x000fe400078e004e */
[----:B------:R-:W-:Y:S01]  /*289c0*/  IMAD.MOV.U32 R107, RZ, RZ, R75 ;  /* 0x000000ffff6b7224 */ /* 0x000fe200078e004b */
[----:B------:R-:W-:Y:S01]  /*289d0*/  STL.64 [R1+0xa0], R64 ;  /* 0x0000a04001007387 */ /* 0x000fe20000100a00 */
[----:B------:R-:W-:-:S02]  /*289e0*/  IMAD.MOV.U32 R108, RZ, RZ, R74 ;  /* 0x000000ffff6c7224 */ /* 0x000fc400078e004a */
[----:B------:R-:W-:Y:S01]  /*289f0*/  IMAD.MOV.U32 R109, RZ, RZ, R71 ;  /* 0x000000ffff6d7224 */ /* 0x000fe200078e0047 */
[----:B------:R3:W-:Y:S01]  /*28a00*/  STL.64 [R1+0xb0], R68 ;  /* 0x0000b04401007387 */ /* 0x0007e20000100a00 */
[----:B------:R-:W-:Y:S01]  /*28a10*/  IMAD.MOV.U32 R110, RZ, RZ, R70 ;  /* 0x000000ffff6e7224 */ /* 0x000fe200078e0046 */
[----:B0-----:R-:W-:Y:S01]  /*28a20*/  LOP3.LUT R0, R2, 0x80, RZ, 0xc0, !PT ;  /* 0x0000008002007812 */ /* 0x001fe200078ec0ff */
[----:B------:R-:W-:Y:S01]  /*28a30*/  IMAD.MOV.U32 R23, RZ, RZ, R26 ;  /* 0x000000ffff177224 */ /* 0x000fe200078e001a */
[----:B------:R-:W-:Y:S01]  /*28a40*/  STL.64 [R1+0xc0], R72 ;  /* 0x0000c04801007387 */ /* 0x000fe20000100a00 */
[----:B------:R-:W-:Y:S02]  /*28a50*/  IMAD.MOV.U32 R22, RZ, RZ, R27 ;  /* 0x000000ffff167224 */ /* 0x000fe400078e001b */
[----:B------:R-:W-:Y:S01]  /*28a60*/  IMAD.MOV.U32 R21, RZ, RZ, R30 ;  /* 0x000000ffff157224 */ /* 0x000fe200078e001e */
[----:B------:R-:W-:Y:S01]  /*28a70*/  STL.64 [R1+0xd0], R76 ;  /* 0x0000d04c01007387 */ /* 0x000fe20000100a00 */
[----:B------:R-:W-:-:S02]  /*28a80*/  IMAD.MOV.U32 R20, RZ, RZ, R31 ;  /* 0x000000ffff147224 */ /* 0x000fc400078e001f */
[----:B------:R-:W-:Y:S01]  /*28a90*/  IMAD.MOV.U32 R19, RZ, RZ, R34 ;  /* 0x000000ffff137224 */ /* 0x000fe200078e0022 */
[----:B------:R-:W-:Y:S01]  /*28aa0*/  STL.64 [R1+0xe0], R80 ;  /* 0x0000e05001007387 */ /* 0x000fe20000100a00 */
[----:B------:R-:W-:Y:S02]  /*28ab0*/  IMAD.MOV.U32 R18, RZ, RZ, R35 ;  /* 0x000000ffff127224 */ /* 0x000fe400078e0023 */
[----:B------:R-:W-:Y:S01]  /*28ac0*/  IMAD.MOV.U32 R17, RZ, RZ, R38 ;  /* 0x000000ffff117224 */ /* 0x000fe200078e0026 */
[----:B------:R0:W-:Y:S01]  /*28ad0*/  STL.64 [R1+0xf0], R84 ;  /* 0x0000f05401007387 */ /* 0x0001e20000100a00 */
[----:B------:R-:W-:Y:S02]  /*28ae0*/  IMAD.MOV.U32 R16, RZ, RZ, R39 ;  /* 0x000000ffff107224 */ /* 0x000fe400078e0027 */
[----:B------:R-:W-:Y:S01]  /*28af0*/  IMAD.MOV.U32 R15, RZ, RZ, R42 ;  /* 0x000000ffff0f7224 */ /* 0x000fe200078e002a */
[----:B---3--:R-:W3:Y:S01]  /*28b00*/  LDL.LU R68, [R1+0xde0] ;  /* 0x000de00001447983 */ /* 0x008ee20000300800 */
[----:B------:R-:W-:-:S02]  /*28b10*/  IMAD.MOV.U32 R14, RZ, RZ, R43 ;  /* 0x000000ffff0e7224 */ /* 0x000fc400078e002b */
[----:B------:R-:W-:Y:S01]  /*28b20*/  IMAD.MOV.U32 R13, RZ, RZ, R46 ;  /* 0x000000ffff0d7224 */ /* 0x000fe200078e002e */
[----:B------:R-:W2:Y:S01]  /*28b30*/  LDL.LU R86, [R1+0x70] ;  /* 0x0000700001567983 */ /* 0x000ea20000300800 */
[----:B------:R-:W-:Y:S02]  /*28b40*/  IMAD.MOV.U32 R12, RZ, RZ, R47 ;  /* 0x000000ffff0c7224 */ /* 0x000fe400078e002f */
[----:B------:R-:W-:Y:S01]  /*28b50*/  IMAD.MOV.U32 R11, RZ, RZ, R50 ;  /* 0x000000ffff0b7224 */ /* 0x000fe200078e0032 */
[----:B0-----:R-:W2:Y:S01]  /*28b60*/  LDL.LU R85, [R1+0x74] ;  /* 0x0000740001557983 */ /* 0x001ea20000300800 */
[----:B------:R-:W-:Y:S02]  /*28b70*/  IMAD.MOV.U32 R10, RZ, RZ, R51 ;  /* 0x000000ffff0a7224 */ /* 0x000fe400078e0033 */
[----:B------:R-:W-:Y:S01]  /*28b80*/  IMAD.MOV.U32 R9, RZ, RZ, R54 ;  /* 0x000000ffff097224 */ /* 0x000fe200078e0036 */
[----:B------:R-:W4:Y:S01]  /*28b90*/  LDL.LU R84, [R1+0x80] ;  /* 0x0000800001547983 */ /* 0x000f220000300800 */
[----:B------:R-:W-:-:S02]  /*28ba0*/  IMAD.MOV.U32 R8, RZ, RZ, R55 ;  /* 0x000000ffff087224 */ /* 0x000fc400078e0037 */
[----:B------:R-:W-:Y:S01]  /*28bb0*/  IMAD.MOV.U32 R7, RZ, RZ, R58 ;  /* 0x000000ffff077224 */ /* 0x000fe200078e003a */
[----:B------:R-:W4:Y:S01]  /*28bc0*/  LDL.LU R83, [R1+0x84] ;  /* 0x0000840001537983 */ /* 0x000f220000300800 */
[----:B------:R-:W-:Y:S01]  /*28bd0*/  IMAD.MOV.U32 R6, RZ, RZ, R59 ;  /* 0x000000ffff067224 */ /* 0x000fe200078e003b */
[----:B------:R-:W-:Y:S01]  /*28be0*/  LOP3.LUT R3, R2, 0x7f, RZ, 0xc0, !PT ;  /* 0x0000007f02037812 */ /* 0x000fe200078ec0ff */
[----:B------:R-:W-:Y:S01]  /*28bf0*/  IMAD.MOV.U32 R101, RZ, RZ, R87 ;  /* 0x000000ffff657224 */ /* 0x000fe200078e0057 */
[----:B------:R-:W4:Y:S01]  /*28c00*/  LDL.LU R82, [R1+0x90] ;  /* 0x0000900001527983 */ /* 0x000f220000300800 */
[----:B------:R-:W-:Y:S01]  /*28c10*/  LEA R0, R0, UR4, 0x5 ;  /* 0x0000000400007c11 */ /* 0x000fe2000f8e28ff */
[----:B------:R-:W-:Y:S02]  /*28c20*/  IMAD.MOV.U32 R100, RZ, RZ, R24 ;  /* 0x000000ffff647224 */ /* 0x000fe400078e0018 */
[----:B------:R-:W4:Y:S01]  /*28c30*/  LDL.LU R81, [R1+0x94] ;  /* 0x0000940001517983 */ /* 0x000f220000300800 */
[----:B------:R-:W-:Y:S01]  /*28c40*/  IMAD.MOV.U32 R99, RZ, RZ, R25 ;  /* 0x000000ffff637224 */ /* 0x000fe200078e0019 */
[----:B------:R-:W-:Y:S01]  /*28c50*/  F2FP.SATFINITE.E4M3.F32.PACK_AB_MERGE_C R120, R22, R23, RZ ;  /* 0x000000171678723e */ /* 0x000fe200048070ff */
[----:B------:R-:W-:Y:S01]  /*28c60*/  IMAD.MOV.U32 R115, RZ, RZ, R62 ;  /* 0x000000ffff737224 */ /* 0x000fe200078e003e */
        /* <DEDUP_REMOVED lines=29> */
[----:B------:R-:W-:-:S03]  /*28e40*/  IMAD.MOV.U32 R87, RZ, RZ, R49 ;  /* 0x000000ffff577224 */ /* 0x000fc600078e0031 */
[----:B------:R-:W4:Y:S04]  /*28e50*/  LDL.LU R72, [R1+0xe0] ;  /* 0x0000e00001487983 */ /* 0x000f280000300800 */
[----:B------:R-:W4:Y:S04]  /*28e60*/  LDL.LU R71, [R1+0xe4] ;  /* 0x0000e40001477983 */ /* 0x000f280000300800 */
[----:B------:R-:W4:Y:S04]  /*28e70*/  LDL.LU R70, [R1+0xf0] ;  /* 0x0000f00001467983 */ /* 0x000f280000300800 */
[----:B------:R-:W4:Y:S01]  /*28e80*/  LDL.LU R69, [R1+0xf4] ;  /* 0x0000f40001457983 */ /* 0x000f220000300800 */
[----:B------:R-:W-:Y:S01]  /*28e90*/  F2FP.SATFINITE.E4M3.F32.PACK_AB_MERGE_C R112, R6, R7, RZ ;  /* 0x000000070670723e */ /* 0x000fe200048070ff */
[----:B------:R-:W-:Y:S01]  /*28ea0*/  IMAD R0, R3, 0x10, R0 ;  /* 0x0000001003007824 */ /* 0x000fe200078e0200 */
[----:B------:R-:W-:-:S02]  /*28eb0*/  F2FP.SATFINITE.E4M3.F32.PACK_AB_MERGE_C R120, R99, R100, R120 ;  /* 0x000000646378723e */ /* 0x000fc40004807078 */
[----:B------:R-:W-:Y:S02]  /*28ec0*/  F2FP.SATFINITE.E4M3.F32.PACK_AB_MERGE_C R121, R97, R98, R121 ;  /* 0x000000626179723e */ /* 0x000fe40004807079 */
[----:B------:R-:W-:Y:S02]  /*28ed0*/  F2FP.SATFINITE.E4M3.F32.PACK_AB_MERGE_C R122, R95, R96, R122 ;  /* 0x000000605f7a723e */ /* 0x000fe4000480707a */
[----:B------:R-:W-:Y:S02]  /*28ee0*/  F2FP.SATFINITE.E4M3.F32.PACK_AB_MERGE_C R123, R93, R94, R123 ;  /* 0x0000005e5d7b723e */ /* 0x000fe4000480707b */
[----:B------:R-:W-:Y:S02]  /*28ef0*/  F2FP.SATFINITE.E4M3.F32.PACK_AB_MERGE_C R116, R91, R92, R116 ;  /* 0x0000005c5b74723e */ /* 0x000fe40004807074 */
[----:B------:R-:W-:Y:S02]  /*28f00*/  F2FP.SATFINITE.E4M3.F32.PACK_AB_MERGE_C R113, R113, R115, RZ ;  /* 0x000000737171723e */ /* 0x000fe400048070ff */
[----:B------:R-:W-:-:S02]  /*28f10*/  F2FP.SATFINITE.E4M3.F32.PACK_AB_MERGE_C R117, R89, R90, R117 ;  /* 0x0000005a5975723e */ /* 0x000fc40004807075 */
[----:B------:R-:W-:Y:S02]  /*28f20*/  F2FP.SATFINITE.E4M3.F32.PACK_AB_MERGE_C R114, R111, R114, RZ ;  /* 0x000000726f72723e */ /* 0x000fe400048070ff */
[----:B------:R-:W-:Y:S02]  /*28f30*/  F2FP.SATFINITE.E4M3.F32.PACK_AB_MERGE_C R118, R87, R88, R118 ;  /* 0x000000585776723e */ /* 0x000fe40004807076 */
[----:B------:R-:W-:Y:S02]  /*28f40*/  F2FP.SATFINITE.E4M3.F32.PACK_AB_MERGE_C R115, R109, R110, RZ ;  /* 0x0000006e6d73723e */ /* 0x000fe400048070ff */
[----:B------:R-:W-:Y:S02]  /*28f50*/  F2FP.SATFINITE.E4M3.F32.PACK_AB_MERGE_C R108, R107, R108, RZ ;  /* 0x0000006c6b6c723e */ /* 0x000fe400048070ff */
[----:B------:R-:W-:Y:S02]  /*28f60*/  F2FP.SATFINITE.E4M3.F32.PACK_AB_MERGE_C R109, R105, R106, RZ ;  /* 0x0000006a696d723e */ /* 0x000fe400048070ff */
[----:B------:R-:W-:-:S02]  /*28f70*/  F2FP.SATFINITE.E4M3.F32.PACK_AB_MERGE_C R110, R103, R104, RZ ;  /* 0x00000068676e723e */ /* 0x000fc400048070ff */
[----:B------:R-:W-:Y:S01]  /*28f80*/  F2FP.SATFINITE.E4M3.F32.PACK_AB_MERGE_C R111, R101, R102, RZ ;  /* 0x00000066656f723e */ /* 0x000fe200048070ff */
[C---:B---3--:R-:W-:Y:S02]  /*28f90*/  VIADD R5, R68.reuse, 0x1 ;  /* 0x0000000144057836 */ /* 0x048fe40000000000 */
[----:B------:R-:W-:-:S03]  /*28fa0*/  VIADD R4, R68, 0x2 ;  /* 0x0000000244047836 */ /* 0x000fc60000000000 */
[----:B------:R-:W-:Y:S01]  /*28fb0*/  ISETP.GE.AND P3, PT, R5, UR9, PT ;  /* 0x0000000905007c0c */ /* 0x000fe2000bf66270 */
[----:B------:R-:W-:Y:S01]  /*28fc0*/  STL [R1+0xc6c], R68 ;  /* 0x000c6c4401007387 */ /* 0x000fe20000100800 */
[----:B------:R-:W-:Y:S01]  /*28fd0*/  ISETP.GE.AND P4, PT, R4, UR10, PT ;  /* 0x0000000a04007c0c */ /* 0x000fe2000bf86270 */
[----:B------:R-:W-:Y:S01]  /*28fe0*/  VIADD R2, R68, 0x3 ;  /* 0x0000000344027836 */ /* 0x000fe20000000000 */
[----:B--2---:R-:W-:Y:S01]  /*28ff0*/  F2FP.SATFINITE.E4M3.F32.PACK_AB_MERGE_C R119, R85, R86, R119 ;  /* 0x000000565577723e */ /* 0x004fe20004807077 */
[----:B------:R-:W0:Y:S01]  /*29000*/  LDTM.x64 R4, tmem[UR7+0x40] ;  /* 0x00004007000479ee */ /* 0x000e220008340000 */
[----:B------:R-:W-:Y:S01]  /*29010*/  STL [R1+0xc70], R0 ;  /* 0x000c700001007387 */ /* 0x000fe20000100800 */
[----:B------:R-:W2:Y:S03]  /*29020*/  LDCU.64 UR10, c[0x0][0x398] ;  /* 0x00007300ff0a77ac */ /* 0x000ea60008000a00 */
[----:B------:R-:W-:Y:S01]  /*29030*/  STL [R1+0xc74], R120 ;  /* 0x000c747801007387 */ /* 0x000fe20000100800 */
[----:B----4-:R-:W-:Y:S01]  /*29040*/  F2FP.SATFINITE.E4M3.F32.PACK_AB_MERGE_C R112, R83, R84, R112 ;  /* 0x000000545370723e */ /* 0x010fe20004807070 */
[----:B------:R-:W3:Y:S02]  /*29050*/  LDCU.64 UR8, c[0x0][0x398] ;  /* 0x00007300ff0877ac */ /* 0x000ee40008000a00 */
[----:B------:R-:W-:Y:S04]  /*29060*/  STL [R1+0xc78], R121 ;  /* 0x000c787901007387 */ /* 0x000fe80000100800 */
[----:B------:R-:W-:Y:S01]  /*29070*/  STL [R1+0xc7c], R122 ;  /* 0x000c7c7a01007387 */ /* 0x000fe20000100800 */
[----:B------:R-:W-:-:S03]  /*29080*/  F2FP.SATFINITE.E4M3.F32.PACK_AB_MERGE_C R113, R81, R82, R113 ;  /* 0x000000525171723e */ /* 0x000fc60004807071 */
        /* <DEDUP_REMOVED lines=18> */
[----:B------:R-:W-:Y:S04]  /*291b0*/  STL [R1+0xcb0], R111 ;  /* 0x000cb06f01007387 */ /* 0x000fe80000100800 */
[----:B0-----:R-:W-:Y:S04]  /*291c0*/  STL.64 [R1+0xdd8], R66 ;  /* 0x000dd84201007387 */ /* 0x001fe80000100a00 */
[----:B------:R-:W-:Y:S04]  /*291d0*/  STL.64 [R1+0xdd0], R64 ;  /* 0x000dd04001007387 */ /* 0x000fe80000100a00 */
[----:B------:R-:W-:Y:S04]  /*291e0*/  STL.64 [R1+0xdc8], R62 ;  /* 0x000dc83e01007387 */ /* 0x000fe80000100a00 */
[----:B------:R-:W-:Y:S04]  /*291f0*/  STL.64 [R1+0xdc0], R60 ;  /* 0x000dc03c01007387 */ /* 0x000fe80000100a00 */
[----:B------:R-:W-:Y:S04]  /*29200*/  STL.64 [R1+0xdb8], R58 ;  /* 0x000db83a01007387 */ /* 0x000fe80000100a00 */
[----:B------:R-:W-:Y:S01]  /*29210*/  STL.64 [R1+0xdb0], R56 ;  /* 0x000db03801007387 */ /* 0x000fe20000100a00 */
[----:B------:R-:W-:-:S03]  /*29220*/  F2FP.SATFINITE.E4M3.F32.PACK_AB_MERGE_C R38, R39, R38, RZ ;  /* 0x000000262726723e */ /* 0x000fc600048070ff */
        /* <DEDUP_REMOVED lines=12> */
[----:B------:R-:W-:Y:S04]  /*292f0*/  STL [R1+0xd68], R38 ;  /* 0x000d682601007387 */ /* 0x000fe80000100800 */
[----:B------:R-:W-:Y:S01]  /*29300*/  STL.64 [R1+0xd60], R36 ;  /* 0x000d602401007387 */ /* 0x000fe20000100a00 */
[----:B------:R-:W-:-:S03]  /*29310*/  F2FP.SATFINITE.E4M3.F32.PACK_AB_MERGE_C R18, R19, R18, RZ ;  /* 0x000000121312723e */ /* 0x000fc600048070ff */
[----:B------:R-:W-:Y:S04]  /*29320*/  STL [R1+0xd58], R34 ;  /* 0x000d582201007387 */ /* 0x000fe80000100800 */
[----:B------:R-:W-:Y:S01]  /*29330*/  STL.64 [R1+0xd50], R32 ;  /* 0x000d502001007387 */ /* 0x000fe20000100a00 */
[----:B------:R-:W-:-:S03]  /*29340*/  F2FP.SATFINITE.E4M3.F32.PACK_AB_MERGE_C R14, R15, R14, RZ ;  /* 0x0000000e0f0e723e */ /* 0x000fc600048070ff */
[----:B------:R-:W-:Y:S04]  /*29350*/  STL [R1+0xd48], R30 ;  /* 0x000d481e01007387 */ /* 0x000fe80000100800 */
[----:B------:R-:W-:Y:S04]  /*29360*/  STL.64 [R1+0xd40], R28 ;  /* 0x000d401c01007387 */ /* 0x000fe80000100a00 */
[----:B------:R-:W-:Y:S04]  /*29370*/  STL [R1+0xd38], R26 ;  /* 0x000d381a01007387 */ /* 0x000fe80000100800 */
[----:B------:R-:W-:Y:S04]  /*29380*/  STL.64 [R1+0xd30], R24 ;  /* 0x000d301801007387 */ /* 0x000fe80000100a00 */
[----:B------:R-:W-:Y:S04]  /*29390*/  STL [R1+0xd28], R22 ;  /* 0x000d281601007387 */ /* 0x000fe80000100800 */
[----:B------:R-:W-:Y:S04]  /*293a0*/  STL.64 [R1+0xd20], R20 ;  /* 0x000d201401007387 */ /* 0x000fe80000100a00 */
[----:B------:R-:W-:Y:S04]  /*293b0*/  STL [R1+0xd18], R18 ;  /* 0x000d181201007387 */ /* 0x000fe80000100800 */
[----:B------:R-:W-:Y:S04]  /*293c0*/  STL.64 [R1+0xd10], R16 ;  /* 0x000d101001007387 */ /* 0x000fe80000100a00 */
[----:B------:R-:W-:Y:S04]  /*293d0*/  STL [R1+0xd08], R14 ;  /* 0x000d080e01007387 */ /* 0x000fe80000100800 */
[----:B------:R0:W-:Y:S02]  /*293e0*/  STL.64 [R1+0xd00], R12 ;  /* 0x000d000c01007387 */ /* 0x0001e40000100a00 */
[----:B0-----:R-:W0:Y:S01]  /*293f0*/  LDTM.x64 R12, tmem[UR7+0x80] ;  /* 0x00008007000c79ee */ /* 0x001e220008340000 */
[----:B------:R-:W-:-:S02]  /*29400*/  F2FP.SATFINITE.E4M3.F32.PACK_AB_MERGE_C R10, R11, R10, RZ ;  /* 0x0000000a0b0a723e */ /* 0x000fc400048070ff */
[----:B------:R-:W-:-:S03]  /*29410*/  F2FP.SATFINITE.E4M3.F32.PACK_AB_MERGE_C R6, R7, R6, RZ ;  /* 0x000000060706723e */ /* 0x000fc600048070ff */
[----:B------:R-:W-:Y:S04]  /*29420*/  STL [R1+0xcf8], R10 ;  /* 0x000cf80a01007387 */ /* 0x000fe80000100800 */
[----:B------:R-:W-:Y:S04]  /*29430*/  STL.64 [R1+0xcf0], R8 ;  /* 0x000cf00801007387 */ /* 0x000fe80000100a00 */
[----:B------:R-:W-:Y:S04]  /*29440*/  STL [R1+0xce8], R6 ;  /* 0x000ce80601007387 */ /* 0x000fe80000100800 */
[----:B------:R-:W-:Y:S04]  /*29450*/  STL.64 [R1+0xce0], R4 ;  /* 0x000ce00401007387 */ /* 0x000fe80000100a00 */
[----:B0-----:R-:W-:Y:S04]  /*29460*/  STL.64 [R1], R12 ;  /* 0x0000000c01007387 */ /* 0x001fe80000100a00 */
[----:B------:R-:W-:Y:S04]  /*29470*/  STL.64 [R1+0x10], R16 ;  /* 0x0000101001007387 */ /* 0x000fe80000100a00 */
        /* <DEDUP_REMOVED lines=12> */
[----:B------:R-:W-:Y:S04]  /*29540*/  STL [R1+0x98], R51 ;  /* 0x0000983301007387 */ /* 0x000fe80000100800 */
[----:B------:R-:W-:Y:S04]  /*29550*/  STL.64 [R1+0xa0], R52 ;  /* 0x0000a03401007387 */ /* 0x000fe80000100a00 */
[----:B------:R-:W-:Y:S04]  /*29560*/  STL.64 [R1+0xa8], R54 ;  /* 0x0000a83601007387 */ /* 0x000fe80000100a00 */
[----:B------:R-:W-:Y:S04]  /*29570*/  STL.64 [R1+0xb0], R56 ;  /* 0x0000b03801007387 */ /* 0x000fe80000100a00 */
[----:B------:R-:W-:Y:S04]  /*29580*/  STL.64 [R1+0xb8], R58 ;  /* 0x0000b83a01007387 */ /* 0x000fe80000100a00 */
[----:B------:R-:W-:Y:S04]  /*29590*/  STL.64 [R1+0xc0], R60 ;  /* 0x0000c03c01007387 */ /* 0x000fe80000100a00 */
[----:B------:R-:W-:Y:S04]  /*295a0*/  STL.64 [R1+0xc8], R62 ;  /* 0x0000c83e01007387 */ /* 0x000fe80000100a00 */
[----:B------:R-:W-:Y:S04]  /*295b0*/  STL.64 [R1+0xd0], R64 ;  /* 0x0000d04001007387 */ /* 0x000fe80000100a00 */
[----:B------:R0:W-:Y:S04]  /*295c0*/  STL.64 [R1+0xd8], R66 ;  /* 0x0000d84201007387 */ /* 0x0001e80000100a00 */
[----:B------:R4:W-:Y:S04]  /*295d0*/  STL.64 [R1+0xe0], R68 ;  /* 0x0000e04401007387 */ /* 0x0009e80000100a00 */
[----:B------:R-:W-:Y:S04]  /*295e0*/  STL.64 [R1+0xe8], R70 ;  /* 0x0000e84601007387 */ /* 0x000fe80000100a00 */
[----:B------:R1:W-:Y:S04]  /*295f0*/  STL.64 [R1+0xf0], R72 ;  /* 0x0000f04801007387 */ /* 0x0003e80000100a00 */
[----:B------:R1:W-:Y:S04]  /*29600*/  STL.64 [R1+0xf8], R74 ;  /* 0x0000f84a01007387 */ /* 0x0003e80000100a00 */
[----:B0-----:R-:W2:Y:S04]  /*29610*/  LDL.LU.64 R66, [R1+0xdd8] ;  /* 0x000dd80001427983 */ /* 0x001ea80000300a00 */
[----:B------:R-:W2:Y:S04]  /*29620*/  LDL.LU.64 R64, [R1+0xdd0] ;  /* 0x000dd00001407983 */ /* 0x000ea80000300a00 */
[----:B------:R-:W2:Y:S04]  /*29630*/  LDL.LU.64 R62, [R1+0xdc8] ;  /* 0x000dc800013e7983 */ /* 0x000ea80000300a00 */
[----:B------:R-:W2:Y:S01]  /*29640*/  LDL.LU.64 R60, [R1+0xdc0] ;  /* 0x000dc000013c7983 */ /* 0x000ea20000300a00 */
[----:B------:R-:W-:-:S03]  /*29650*/  IMAD.MOV.U32 R84, RZ, RZ, R50 ;  /* 0x000000ffff547224 */ /* 0x000fc600078e0032 */
[----:B------:R-:W2:Y:S04]  /*29660*/  LDL.LU.64 R58, [R1+0xdb8] ;  /* 0x000db800013a7983 */ /* 0x000ea80000300a00 */
        /* <DEDUP_REMOVED lines=8> */
[----:B------:R-:W2:Y:S01]  /*296f0*/  LDL.LU.64 R40, [R1+0xd70] ;  /* 0x000d700001287983 */ /* 0x000ea20000300a00 */
[----:B------:R-:W-:-:S03]  /*29700*/  IMAD.MOV.U32 R76, RZ, RZ, R30 ;  /* 0x000000ffff4c7224 */ /* 0x000fc600078e001e */
[----:B------:R-:W2:Y:S04]  /*29710*/  LDL.LU R38, [R1+0xd68] ;  /* 0x000d680001267983 */ /* 0x000ea80000300800 */
        /* <DEDUP_REMOVED lines=12> */
[----:B------:R-:W2:Y:S04]  /*297e0*/  LDL.LU.64 R20, [R1+0xd20] ;  /* 0x000d200001147983 */ /* 0x000ea80000300a00 */
[----:B------:R-:W2:Y:S04]  /*297f0*/  LDL.LU R18, [R1+0xd18] ;  /* 0x000d180001127983 */ /* 0x000ea80000300800 */
[----:B------:R-:W2:Y:S04]  /*29800*/  LDL.LU.64 R16, [R1+0xd10] ;  /* 0x000d100001107983 */ /* 0x000ea80000300a00 */
[----:B------:R-:W2:Y:S04]  /*29810*/  LDL.LU R14, [R1+0xd08] ;  /* 0x000d0800010e7983 */ /* 0x000ea80000300800 */
[----:B------:R-:W2:Y:S04]  /*29820*/  LDL.LU.64 R12, [R1+0xd00] ;  /* 0x000d0000010c7983 */ /* 0x000ea80000300a00 */
[----:B------:R-:W2:Y:S01]  /*29830*/  LDL.LU R10, [R1+0xcf8] ;  /* 0x000cf800010a7983 */ /* 0x000ea20000300800 */
[----:B------:R-:W-:-:S03]  /*29840*/  IMAD.MOV.U32 R39, RZ, RZ, R31 ;  /* 0x000000ffff277224 */ /* 0x000fc600078e001f */
[----:B------:R-:W2:Y:S01]  /*29850*/  LDL.LU.64 R8, [R1+0xcf0] ;  /* 0x000cf00001087983 */ /* 0x000ea20000300a00 */
[----:B------:R-:W-:-:S03]  /*29860*/  IMAD.MOV.U32 R77, RZ, RZ, R27 ;  /* 0x000000ffff4d7224 */ /* 0x000fc600078e001b */
[----:B------:R-:W2:Y:S01]  /*29870*/  LDL.LU R6, [R1+0xce8] ;  /* 0x000ce80001067983 */ /* 0x000ea20000300800 */
[----:B------:R-:W-:-:S03]  /*29880*/  IMAD.MOV.U32 R79, RZ, RZ, R23 ;  /* 0x000000ffff4f7224 */ /* 0x000fc600078e0017 */
[----:B------:R-:W2:Y:S01]  /*29890*/  LDL.LU.64 R4, [R1+0xce0] ;  /* 0x000ce00001047983 */ /* 0x000ea20000300a00 */
[----:B------:R-:W-:-:S03]  /*298a0*/  IMAD.MOV.U32 R81, RZ, RZ, R19 ;  /* 0x000000ffff517224 */ /* 0x000fc600078e0013 */
[----:B------:R-:W2:Y:S01]  /*298b0*/  LDL.LU R35, [R1+0x58] ;  /* 0x0000580001237983 */ /* 0x000ea20000300800 */
[----:B------:R-:W-:-:S03]  /*298c0*/  IMAD.MOV.U32 R80, RZ, RZ, R15 ;  /* 0x000000ffff507224 */ /* 0x000fc600078e000f */
        /* <DEDUP_REMOVED lines=31> */
[----:B----4-:R-:W4:Y:S04]  /*29ac0*/  LDL.LU R68, [R1+0xa0] ;  /* 0x0000a00001447983 */ /* 0x010f280000300800 */
[----:B-1----:R-:W4:Y:S04]  /*29ad0*/  LDL.LU R72, [R1+0xa4] ;  /* 0x0000a40001487983 */ /* 0x002f280000300800 */
[----:B------:R-:W4:Y:S04]  /*29ae0*/  LDL.LU R74, [R1+0xb0] ;  /* 0x0000b000014a7983 */ /* 0x000f280000300800 */
[----:B------:R-:W4:Y:S04]  /*29af0*/  LDL.LU R125, [R1+0xb4] ;  /* 0x0000b400017d7983 */ /* 0x000f280000300800 */
[----:B------:R-:W4:Y:S04]  /*29b00*/  LDL.LU R124, [R1+0xc0] ;  /* 0x0000c000017c7983 */ /* 0x000f280000300800 */
[----:B------:R-:W4:Y:S04]  /*29b10*/  LDL.LU R75, [R1+0xc4] ;  /* 0x0000c400014b7983 */ /* 0x000f280000300800 */
[----:B------:R-:W4:Y:S01]  /*29b20*/  LDL.LU R73, [R1+0xd0] ;  /* 0x0000d00001497983 */ /* 0x000f220000300800 */
[----:B------:R-:W-:-:S03]  /*29b30*/  ISETP.GE.AND P0, PT, R2, UR6, PT ;  /* 0x0000000602007c0c */ /* 0x000fc6000bf06270 */
[----:B------:R-:W4:Y:S04]  /*29b40*/  LDL.LU R71, [R1+0xd4] ;  /* 0x0000d40001477983 */ /* 0x000f280000300800 */
[----:B------:R-:W4:Y:S04]  /*29b50*/  LDL.LU R70, [R1+0xe0] ;  /* 0x0000e00001467983 */ /* 0x000f280000300800 */
[----:B------:R-:W4:Y:S04]  /*29b60*/  LDL.LU R69, [R1+0xe4] ;  /* 0x0000e40001457983 */ /* 0x000f280000300800 */
[----:B------:R-:W4:Y:S04]  /*29b70*/  LDL.LU R3, [R1+0xf0] ;  /* 0x0000f00001037983 */ /* 0x000f280000300800 */
[----:B------:R-:W4:Y:S04]  /*29b80*/  LDL.LU R2, [R1+0xf4] ;  /* 0x0000f40001027983 */ /* 0x000f280000300800 */
[----:B--2---:R-:W-:Y:S04]  /*29b90*/  STL [R1+0xcd8], R90 ;  /* 0x000cd85a01007387 */ /* 0x004fe80000100800 */
[----:B---3--:R0:W-:Y:S04]  /*29ba0*/  STL [R1+0xcd4], R91 ;  /* 0x000cd45b01007387 */ /* 0x0081e80000100800 */
[----:B0-----:R-:W2:Y:S04]  /*29bb0*/  LDL.LU R91, [R1+0xa8] ;  /* 0x0000a800015b7983 */ /* 0x001ea80000300800 */
[----:B------:R0:W-:Y:S01]  /*29bc0*/  STL [R1+0xcd0], R100 ;  /* 0x000cd06401007387 */ /* 0x0001e20000100800 */
[----:B------:R-:W-:-:S03]  /*29bd0*/  IMAD.MOV.U32 R90, RZ, RZ, R84 ;  /* 0x000000ffff5a7224 */ /* 0x000fc600078e0054 */
[----:B0-----:R-:W3:Y:S04]  /*29be0*/  LDL.LU R100, [R1+0xb8] ;  /* 0x0000b80001647983 */ /* 0x001ee80000300800 */
[----:B------:R0:W-:Y:S04]  /*29bf0*/  STL [R1+0xccc], R101 ;  /* 0x000ccc6501007387 */ /* 0x0001e80000100800 */
[----:B0-----:R-:W2:Y:S04]  /*29c00*/  LDL.LU R101, [R1+0xc8] ;  /* 0x0000c80001657983 */ /* 0x001ea80000300800 */
[----:B------:R0:W-:Y:S04]  /*29c10*/  STL [R1+0xcc8], R102 ;  /* 0x000cc86601007387 */ /* 0x0001e80000100800 */
[----:B0-----:R-:W2:Y:S04]  /*29c20*/  LDL.LU R102, [R1+0xd8] ;  /* 0x0000d80001667983 */ /* 0x001ea80000300800 */
[----:B------:R0:W-:Y:S01]  /*29c30*/  STL [R1+0xcc4], R103 ;  /* 0x000cc46701007387 */ /* 0x0001e20000100800 */
[----:B------:R-:W-:-:S03]  /*29c40*/  F2FP.SATFINITE.E4M3.F32.PACK_AB_MERGE_C R89, R89, R90, RZ ;  /* 0x0000005a5959723e */ /* 0x000fc600048070ff */
[----:B0-----:R-:W2:Y:S04]  /*29c50*/  LDL.LU R103, [R1+0xe8] ;  /* 0x0000e80001677983 */ /* 0x001ea80000300800 */
[----:B------:R0:W-:Y:S04]  /*29c60*/  STL [R1+0xcc0], R108 ;  /* 0x000cc06c01007387 */ /* 0x0001e80000100800 */
[----:B0-----:R-:W2:Y:S04]  /*29c70*/  LDL.LU R108, [R1+0xf8] ;  /* 0x0000f800016c7983 */ /* 0x001ea80000300800 */
[----:B------:R0:W-:Y:S04]  /*29c80*/  STL [R1+0xcbc], R109 ;  /* 0x000cbc6d01007387 */ /* 0x0001e80000100800 */
[----:B0-----:R-:W2:Y:S04]  /*29c90*/  LDL.LU R109, [R1] ;  /* 0x00000000016d7983 */ /* 0x001ea80000300800 */
[----:B------:R0:W-:Y:S04]  /*29ca0*/  STL [R1+0xcb8], R111 ;  /* 0x000cb86f01007387 */ /* 0x0001e80000100800 */
[----:B0-----:R-:W2:Y:S04]  /*29cb0*/  LDL.LU R111, [R1+0x4] ;  /* 0x00000400016f7983 */ /* 0x001ea80000300800 */
[----:B------:R0:W-:Y:S04]  /*29cc0*/  STL [R1+0xcb4], R110 ;  /* 0x000cb46e01007387 */ /* 0x0001e80000100800 */
[----:B0-----:R-:W2:Y:S04]  /*29cd0*/  LDL.LU R110, [R1+0x10] ;  /* 0x00001000016e7983 */ /* 0x001ea80000300800 */
[----:B------:R-:W2:Y:S02]  /*29ce0*/  LDL.LU R90, [R1+0xcd8] ;  /* 0x000cd800015a7983 */ /* 0x000ea40000300800 */
[----:B--2---:R-:W-:-:S02]  /*29cf0*/  F2FP.SATFINITE.E4M3.F32.PACK_AB_MERGE_C R90, R90, R91, RZ ;  /* 0x0000005b5a5a723e */ /* 0x004fc400048070ff */
[----:B------:R-:W3:Y:S02]  /*29d00*/  LDL.LU R91, [R1+0xcd4] ;  /* 0x000cd400015b7983 */ /* 0x000ee40000300800 */
[----:B---3--:R-:W-:Y:S02]  /*29d10*/  F2FP.SATFINITE.E4M3.F32.PACK_AB_MERGE_C R91, R91, R100, RZ ;  /* 0x000000645b5b723e */ /* 0x008fe400048070ff */
[----:B------:R-:W2:Y:S02]  /*29d20*/  LDL.LU R100, [R1+0xcd0] ;  /* 0x000cd00001647983 */ /* 0x000ea40000300800 */
[----:B--2---:R-:W-:Y:S02]  /*29d30*/  F2FP.SATFINITE.E4M3.F32.PACK_AB_MERGE_C R100, R100, R101, RZ ;  /* 0x000000656464723e */ /* 0x004fe400048070ff */
[----:B------:R-:W2:Y:S02]  /*29d40*/  LDL.LU R101, [R1+0xccc] ;  /* 0x000ccc0001657983 */ /* 0x000ea40000300800 */
[----:B--2---:R-:W-:-:S02]  /*29d50*/  F2FP.SATFINITE.E4M3.F32.PACK_AB_MERGE_C R101, R101, R102, RZ ;  /* 0x000000666565723e */ /* 0x004fc400048070ff */
[----:B------:R-:W2:Y:S01]  /*29d60*/  LDL.LU R102, [R1+0xcc8] ;  /* 0x000cc80001667983 */ /* 0x000ea20000300800 */
[----:B------:R-:W-:Y:S02]  /*29d70*/  F2FP.SATFINITE.E4M3.F32.PACK_AB_MERGE_C R80, R80, R88, RZ ;  /* 0x000000585050723e */ /* 0x000fe400048070ff */
[----:B--2---:R-:W-:Y:S02]  /*29d80*/  F2FP.SATFINITE.E4M3.F32.PACK_AB_MERGE_C R102, R102, R103, RZ ;  /* 0x000000676666723e */ /* 0x004fe400048070ff */
[----:B------:R-:W2:Y:S01]  /*29d90*/  LDL.LU R103, [R1+0xcc4] ;  /* 0x000cc40001677983 */ /* 0x000ea20000300800 */
[----:B------:R-:W-:Y:S02]  /*29da0*/  F2FP.SATFINITE.E4M3.F32.PACK_AB_MERGE_C R80, R111, R109, R80 ;  /* 0x0000006d6f50723e */ /* 0x000fe40004807050 */
[----:B--2---:R-:W-:Y:S02]  /*29db0*/  F2FP.SATFINITE.E4M3.F32.PACK_AB_MERGE_C R103, R103, R108, RZ ;  /* 0x0000006c6767723e */ /* 0x004fe400048070ff */
[----:B------:R-:W2:Y:S04]  /*29dc0*/  LDL.LU R108, [R1+0xcc0] ;  /* 0x000cc000016c7983 */ /* 0x000ea80000300800 */
[----:B------:R-:W3:Y:S04]  /*29dd0*/  LDL.LU R109, [R1+0xcbc] ;  /* 0x000cbc00016d7983 */ /* 0x000ee80000300800 */
[----:B------:R-:W2:Y:S01]  /*29de0*/  LDL.LU R111, [R1+0xcb8] ;  /* 0x000cb800016f7983 */ /* 0x000ea20000300800 */
[----:B------:R-:W-:-:S02]  /*29df0*/  F2FP.SATFINITE.E4M3.F32.PACK_AB_MERGE_C R81, R81, R83, RZ ;  /* 0x000000535151723e */ /* 0x000fc400048070ff */
[----:B------:R-:W-:Y:S02]  /*29e00*/  F2FP.SATFINITE.E4M3.F32.PACK_AB_MERGE_C R82, R79, R82, RZ ;  /* 0x000000524f52723e */ /* 0x000fe400048070ff */
[----:B--2---:R-:W-:Y:S02]  /*29e10*/  F2FP.SATFINITE.E4M3.F32.PACK_AB_MERGE_C R81, R111, R110, R81 ;  /* 0x0000006e6f51723e */ /* 0x004fe40004807051 */
[----:B------:R-:W3:Y:S01]  /*29e20*/  LDL.LU R110, [R1+0xcb4] ;  /* 0x000cb400016e7983 */ /* 0x000ee20000300800 */
[----:B------:R-:W-:Y:S02]  /*29e30*/  F2FP.SATFINITE.E4M3.F32.PACK_AB_MERGE_C R83, R77, R78, RZ ;  /* 0x0000004e4d53723e */ /* 0x000fe400048070ff */
[----:B------:R-:W-:Y:S01]  /*29e40*/  F2FP.SATFINITE.E4M3.F32.PACK_AB_MERGE_C R76, R39, R76, RZ ;  /* 0x0000004c274c723e */ /* 0x000fe200048070ff */
[----:B------:R-:W2:Y:S01]  /*29e50*/  LDL.LU R111, [R1+0xcb0] ;  /* 0x000cb000016f7983 */ /* 0x000ea20000300800 */
[----:B------:R-:W-:Y:S02]  /*29e60*/  F2FP.SATFINITE.E4M3.F32.PACK_AB_MERGE_C R77, R31, R35, RZ ;  /* 0x000000231f4d723e */ /* 0x000fe400048070ff */
[----:B------:R-:W-:-:S02]  /*29e70*/  F2FP.SATFINITE.E4M3.F32.PACK_AB_MERGE_C R83, R115, R108, R83 ;  /* 0x0000006c7353723e */ /* 0x000fc40004807053 */
[----:B------:R-:W-:Y:S02]  /*29e80*/  F2FP.SATFINITE.E4M3.F32.PACK_AB_MERGE_C R78, R23, R27, RZ ;  /* 0x0000001b174e723e */ /* 0x000fe400048070ff */
[----:B------:R-:W-:Y:S02]  /*29e90*/  F2FP.SATFINITE.E4M3.F32.PACK_AB_MERGE_C R76, R113, R114, R76 ;  /* 0x00000072714c723e */ /* 0x000fe4000480704c */
[----:B------:R-:W-:Y:S02]  /*29ea0*/  F2FP.SATFINITE.E4M3.F32.PACK_AB_MERGE_C R79, R15, R19, RZ ;  /* 0x000000130f4f723e */ /* 0x000fe400048070ff */
[----:B------:R-:W-:Y:S02]  /*29eb0*/  F2FP.SATFINITE.E4M3.F32.PACK_AB_MERGE_C R77, R119, R112, R77 ;  /* 0x00000070774d723e */ /* 0x000fe4000480704d */
[----:B------:R-:W-:Y:S02]  /*29ec0*/  F2FP.SATFINITE.E4M3.F32.PACK_AB_MERGE_C R88, R7, R11, RZ ;  /* 0x0000000b0758723e */ /* 0x000fe400048070ff */
[----:B------:R-:W-:-:S02]  /*29ed0*/  F2FP.SATFINITE.E4M3.F32.PACK_AB_MERGE_C R78, R117, R118, R78 ;  /* 0x00000076754e723e */ /* 0x000fc4000480704e */
[----:B------:R-:W-:Y:S02]  /*29ee0*/  F2FP.SATFINITE.E4M3.F32.PACK_AB_MERGE_C R79, R123, R116, R79 ;  /* 0x000000747b4f723e */ /* 0x000fe4000480704f */
[----:B------:R-:W-:Y:S02]  /*29ef0*/  F2FP.SATFINITE.E4M3.F32.PACK_AB_MERGE_C R88, R121, R122, R88 ;  /* 0x0000007a7958723e */ /* 0x000fe40004807058 */
[----:B------:R-:W-:Y:S02]  /*29f00*/  F2FP.SATFINITE.E4M3.F32.PACK_AB_MERGE_C R89, R0, R120, R89 ;  /* 0x000000780059723e */ /* 0x000fe40004807059 */
[----:B---3--:R-:W-:Y:S02]  /*29f10*/  F2FP.SATFINITE.E4M3.F32.PACK_AB_MERGE_C R82, R109, R110, R82 ;  /* 0x0000006e6d52723e */ /* 0x008fe40004807052 */
[----:B------:R-:W2:Y:S04]  /*29f20*/  LDL.LU R110, [R1+0xcac] ;  /* 0x000cac00016e7983 */ /* 0x000ea80000300800 */
[----:B------:R-:W2:Y:S04]  /*29f30*/  LDL.LU R109, [R1+0xca8] ;  /* 0x000ca800016d7983 */ /* 0x000ea80000300800 */
[----:B------:R-:W2:Y:S04]  /*29f40*/  LDL.LU R108, [R1+0xca4] ;  /* 0x000ca400016c7983 */ /* 0x000ea80000300800 */
[----:B------:R-:W3:Y:S04]  /*29f50*/  LDL.LU R115, [R1+0xca0] ;  /* 0x000ca00001737983 */ /* 0x000ee80000300800 */
[----:B------:R-:W3:Y:S04]  /*29f60*/  LDL.LU R114, [R1+0xc9c] ;  /* 0x000c9c0001727983 */ /* 0x000ee80000300800 */
[----:B------:R-:W3:Y:S04]  /*29f70*/  LDL.LU R113, [R1+0xc98] ;  /* 0x000c980001717983 */ /* 0x000ee80000300800 */
[----:B------:R-:W3:Y:S04]  /*29f80*/  LDL.LU R112, [R1+0xc94] ;  /* 0x000c940001707983 */ /* 0x000ee80000300800 */
        /* <DEDUP_REMOVED lines=8> */
[----:B------:R-:W2:Y:S01]  /*2a010*/  LDL.LU R0, [R1+0xc70] ;  /* 0x000c700001007983 */ /* 0x000ea20000300800 */
[----:B----4-:R-:W-:-:S02]  /*2a020*/  F2FP.SATFINITE.E4M3.F32.PACK_AB_MERGE_C R103, R2, R3, R103 ;  /* 0x000000030267723e */ /* 0x010fc40004807067 */
[----:B------:R-:W0:Y:S01]  /*2a030*/  S2R R2, SR_TID.X ;  /* 0x0000000000027919 */ /* 0x000e220000002100 */
[----:B------:R-:W-:Y:S02]  /*2a040*/  F2FP.SATFINITE.E4M3.F32.PACK_AB_MERGE_C R42, R43, R42, RZ ;  /* 0x0000002a2b2a723e */ /* 0x000fe400048070ff */
[----:B------:R-:W-:Y:S02]  /*2a050*/  F2FP.SATFINITE.E4M3.F32.PACK_AB_MERGE_C R46, R47, R46, RZ ;  /* 0x0000002e2f2e723e */ /* 0x000fe400048070ff */
[----:B------:R-:W-:Y:S02]  /*2a060*/  F2FP.SATFINITE.E4M3.F32.PACK_AB_MERGE_C R50, R51, R50, RZ ;  /* 0x000000323332723e */ /* 0x000fe400048070ff */
[----:B------:R-:W-:Y:S02]  /*2a070*/  F2FP.SATFINITE.E4M3.F32.PACK_AB_MERGE_C R54, R55, R54, RZ ;  /* 0x000000363736723e */ /* 0x000fe400048070ff */
[----:B------:R-:W-:Y:S02]  /*2a080*/  F2FP.SATFINITE.E4M3.F32.PACK_AB_MERGE_C R58, R59, R58, RZ ;  /* 0x0000003a3b3a723e */ /* 0x000fe400048070ff */
[----:B------:R-:W-:-:S02]  /*2a090*/  F2FP.SATFINITE.E4M3.F32.PACK_AB_MERGE_C R62, R63, R62, RZ ;  /* 0x0000003e3f3e723e */ /* 0x000fc400048070ff */
[----:B------:R-:W-:Y:S02]  /*2a0a0*/  F2FP.SATFINITE.E4M3.F32.PACK_AB_MERGE_C R66, R67, R66, RZ ;  /* 0x000000424342723e */ /* 0x000fe400048070ff */
[----:B------:R-:W-:Y:S02]  /*2a0b0*/  F2FP.SATFINITE.E4M3.F32.PACK_AB_MERGE_C R104, R5, R4, R6 ;  /* 0x000000040568723e */ /* 0x000fe40004807006 */
[----:B------:R-:W-:Y:S02]  /*2a0c0*/  F2FP.SATFINITE.E4M3.F32.PACK_AB_MERGE_C R105, R9, R8, R10 ;  /* 0x000000080969723e */ /* 0x000fe4000480700a */
[----:B------:R-:W-:Y:S02]  /*2a0d0*/  F2FP.SATFINITE.E4M3.F32.PACK_AB_MERGE_C R106, R13, R12, R14 ;  /* 0x0000000c0d6a723e */ /* 0x000fe4000480700e */
[----:B------:R-:W-:Y:S02]  /*2a0e0*/  F2FP.SATFINITE.E4M3.F32.PACK_AB_MERGE_C R107, R17, R16, R18 ;  /* 0x00000010116b723e */ /* 0x000fe40004807012 */
[----:B------:R-:W-:-:S02]  /*2a0f0*/  F2FP.SATFINITE.E4M3.F32.PACK_AB_MERGE_C R96, R21, R20, R22 ;  /* 0x000000141560723e */ /* 0x000fc40004807016 */
[----:B------:R-:W-:Y:S02]  /*2a100*/  F2FP.SATFINITE.E4M3.F32.PACK_AB_MERGE_C R97, R25, R24, R26 ;  /* 0x000000181961723e */ /* 0x000fe4000480701a */
        /* <DEDUP_REMOVED lines=10> */
[----:B------:R-:W1:Y:S01]  /*2a1b0*/  LDTM.x64 R4, tmem[UR7+0xc0] ;  /* 0x0000c007000479ee */ /* 0x000e620008340000 */
[----:B------:R-:W-:Y:S01]  /*2a1c0*/  NOP ;  /* 0x0000000000007918 */ /* 0x000fe20000000000 */
[----:B0-----:R-:W-:Y:S01]  /*2a1d0*/  LOP3.LUT R2, R2, 0xff, RZ, 0xc0, !PT ;  /* 0x000000ff02027812 */ /* 0x001fe200078ec0ff */
[----:B------:R-:W0:Y:S03]  /*2a1e0*/  LDCU.64 UR6, c[0x0][0x398] ;  /* 0x00007300ff0677ac */ /* 0x000e260008000a00 */
[----:B------:R-:W-:Y:S01]  /*2a1f0*/  LEA R2, R2, UR4, 0x4 ;  /* 0x0000000402027c11 */ /* 0x000fe2000f8e20ff */
[----:B------:R-:W4:Y:S01]  /*2a200*/  LDCU UR4, c[0x0][0x3b8] ;  /* 0x00007700ff0477ac */ /* 0x000f220008000800 */
[----:B-1----:R-:W-:-:S02]  /*2a210*/  F2FP.SATFINITE.E4M3.F32.PACK_AB_MERGE_C R6, R7, R6, RZ ;  /* 0x000000060706723e */ /* 0x002fc400048070ff */
[----:B------:R-:W-:Y:S02]  /*2a220*/  F2FP.SATFINITE.E4M3.F32.PACK_AB_MERGE_C R10, R11, R10, RZ ;  /* 0x0000000a0b0a723e */ /* 0x000fe400048070ff */
[----:B------:R-:W-:Y:S02]  /*2a230*/  F2FP.SATFINITE.E4M3.F32.PACK_AB_MERGE_C R14, R15, R14, RZ ;  /* 0x0000000e0f0e723e */ /* 0x000fe400048070ff */
[----:B------:R-:W-:Y:S02]  /*2a240*/  F2FP.SATFINITE.E4M3.F32.PACK_AB_MERGE_C R4, R5, R4, R6 ;  /* 0x000000040504723e */ /* 0x000fe40004807006 */
[----:B------:R-:W-:Y:S02]  /*2a250*/  F2FP.SATFINITE.E4M3.F32.PACK_AB_MERGE_C R5, R9, R8, R10 ;  /* 0x000000080905723e */ /* 0x000fe4000480700a */
[----:B------:R-:W-:Y:S02]  /*2a260*/  F2FP.SATFINITE.E4M3.F32.PACK_AB_MERGE_C R6, R13, R12, R14 ;  /* 0x0000000c0d06723e */ /* 0x000fe4000480700e */
[----:B------:R-:W-:-:S02]  /*2a270*/  F2FP.SATFINITE.E4M3.F32.PACK_AB_MERGE_C R90, R72, R68, R90 ;  /* 0x00000044485a723e */ /* 0x000fc4000480705a */
[----:B------:R-:W4:Y:S04]  /*2a280*/  LDL.LU R68, [R1+0xc6c] ;  /* 0x000c6c0001447983 */ /* 0x000f280000300800 */
[----:B------:R-:W4:Y:S01]  /*2a290*/  LDL.LU R72, [R1+0xc68] ;  /* 0x000c680001487983 */ /* 0x000f220000300800 */
[----:B------:R-:W-:Y:S02]  /*2a2a0*/  F2FP.SATFINITE.E4M3.F32.PACK_AB_MERGE_C R22, R23, R22, RZ ;  /* 0x000000161716723e */ /* 0x000fe400048070ff */
[----:B------:R-:W-:Y:S02]  /*2a2b0*/  F2FP.SATFINITE.E4M3.F32.PACK_AB_MERGE_C R26, R27, R26, RZ ;  /* 0x0000001a1b1a723e */ /* 0x000fe400048070ff */
[----:B------:R-:W-:Y:S02]  /*2a2c0*/  F2FP.SATFINITE.E4M3.F32.PACK_AB_MERGE_C R7, R19, R18, RZ ;  /* 0x000000121307723e */ /* 0x000fe400048070ff */
[----:B------:R-:W-:-:S02]  /*2a2d0*/  F2FP.SATFINITE.E4M3.F32.PACK_AB_MERGE_C R91, R125, R74, R91 ;  /* 0x0000004a7d5b723e */ /* 0x000fc4000480705b */
[----:B------:R-:W-:Y:S01]  /*2a2e0*/  F2FP.SATFINITE.E4M3.F32.PACK_AB_MERGE_C R20, R21, R20, R22 ;  /* 0x000000141514723e */ /* 0x000fe20004807016 */
[----:B------:R-:W0:Y:S01]  /*2a2f0*/  LDL.LU R74, [R1+0xc64] ;  /* 0x000c6400014a7983 */ /* 0x000e220000300800 */
[----:B------:R-:W-:Y:S02]  /*2a300*/  F2FP.SATFINITE.E4M3.F32.PACK_AB_MERGE_C R7, R17, R16, R7 ;  /* 0x000000101107723e */ /* 0x000fe40004807007 */
[----:B------:R-:W-:Y:S02]  /*2a310*/  F2FP.SATFINITE.E4M3.F32.PACK_AB_MERGE_C R21, R25, R24, R26 ;  /* 0x000000181915723e */ /* 0x000fe4000480701a */
[----:B------:R-:W-:Y:S02]  /*2a320*/  F2FP.SATFINITE.E4M3.F32.PACK_AB_MERGE_C R30, R31, R30, RZ ;  /* 0x0000001e1f1e723e */ /* 0x000fe400048070ff */
[----:B------:R-:W-:Y:S02]  /*2a330*/  F2FP.SATFINITE.E4M3.F32.PACK_AB_MERGE_C R23, R35, R34, RZ ;  /* 0x000000222317723e */ /* 0x000fe400048070ff */
[----:B------:R-:W-:-:S02]  /*2a340*/  F2FP.SATFINITE.E4M3.F32.PACK_AB_MERGE_C R22, R29, R28, R30 ;  /* 0x0000001c1d16723e */ /* 0x000fc4000480701e */
[----:B------:R-:W-:Y:S02]  /*2a350*/  F2FP.SATFINITE.E4M3.F32.PACK_AB_MERGE_C R23, R33, R32, R23 ;  /* 0x000000202117723e */ /* 0x000fe40004807017 */
[----:B------:R-:W-:Y:S02]  /*2a360*/  F2FP.SATFINITE.E4M3.F32.PACK_AB_MERGE_C R100, R75, R124, R100 ;  /* 0x0000007c4b64723e */ /* 0x000fe40004807064 */
[----:B------:R-:W-:Y:S02]  /*2a370*/  F2FP.SATFINITE.E4M3.F32.PACK_AB_MERGE_C R101, R71, R73, R101 ;  /* 0x000000494765723e */ /* 0x000fe40004807065 */
[----:B------:R-:W-:Y:S02]  /*2a380*/  F2FP.SATFINITE.E4M3.F32.PACK_AB_MERGE_C R102, R69, R70, R102 ;  /* 0x000000464566723e */ /* 0x000fe40004807066 */
[----:B------:R-:W-:Y:S01]  /*2a390*/  F2FP.SATFINITE.E4M3.F32.PACK_AB_MERGE_C R38, R39, R38, RZ ;  /* 0x000000262726723e */ /* 0x000fe200048070ff */
[----:B------:R-:W4:Y:S01]  /*2a3a0*/  LDC R69, c[0x0][0x3b4] ;  /* 0x0000ed00ff457b82 */ /* 0x000f220000000800 */
[----:B------:R-:W-:-:S02]  /*2a3b0*/  F2FP.SATFINITE.E4M3.F32.PACK_AB_MERGE_C R42, R43, R42, RZ ;  /* 0x0000002a2b2a723e */ /* 0x000fc400048070ff */
[----:B------:R-:W-:Y:S01]  /*2a3c0*/  F2FP.SATFINITE.E4M3.F32.PACK_AB_MERGE_C R46, R47, R46, RZ ;  /* 0x0000002e2f2e723e */ /* 0x000fe200048070ff */
[----:B--2---:R-:W-:Y:S04]  /*2a3d0*/  STS.128 [R0], R120 ;  /* 0x0000007800007388 */ /* 0x004fe80000000c00 */
[----:B------:R-:W-:Y:S01]  /*2a3e0*/  STS.128 [R0+0x800], R80 ;  /* 0x0008005000007388 */ /* 0x000fe20000000c00 */
[----:B------:R-:W-:Y:S06]  /*2a3f0*/  BAR.SYNC.DEFER_BLOCKING 0x0 ;  /* 0x0000000000007b1d */ /* 0x000fec0000010000 */
[----:B------:R-:W1:Y:S04]  /*2a400*/  LDS.128 R12, [R2] ;  /* 0x00000000020c7984 */ /* 0x000e680000000c00 */
[----:B------:R-:W2:Y:S01]  /*2a410*/  LDS.128 R8, [R2+0x1000] ;  /* 0x0010000002087984 */ /* 0x000ea20000000c00 */
[----:B------:R-:W-:Y:S06]  /*2a420*/  BAR.SYNC.DEFER_BLOCKING 0x0 ;  /* 0x0000000000007b1d */ /* 0x000fec0000010000 */
[----:B------:R-:W-:Y:S04]  /*2a430*/  STS.128 [R0], R116 ;  /* 0x0000007400007388 */ /* 0x000fe80000000c00 */
[----:B------:R-:W-:Y:S01]  /*2a440*/  STS.128 [R0+0x800], R76 ;  /* 0x0008004c00007388 */ /* 0x000fe20000000c00 */
[----:B------:R-:W-:Y:S06]  /*2a450*/  BAR.SYNC.DEFER_BLOCKING 0x0 ;  /* 0x0000000000007b1d */ /* 0x000fec0000010000 */
[----:B------:R-:W0:Y:S04]  /*2a460*/  LDS.128 R24, [R2] ;  /* 0x0000000002187984 */ /* 0x000e280000000c00 */
[----:B------:R-:W0:Y:S01]  /*2a470*/  LDS.128 R16, [R2+0x1000] ;  /* 0x0010000002107984 */ /* 0x000e220000000c00 */
[----:B------:R-:W-:Y:S06]  /*2a480*/  BAR.SYNC.DEFER_BLOCKING 0x0 ;  /* 0x0000000000007b1d */ /* 0x000fec0000010000 */
[----:B---3--:R-:W-:Y:S04]  /*2a490*/  STS.128 [R0], R112 ;  /* 0x0000007000007388 */ /* 0x008fe80000000c00 */
[----:B------:R-:W-:Y:S01]  /*2a4a0*/  STS.128 [R0+0x800], R88 ;  /* 0x0008005800007388 */ /* 0x000fe20000000c00 */
[----:B------:R-:W-:Y:S06]  /*2a4b0*/  BAR.SYNC.DEFER_BLOCKING 0x0 ;  /* 0x0000000000007b1d */ /* 0x000fec0000010000 */
[----:B------:R-:W3:Y:S04]  /*2a4c0*/  LDS.128 R32, [R2] ;  /* 0x0000000002207984 */ /* 0x000ee80000000c00 */
[----:B------:R-:W0:Y:S01]  /*2a4d0*/  LDS.128 R28, [R2+0x1000] ;  /* 0x00100000021c7984 */ /* 0x000e220000000c00 */
[----:B------:R-:W-:Y:S01]  /*2a4e0*/  BAR.SYNC.DEFER_BLOCKING 0x0 ;  /* 0x0000000000007b1d */ /* 0x000fe20000010000 */
[----:B------:R-:W-:-:S05]  /*2a4f0*/  F2FP.SATFINITE.E4M3.F32.PACK_AB_MERGE_C R36, R37, R36, R38 ;  /* 0x000000242524723e */ /* 0x000fca0004807026 */
[----:B------:R-:W-:Y:S04]  /*2a500*/  STS.128 [R0], R108 ;  /* 0x0000006c00007388 */ /* 0x000fe80000000c00 */
[----:B------:R-:W-:Y:S01]  /*2a510*/  STS.128 [R0+0x800], R100 ;  /* 0x0008006400007388 */ /* 0x000fe20000000c00 */
[----:B------:R-:W-:Y:S01]  /*2a520*/  F2FP.SATFINITE.E4M3.F32.PACK_AB_MERGE_C R37, R41, R40, R42 ;  /* 0x000000282925723e */ /* 0x000fe2000480702a */
[----:B------:R-:W-:Y:S01]  /*2a530*/  BAR.SYNC.DEFER_BLOCKING 0x0 ;  /* 0x0000000000007b1d */ /* 0x000fe20000010000 */
[----:B------:R-:W-:-:S05]  /*2a540*/  F2FP.SATFINITE.E4M3.F32.PACK_AB_MERGE_C R38, R45, R44, R46 ;  /* 0x0000002c2d26723e */ /* 0x000fca000480702e */
[----:B------:R-:W0:Y:S04]  /*2a550*/  LDS.128 R44, [R2] ;  /* 0x00000000022c7984 */ /* 0x000e280000000c00 */
[----:B------:R-:W0:Y:S01]  /*2a560*/  LDS.128 R40, [R2+0x1000] ;  /* 0x0010000002287984 */ /* 0x000e220000000c00 */
[----:B------:R-:W-:Y:S01]  /*2a570*/  BAR.SYNC.DEFER_BLOCKING 0x0 ;  /* 0x0000000000007b1d */ /* 0x000fe20000010000 */
[----:B------:R-:W-:Y:S02]  /*2a580*/  F2FP.SATFINITE.E4M3.F32.PACK_AB_MERGE_C R54, R55, R54, RZ ;  /* 0x000000363736723e */ /* 0x000fe400048070ff */
[----:B------:R-:W-:-:S03]  /*2a590*/  F2FP.SATFINITE.E4M3.F32.PACK_AB_MERGE_C R58, R59, R58, RZ ;  /* 0x0000003a3b3a723e */ /* 0x000fc600048070ff */
[----:B------:R-:W-:Y:S04]  /*2a5a0*/  STS.128 [R0], R104 ;  /* 0x0000006800007388 */ /* 0x000fe80000000c00 */
[----:B------:R-:W-:Y:S01]  /*2a5b0*/  STS.128 [R0+0x800], R4 ;  /* 0x0008000400007388 */ /* 0x000fe20000000c00 */
[----:B------:R-:W-:Y:S01]  /*2a5c0*/  BAR.SYNC.DEFER_BLOCKING 0x0 ;  /* 0x0000000000007b1d */ /* 0x000fe20000010000 */
[----:B------:R-:W-:Y:S02]  /*2a5d0*/  F2FP.SATFINITE.E4M3.F32.PACK_AB_MERGE_C R39, R51, R50, RZ ;  /* 0x000000323327723e */ /* 0x000fe400048070ff */
[----:B------:R-:W-:Y:S02]  /*2a5e0*/  F2FP.SATFINITE.E4M3.F32.PACK_AB_MERGE_C R52, R53, R52, R54 ;  /* 0x000000343534723e */ /* 0x000fe40004807036 */
[----:B------:R-:W-:-:S02]  /*2a5f0*/  F2FP.SATFINITE.E4M3.F32.PACK_AB_MERGE_C R39, R49, R48, R39 ;  /* 0x000000303127723e */ /* 0x000fc40004807027 */
[----:B------:R-:W-:Y:S02]  /*2a600*/  F2FP.SATFINITE.E4M3.F32.PACK_AB_MERGE_C R53, R57, R56, R58 ;  /* 0x000000383935723e */ /* 0x000fe4000480703a */
[----:B------:R-:W0:Y:S04]  /*2a610*/  LDS.128 R56, [R2] ;  /* 0x0000000002387984 */ /* 0x000e280000000c00 */
[----:B------:R-:W0:Y:S01]  /*2a620*/  LDS.128 R48, [R2+0x1000] ;  /* 0x0010000002307984 */ /* 0x000e220000000c00 */
[----:B------:R-:W-:Y:S01]  /*2a630*/  BAR.SYNC.DEFER_BLOCKING 0x0 ;  /* 0x0000000000007b1d */ /* 0x000fe20000010000 */
[----:B------:R-:W-:-:S05]  /*2a640*/  F2FP.SATFINITE.E4M3.F32.PACK_AB_MERGE_C R55, R67, R66, RZ ;  /* 0x000000424337723e */ /* 0x000fca00048070ff */
[----:B------:R-:W-:Y:S04]  /*2a650*/  STS.128 [R0], R96 ;  /* 0x0000006000007388 */ /* 0x000fe80000000c00 */
[----:B------:R4:W-:Y:S01]  /*2a660*/  STS.128 [R0+0x800], R20 ;  /* 0x0008001400007388 */ /* 0x0009e20000000c00 */
[----:B------:R-:W-:Y:S01]  /*2a670*/  BAR.SYNC.DEFER_BLOCKING 0x0 ;  /* 0x0000000000007b1d */ /* 0x000fe20000010000 */
[----:B------:R-:W-:-:S05]  /*2a680*/  F2FP.SATFINITE.E4M3.F32.PACK_AB_MERGE_C R55, R65, R64, R55 ;  /* 0x000000404137723e */ /* 0x000fca0004807037 */
        /* <DEDUP_REMOVED lines=8> */
[----:B------:R-:W2:Y:S04]  /*2a710*/  LDS.128 R60, [R2] ;  /* 0x00000000023c7984 */ /* 0x000ea80000000c00 */
[----:B------:R-:W2:Y:S01]  /*2a720*/  LDS.128 R4, [R2+0x1000] ;  /* 0x0010000002047984 */ /* 0x000ea20000000c00 */
[----:B------:R-:W-:Y:S01]  /*2a730*/  BAR.SYNC.DEFER_BLOCKING 0x0 ;  /* 0x0000000000007b1d */ /* 0x000fe20000010000 */
[C---:B----4-:R-:W-:Y:S01]  /*2a740*/  IMAD R20, R72.reuse, R69, RZ ;  /* 0x0000004548147224 */ /* 0x050fe200078e02ff */
[----:B------:R-:W-:Y:S01]  /*2a750*/  ISETP.GE.AND P1, PT, R72, UR18, PT ;  /* 0x0000001248007c0c */ /* 0x000fe2000bf26270 */
[----:B------:R-:W-:-:S03]  /*2a760*/  IMAD R70, R68, UR4, RZ ;  /* 0x0000000444467c24 */ /* 0x000fc6000f8e02ff */
[----:B------:R-:W-:Y:S02]  /*2a770*/  IADD3 R3, P2, PT, R20, UR16, RZ ;  /* 0x0000001014037c10 */ /* 0x000fe4000ff5e0ff */
[----:B------:R-:W-:Y:S01]  /*2a780*/  ISETP.LT.AND P1, PT, R68, UR31, !P1 ;  /* 0x0000001f44007c0c */ /* 0x000fe2000cf21270 */
[----:B-1----:R-:W-:Y:S01]  /*2a790*/  IMAD R36, R69, 0x100, R20 ;  /* 0x0000010045247824 */ /* 0x002fe200078e0214 */
[----:B------:R-:W-:Y:S04]  /*2a7a0*/  STS.128 [R0], R84 ;  /* 0x0000005400007388 */ /* 0x000fe80000000c00 */
[----:B------:R1:W-:Y:S01]  /*2a7b0*/  STS.128 [R0+0x800], R52 ;  /* 0x0008003400007388 */ /* 0x0003e20000000c00 */
[----:B------:R-:W-:Y:S02]  /*2a7c0*/  SHF.R.S32.HI R37, RZ, 0x1f, R70 ;  /* 0x0000001fff257819 */ /* 0x000fe40000011446 */
[----:B------:R-:W-:-:S02]  /*2a7d0*/  LEA.HI.X.SX32 R20, R20, UR17, 0x1, P2 ;  /* 0x0000001114147c11 */ /* 0x000fc400090f0eff */
[----:B------:R-:W-:Y:S02]  /*2a7e0*/  IADD3 R22, P6, PT, R70, R3, RZ ;  /* 0x0000000346167210 */ /* 0x000fe40007fde0ff */
[----:B------:R-:W-:Y:S01]  /*2a7f0*/  ISETP.GE.AND P5, PT, R68, UR19, PT ;  /* 0x0000001344007c0c */ /* 0x000fe2000bfa6270 */
[----:B------:R-:W4:Y:S01]  /*2a800*/  LDCU.64 UR18, c[0x0][0x398] ;  /* 0x00007300ff1277ac */ /* 0x000f220008000a00 */
[----:B------:R-:W-:Y:S01]  /*2a810*/  IADD3 R21, P2, PT, R36, UR16, RZ ;  /* 0x0000001024157c10 */ /* 0x000fe2000ff5e0ff */
[----:B------:R-:W-:Y:S01]  /*2a820*/  IMAD.X R23, R37, 0x1, R20, P6 ;  /* 0x0000000125177824 */ /* 0x000fe200030e0614 */
[----:B0-----:R-:W-:Y:S01]  /*2a830*/  ISETP.LT.AND P5, PT, R74, UR6, !P5 ;  /* 0x000000064a007c0c */ /* 0x001fe2000efa1270 */
[----:B------:R-:W0:Y:S01]  /*2a840*/  LDCU UR6, c[0x0][0x39c] ;  /* 0x00007380ff0677ac */ /* 0x000e220008000800 */
[----:B-1----:R-:W-:Y:S01]  /*2a850*/  PRMT R55, R12, 0x7770, RZ ;  /* 0x000077700c377816 */ /* 0x002fe200000000ff */
[----:B------:R-:W-:Y:S01]  /*2a860*/  BAR.SYNC.DEFER_BLOCKING 0x0 ;  /* 0x0000000000007b1d */ /* 0x000fe20000010000 */
[----:B------:R-:W-:Y:S01]  /*2a870*/  VIADD R52, R70, UR4 ;  /* 0x0000000446347c36 */ /* 0x000fe20008000000 */
[----:B------:R-:W-:-:S03]  /*2a880*/  LEA.HI.X.SX32 R0, R36, UR17, 0x1, P2 ;  /* 0x0000001124007c11 */ /* 0x000fc600090f0eff */
[C---:B------:R-:W-:Y:S01]  /*2a890*/  VIADD R54, R52.reuse, UR4 ;  /* 0x0000000434367c36 */ /* 0x040fe20008000000 */
[----:B------:R-:W-:Y:S01]  /*2a8a0*/  SHF.R.S32.HI R53, RZ, 0x1f, R52 ;  /* 0x0000001fff357819 */ /* 0x000fe20000011434 */
[----:B------:R-:W1:Y:S01]  /*2a8b0*/  LDCU.64 UR16, c[0x0][0x398] ;  /* 0x00007300ff1077ac */ /* 0x000e620008000a00 */
[C---:B------:R-:W-:Y:S02]  /*2a8c0*/  IADD3 R38, P2, PT, R52.reuse, R3, RZ ;  /* 0x0000000334267210 */ /* 0x040fe40007f5e0ff */
[-C--:B------:R-:W-:Y:S01]  /*2a8d0*/  IADD3 R52, P6, PT, R52, R21.reuse, RZ ;  /* 0x0000001534347210 */ /* 0x080fe20007fde0ff */
[----:B------:R-:W-:Y:S01]  /*2a8e0*/  VIADD R80, R54, UR4 ;  /* 0x0000000436507c36 */ /* 0x000fe20008000000 */
[----:B------:R-:W-:Y:S01]  /*2a8f0*/  SHF.R.S32.HI R69, RZ, 0x1f, R54 ;  /* 0x0000001fff457819 */ /* 0x000fe20000011436 */
[C---:B------:R-:W-:Y:S01]  /*2a900*/  IMAD.X R39, R53.reuse, 0x1, R20, P2 ;  /* 0x0000000135277824 */ /* 0x040fe200010e0614 */
[----:B--2---:R-:W-:Y:S01]  /*2a910*/  PRMT R75, R8, 0x7770, RZ ;  /* 0x00007770084b7816 */ /* 0x004fe200000000ff */
[----:B------:R-:W-:Y:S01]  /*2a920*/  IMAD.X R53, R53, 0x1, R0, P6 ;  /* 0x0000000135357824 */ /* 0x000fe200030e0600 */
[----:B------:R2:W-:Y:S01]  /*2a930*/  @P1 STG.E.U8 desc[UR14][R22.64], R55 ;  /* 0x0000003716001986 */ /* 0x0005e2000c10110e */
[----:B------:R-:W-:-:S05]  /*2a940*/  IADD3 R36, P1, PT, R70, R21, RZ ;  /* 0x0000001546247210 */ /* 0x000fca0007f3e0ff */
[----:B------:R-:W-:Y:S01]  /*2a950*/  IMAD.X R37, R37, 0x1, R0, P1 ;  /* 0x0000000125257824 */ /* 0x000fe200008e0600 */
[----:B------:R-:W-:Y:S01]  /*2a960*/  ISETP.LT.AND P6, PT, R72, UR12, !P3 ;  /* 0x0000000c48007c0c */ /* 0x000fe2000dfc1270 */
[----:B------:R-:W-:Y:S01]  /*2a970*/  VIADD R71, R68, 0x4 ;  /* 0x0000000444477836 */ /* 0x000fe20000000000 */
[C---:B--2---:R-:W-:Y:S02]  /*2a980*/  IADD3 R22, P1, PT, R54.reuse, R3, RZ ;  /* 0x0000000336167210 */ /* 0x044fe40007f3e0ff */
[----:B------:R2:W-:Y:S01]  /*2a990*/  @P5 STG.E.U8 desc[UR14][R36.64], R75 ;  /* 0x0000004b24005986 */ /* 0x0005e2000c10110e */
[----:B------:R-:W-:Y:S01]  /*2a9a0*/  IADD3 R54, P2, PT, R54, R21, RZ ;  /* 0x0000001536367210 */ /* 0x000fe20007f5e0ff */
[----:B------:R-:W-:Y:S01]  /*2a9b0*/  VIADD R82, R68, 0x6 ;  /* 0x0000000644527836 */ /* 0x000fe20000000000 */
[----:B------:R-:W-:Y:S01]  /*2a9c0*/  ISETP.LT.AND P3, PT, R74, UR10, !P3 ;  /* 0x0000000a4a007c0c */ /* 0x000fe2000df61270 */
[C---:B------:R-:W-:Y:S01]  /*2a9d0*/  IMAD.X R23, R69.reuse, 0x1, R20, P1 ;  /* 0x0000000145177824 */ /* 0x040fe200008e0614 */
[----:B------:R-:W-:Y:S01]  /*2a9e0*/  ISETP.LT.AND P5, PT, R72, UR8, !P4 ;  /* 0x0000000848007c0c */ /* 0x000fe2000e7a1270 */
[----:B------:R-:W-:Y:S01]  /*2a9f0*/  IMAD.X R55, R69, 0x1, R0, P2 ;  /* 0x0000000145377824 */ /* 0x000fe200010e0600 */
[----:B------:R-:W-:Y:S01]  /*2aa00*/  SHF.R.S32.HI R83, RZ, 0x1f, R80 ;  /* 0x0000001fff537819 */ /* 0x000fe20000011450 */
[----:B------:R-:W-:Y:S01]  /*2aa10*/  VIADD R69, R68, 0x5 ;  /* 0x0000000544457836 */ /* 0x000fe20000000000 */
[----:B------:R-:W-:Y:S01]  /*2aa20*/  IADD3 R70, P2, PT, R80, R3, RZ ;  /* 0x0000000350467210 */ /* 0x000fe20007f5e0ff */
[----:B------:R-:W3:Y:S01]  /*2aa30*/  LDCU UR8, c[0x0][0x39c] ;  /* 0x00007380ff0877ac */ /* 0x000ee20008000800 */
[----:B----4-:R-:W-:-:S02]  /*2aa40*/  ISETP.LT.AND P4, PT, R74, UR18, !P4 ;  /* 0x000000124a007c0c */ /* 0x010fc4000e781270 */
[----:B------:R-:W-:Y:S01]  /*2aa50*/  ISETP.GE.AND P1, PT, R71, UR20, PT ;  /* 0x0000001447007c0c */ /* 0x000fe2000bf26270 */
[----:B------:R-:W-:Y:S01]  /*2aa60*/  IMAD.X R71, R83, 0x1, R20, P2 ;  /* 0x0000000153477824 */ /* 0x000fe200010e0614 */
[----:B------:R-:W-:Y:S01]  /*2aa70*/  PRMT R73, R12, 0x7771, RZ ;  /* 0x000077710c497816 */ /* 0x000fe200000000ff */
[----:B------:R-:W4:Y:S01]  /*2aa80*/  LDCU UR10, c[0x0][0x398] ;  /* 0x00007300ff0a77ac */ /* 0x000f220008000800 */
[----:B------:R-:W-:Y:S02]  /*2aa90*/  PRMT R81, R8, 0x7771, RZ ;  /* 0x0000777108517816 */ /* 0x000fe400000000ff */
[----:B------:R-:W-:Y:S01]  /*2aaa0*/  ISETP.GE.AND P2, PT, R69, UR21, PT ;  /* 0x0000001545007c0c */ /* 0x000fe2000bf46270 */
[----:B------:R3:W-:Y:S01]  /*2aab0*/  @P6 STG.E.U8 desc[UR14][R38.64], R73 ;  /* 0x0000004926006986 */ /* 0x0007e2000c10110e */
[----:B------:R-:W-:Y:S01]  /*2aac0*/  PRMT R69, R12, 0x7772, RZ ;  /* 0x000077720c457816 */ /* 0x000fe200000000ff */
[----:B------:R-:W4:Y:S01]  /*2aad0*/  LDCU.64 UR20, c[0x0][0x398] ;  /* 0x00007300ff1477ac */ /* 0x000f220008000a00 */
[----:B--2---:R-:W-:Y:S01]  /*2aae0*/  PRMT R75, R8, 0x7772, RZ ;  /* 0x00007772084b7816 */ /* 0x004fe200000000ff */
[----:B------:R-:W-:Y:S01]  /*2aaf0*/  @P3 STG.E.U8 desc[UR14][R52.64], R81 ;  /* 0x0000005134003986 */ /* 0x000fe2000c10110e */
[----:B0-----:R-:W-:Y:S01]  /*2ab00*/  ISETP.GE.AND P3, PT, R82, UR6, PT ;  /* 0x0000000652007c0c */ /* 0x001fe2000bf66270 */
[----:B------:R-:W0:Y:S01]  /*2ab10*/  LDCU UR6, c[0x0][0x39c] ;  /* 0x00007380ff0677ac */ /* 0x000e220008000800 */
[----:B-1----:R-:W-:Y:S01]  /*2ab20*/  ISETP.LT.AND P6, PT, R72, UR16, !P0 ;  /* 0x0000001048007c0c */ /* 0x002fe2000c7c1270 */
[----:B------:R1:W-:Y:S01]  /*2ab30*/  @P5 STG.E.U8 desc[UR14][R22.64], R69 ;  /* 0x0000004516005986 */ /* 0x0003e2000c10110e */
[----:B------:R-:W2:Y:S03]  /*2ab40*/  LDCU UR12, c[0x0][0x398] ;  /* 0x00007300ff0c77ac */ /* 0x000ea60008000800 */
[----:B------:R0:W-:Y:S01]  /*2ab50*/  @P4 STG.E.U8 desc[UR14][R54.64], R75 ;  /* 0x0000004b36004986 */ /* 0x0001e2000c10110e */
[----:B------:R-:W-:Y:S01]  /*2ab60*/  ISETP.LT.AND P4, PT, R74, UR22, !P0 ;  /* 0x000000164a007c0c */ /* 0x000fe2000c781270 */
[C---:B---3--:R-:W-:Y:S01]  /*2ab70*/  VIADD R38, R80.reuse, UR4 ;  /* 0x0000000450267c36 */ /* 0x048fe20008000000 */
[----:B------:R-:W-:Y:S01]  /*2ab80*/  IADD3 R36, P0, PT, R80, R21, RZ ;  /* 0x0000001550247210 */ /* 0x000fe20007f1e0ff */
[----:B------:R-:W3:Y:S01]  /*2ab90*/  LDCU UR16, c[0x0][0x398] ;  /* 0x00007300ff1077ac */ /* 0x000ee20008000800 */
[----:B------:R-:W-:-:S03]  /*2aba0*/  PRMT R39, R12, 0x7773, RZ ;  /* 0x000077730c277816 */ /* 0x000fc600000000ff */
[----:B------:R-:W-:Y:S01]  /*2abb0*/  IMAD.X R37, R83, 0x1, R0, P0 ;  /* 0x0000000153257824 */ /* 0x000fe200000e0600 */
[----:B-1----:R-:W-:Y:S01]  /*2abc0*/  PRMT R69, R8, 0x7773, RZ ;  /* 0x0000777308457816 */ /* 0x002fe200000000ff */
[----:B------:R-:W-:Y:S01]  /*2abd0*/  VIADD R12, R68, 0x7 ;  /* 0x00000007440c7836 */ /* 0x000fe20000000000 */
[----:B------:R-:W-:Y:S01]  /*2abe0*/  SHF.R.S32.HI R53, RZ, 0x1f, R38 ;  /* 0x0000001fff357819 */ /* 0x000fe20000011426 */
[----:B------:R-:W1:Y:S01]  /*2abf0*/  LDCU UR18, c[0x0][0x398] ;  /* 0x00007300ff1277ac */ /* 0x000e620008000800 */
[----:B------:R-:W-:Y:S01]  /*2ac00*/  IADD3 R22, P0, PT, R38, R3, RZ ;  /* 0x0000000326167210 */ /* 0x000fe20007f1e0ff */
[----:B------:R2:W-:Y:S01]  /*2ac10*/  @P6 STG.E.U8 desc[UR14][R70.64], R39 ;  /* 0x0000002746006986 */ /* 0x0005e2000c10110e */
[----:B----4-:R-:W-:Y:S01]  /*2ac20*/  ISETP.LT.AND P5, PT, R72, UR20, !P1 ;  /* 0x0000001448007c0c */ /* 0x010fe2000cfa1270 */
[----:B------:R-:W-:Y:S01]  /*2ac30*/  VIADD R8, R38, UR4 ;  /* 0x0000000426087c36 */ /* 0x000fe20008000000 */
[----:B0-----:R-:W-:Y:S01]  /*2ac40*/  PRMT R55, R13, 0x7770, RZ ;  /* 0x000077700d377816 */ /* 0x001fe200000000ff */
[----:B------:R0:W-:Y:S01]  /*2ac50*/  @P4 STG.E.U8 desc[UR14][R36.64], R69 ;  /* 0x0000004524004986 */ /* 0x0001e2000c10110e */
[----:B------:R-:W-:Y:S01]  /*2ac60*/  ISETP.LT.AND P4, PT, R74, UR26, !P1 ;  /* 0x0000001a4a007c0c */ /* 0x000fe2000cf81270 */
[C---:B------:R-:W-:Y:S01]  /*2ac70*/  IMAD.X R23, R53.reuse, 0x1, R20, P0 ;  /* 0x0000000135177824 */ /* 0x040fe200000e0614 */
[----:B------:R-:W-:Y:S01]  /*2ac80*/  ISETP.GE.AND P0, PT, R12, UR6, PT ;  /* 0x000000060c007c0c */ /* 0x000fe2000bf06270 */
[----:B------:R-:W4:Y:S01]  /*2ac90*/  LDCU UR6, c[0x0][0x39c] ;  /* 0x00007380ff0677ac */ /* 0x000f220008000800 */
[----:B------:R-:W-:Y:S01]  /*2aca0*/  IADD3 R38, P1, PT, R38, R21, RZ ;  /* 0x0000001526267210 */ /* 0x000fe20007f3e0ff */
[----:B------:R-:W-:Y:S01]  /*2acb0*/  VIADD R12, R68, 0x8 ;  /* 0x00000008440c7836 */ /* 0x000fe20000000000 */
[----:B------:R-:W1:Y:S03]  /*2acc0*/  LDCU UR20, c[0x0][0x398] ;  /* 0x00007300ff1477ac */ /* 0x000e660008000800 */
[----:B--2---:R-:W-:Y:S01]  /*2acd0*/  IMAD.X R39, R53, 0x1, R0, P1 ;  /* 0x0000000135277824 */ /* 0x004fe200008e0600 */
[----:B0-----:R-:W-:Y:S01]  /*2ace0*/  PRMT R37, R9, 0x7770, RZ ;  /* 0x0000777009257816 */ /* 0x001fe200000000ff */
[----:B------:R0:W-:Y:S01]  /*2acf0*/  @P5 STG.E.U8 desc[UR14][R22.64], R55 ;  /* 0x0000003716005986 */ /* 0x0001e2000c10110e */
[----:B------:R-:W-:-:S02]  /*2ad00*/  ISETP.LT.AND P5, PT, R72, UR24, !P2 ;  /* 0x0000001848007c0c */ /* 0x000fc4000d7a1270 */
[----:B------:R-:W-:Y:S01]  /*2ad10*/  ISETP.GE.AND P1, PT, R12, UR8, PT ;  /* 0x000000080c007c0c */ /* 0x000fe2000bf26270 */
[----:B------:R2:W-:Y:S01]  /*2ad20*/  @P4 STG.E.U8 desc[UR14][R38.64], R37 ;  /* 0x0000002526004986 */ /* 0x0005e2000c10110e */
[----:B------:R-:W-:Y:S01]  /*2ad30*/  ISETP.LT.AND P4, PT, R74, UR28, !P2 ;  /* 0x0000001c4a007c0c */ /* 0x000fe2000d781270 */
[----:B------:R-:W1:Y:S01]  /*2ad40*/  LDCU UR8, c[0x0][0x398] ;  /* 0x00007300ff0877ac */ /* 0x000e620008000800 */
[----:B------:R-:W-:Y:S01]  /*2ad50*/  SHF.R.S32.HI R71, RZ, 0x1f, R8 ;  /* 0x0000001fff477819 */ /* 0x000fe20000011408 */
[C---:B------:R-:W-:Y:S01]  /*2ad60*/  VIADD R12, R8.reuse, UR4 ;  /* 0x00000004080c7c36 */ /* 0x040fe20008000000 */
[C---:B------:R-:W-:Y:S02]  /*2ad70*/  IADD3 R52, P6, PT, R8.reuse, R3, RZ ;  /* 0x0000000308347210 */ /* 0x040fe40007fde0ff */
[----:B0-----:R-:W-:Y:S01]  /*2ad80*/  IADD3 R22, P2, PT, R8, R21, RZ ;  /* 0x0000001508167210 */ /* 0x001fe20007f5e0ff */
[----:B------:R-:W-:-:S04]  /*2ad90*/  VIADD R8, R68, 0x9 ;  /* 0x0000000944087836 */ /* 0x000fc80000000000 */
[C---:B------:R-:W-:Y:S01]  /*2ada0*/  IMAD.X R23, R71.reuse, 0x1, R0, P2 ;  /* 0x0000000147177824 */ /* 0x040fe200010e0600 */
[----:B----4-:R-:W-:Y:S01]  /*2adb0*/  ISETP.GE.AND P2, PT, R8, UR6, PT ;  /* 0x0000000608007c0c */ /* 0x010fe2000bf46270 */
[----:B------:R-:W0:Y:S01]  /*2adc0*/  LDCU UR6, c[0x0][0x39c] ;  /* 0x00007380ff0677ac */ /* 0x000e220008000800 */
[----:B------:R-:W-:Y:S01]  /*2add0*/  IMAD.X R53, R71, 0x1, R20, P6 ;  /* 0x0000000147357824 */ /* 0x000fe200030e0614 */
[----:B------:R-:W-:Y:S02]  /*2ade0*/  PRMT R55, R13, 0x7771, RZ ;  /* 0x000077710d377816 */ /* 0x000fe400000000ff */
[----:B------:R-:W-:-:S03]  /*2adf0*/  PRMT R69, R9, 0x7771, RZ ;  /* 0x0000777109457816 */ /* 0x000fc600000000ff */
[----:B------:R4:W-:Y:S01]  /*2ae00*/  @P5 STG.E.U8 desc[UR14][R52.64], R55 ;  /* 0x0000003734005986 */ /* 0x0009e2000c10110e */
[----:B------:R-:W-:Y:S01]  /*2ae10*/  ISETP.LT.AND P5, PT, R72, UR30, !P3 ;  /* 0x0000001e48007c0c */ /* 0x000fe2000dfa1270 */
[----:B------:R-:W-:Y:S02]  /*2ae20*/  VIADD R8, R12, UR4 ;  /* 0x000000040c087c36 */ /* 0x000fe40008000000 */
[----:B------:R0:W-:Y:S01]  /*2ae30*/  @P4 STG.E.U8 desc[UR14][R22.64], R69 ;  /* 0x0000004516004986 */ /* 0x0001e2000c10110e */
[----:B-1----:R-:W-:Y:S01]  /*2ae40*/  ISETP.LT.AND P4, PT, R74, UR8, !P3 ;  /* 0x000000084a007c0c */ /* 0x002fe2000df81270 */
[----:B------:R-:W1:Y:S01]  /*2ae50*/  LDCU UR8, c[0x0][0x398] ;  /* 0x00007300ff0877ac */ /* 0x000e620008000800 */
[----:B------:R-:W-:Y:S02]  /*2ae60*/  SHF.R.S32.HI R73, RZ, 0x1f, R12 ;  /* 0x0000001fff497819 */ /* 0x000fe4000001140c */
[C---:B------:R-:W-:Y:S02]  /*2ae70*/  IADD3 R36, P6, PT, R12.reuse, R3, RZ ;  /* 0x000000030c247210 */ /* 0x040fe40007fde0ff */
[----:B--2---:R-:W-:Y:S01]  /*2ae80*/  IADD3 R38, P3, PT, R12, R21, RZ ;  /* 0x000000150c267210 */ /* 0x004fe20007f7e0ff */
[----:B------:R-:W-:Y:S01]  /*2ae90*/  VIADD R12, R68, 0xa ;  /* 0x0000000a440c7836 */ /* 0x000fe20000000000 */
[----:B----4-:R-:W-:Y:S01]  /*2aea0*/  PRMT R55, R13, 0x7772, RZ ;  /* 0x000077720d377816 */ /* 0x010fe200000000ff */
[----:B------:R-:W-:-:S02]  /*2aeb0*/  IMAD.X R37, R73, 0x1, R20, P6 ;  /* 0x0000000149257824 */ /* 0x000fc400030e0614 */
[----:B------:R-:W-:Y:S01]  /*2aec0*/  IMAD.X R39, R73, 0x1, R0, P3 ;  /* 0x0000000149277824 */ /* 0x000fe200018e0600 */
[----:B0-----:R-:W-:Y:S01]  /*2aed0*/  ISETP.GE.AND P3, PT, R12, UR6, PT ;  /* 0x000000060c007c0c */ /* 0x001fe2000bf66270 */
[----:B------:R-:W0:Y:S01]  /*2aee0*/  LDCU UR6, c[0x0][0x39c] ;  /* 0x00007380ff0677ac */ /* 0x000e220008000800 */
[----:B------:R2:W-:Y:S01]  /*2aef0*/  @P5 STG.E.U8 desc[UR14][R36.64], R55 ;  /* 0x0000003724005986 */ /* 0x0005e2000c10110e */
[----:B------:R-:W-:Y:S02]  /*2af00*/  ISETP.LT.AND P5, PT, R72, UR10, !P0 ;  /* 0x0000000a48007c0c */ /* 0x000fe4000c7a1270 */
[----:B------:R-:W-:Y:S02]  /*2af10*/  SHF.R.S32.HI R71, RZ, 0x1f, R8 ;  /* 0x0000001fff477819 */ /* 0x000fe40000011408 */
[----:B------:R-:W-:Y:S01]  /*2af20*/  PRMT R23, R13, 0x7773, RZ ;  /* 0x000077730d177816 */ /* 0x000fe200000000ff */
[C---:B------:R-:W-:Y:S01]  /*2af30*/  VIADD R22, R8.reuse, UR4 ;  /* 0x0000000408167c36 */ /* 0x040fe20008000000 */
[----:B------:R-:W-:Y:S01]  /*2af40*/  IADD3 R52, P6, PT, R8, R3, RZ ;  /* 0x0000000308347210 */ /* 0x000fe20007fde0ff */
[----:B------:R-:W4:Y:S01]  /*2af50*/  LDCU UR10, c[0x0][0x398] ;  /* 0x00007300ff0a77ac */ /* 0x000f220008000800 */
[----:B--2---:R-:W-:Y:S01]  /*2af60*/  PRMT R37, R9, 0x7772, RZ ;  /* 0x0000777209257816 */ /* 0x004fe200000000ff */
[----:B------:R-:W-:-:S04]  /*2af70*/  VIADD R36, R68, 0xb ;  /* 0x0000000b44247836 */ /* 0x000fc80000000000 */
[----:B------:R2:W-:Y:S01]  /*2af80*/  @P4 STG.E.U8 desc[UR14][R38.64], R37 ;  /* 0x0000002526004986 */ /* 0x0005e2000c10110e */
[----:B------:R-:W-:Y:S01]  /*2af90*/  ISETP.LT.AND P4, PT, R74, UR12, !P0 ;  /* 0x0000000c4a007c0c */ /* 0x000fe2000c781270 */
[C---:B------:R-:W-:Y:S01]  /*2afa0*/  IMAD.X R53, R71.reuse, 0x1, R20, P6 ;  /* 0x0000000147357824 */ /* 0x040fe200030e0614 */
[----:B------:R-:W-:Y:S01]  /*2afb0*/  IADD3 R12, P0, PT, R8, R21, RZ ;  /* 0x00000015080c7210 */ /* 0x000fe20007f1e0ff */
[----:B------:R-:W1:Y:S04]  /*2afc0*/  LDCU UR12, c[0x0][0x398] ;  /* 0x00007300ff0c77ac */ /* 0x000e680008000800 */
[----:B------:R-:W-:Y:S01]  /*2afd0*/  IMAD.X R13, R71, 0x1, R0, P0 ;  /* 0x00000001470d7824 */ /* 0x000fe200000e0600 */
[----:B0-----:R-:W-:Y:S01]  /*2afe0*/  ISETP.GE.AND P0, PT, R36, UR6, PT ;  /* 0x0000000624007c0c */ /* 0x001fe2000bf06270 */
[----:B------:R-:W0:Y:S01]  /*2aff0*/  LDCU UR6, c[0x0][0x39c] ;  /* 0x00007380ff0677ac */ /* 0x000e220008000800 */
[----:B------:R1:W-:Y:S01]  /*2b000*/  @P5 STG.E.U8 desc[UR14][R52.64], R23 ;  /* 0x0000001734005986 */ /* 0x0003e2000c10110e */
[----:B---3--:R-:W-:Y:S01]  /*2b010*/  ISETP.LT.AND P5, PT, R72, UR16, !P1 ;  /* 0x0000001048007c0c */ /* 0x008fe2000cfa1270 */
[----:B--2---:R-:W-:Y:S01]  /*2b020*/  VIADD R38, R22, UR4 ;  /* 0x0000000416267c36 */ /* 0x004fe20008000000 */
[----:B------:R-:W-:Y:S01]  /*2b030*/  SHF.R.S32.HI R55, RZ, 0x1f, R22 ;  /* 0x0000001fff377819 */ /* 0x000fe20000011416 */
[----:B------:R-:W-:Y:S01]  /*2b040*/  VIADD R37, R68, 0xc ;  /* 0x0000000c44257836 */ /* 0x000fe20000000000 */
[----:B------:R-:W-:Y:S01]  /*2b050*/  IADD3 R8, P6, PT, R22, R3, RZ ;  /* 0x0000000316087210 */ /* 0x000fe20007fde0ff */
[----:B------:R-:W2:Y:S01]  /*2b060*/  LDCU UR16, c[0x0][0x398] ;  /* 0x00007300ff1077ac */ /* 0x000ea20008000800 */
[----:B-1----:R-:W-:-:S05]  /*2b070*/  PRMT R53, R9, 0x7773, RZ ;  /* 0x0000777309357816 */ /* 0x002fca00000000ff */
[----:B------:R1:W-:Y:S01]  /*2b080*/  @P4 STG.E.U8 desc[UR14][R12.64], R53 ;  /* 0x000000350c004986 */ /* 0x0003e2000c10110e */
[----:B------:R-:W-:Y:S01]  /*2b090*/  ISETP.LT.AND P4, PT, R74, UR18, !P1 ;  /* 0x000000124a007c0c */ /* 0x000fe2000cf81270 */
[C---:B------:R-:W-:Y:S01]  /*2b0a0*/  IMAD.X R9, R55.reuse, 0x1, R20, P6 ;  /* 0x0000000137097824 */ /* 0x040fe200030e0614 */
[----:B------:R-:W-:Y:S02]  /*2b0b0*/  IADD3 R22, P1, PT, R22, R21, RZ ;  /* 0x0000001516167210 */ /* 0x000fe40007f3e0ff */
[----:B------:R-:W-:Y:S01]  /*2b0c0*/  PRMT R39, R14, 0x7770, RZ ;  /* 0x000077700e277816 */ /* 0x000fe200000000ff */
[----:B------:R-:W-:Y:S01]  /*2b0d0*/  VIADD R52, R38, UR4 ;  /* 0x0000000426347c36 */ /* 0x000fe20008000000 */
[----:B------:R-:W-:Y:S01]  /*2b0e0*/  SHF.R.S32.HI R69, RZ, 0x1f, R38 ;  /* 0x0000001fff457819 */ /* 0x000fe20000011426 */
[----:B------:R-:W-:Y:S01]  /*2b0f0*/  IMAD.X R23, R55, 0x1, R0, P1 ;  /* 0x0000000137177824 */ /* 0x000fe200008e0600 */
[----:B0-----:R-:W-:Y:S01]  /*2b100*/  ISETP.GE.AND P1, PT, R37, UR6, PT ;  /* 0x0000000625007c0c */ /* 0x001fe2000bf26270 */
[----:B------:R-:W0:Y:S01]  /*2b110*/  LDCU UR6, c[0x0][0x39c] ;  /* 0x00007380ff0677ac */ /* 0x000e220008000800 */
[----:B-1----:R-:W-:Y:S01]  /*2b120*/  PRMT R53, R10, 0x7770, RZ ;  /* 0x000077700a357816 */ /* 0x002fe200000000ff */
[----:B------:R1:W-:Y:S01]  /*2b130*/  @P5 STG.E.U8 desc[UR14][R8.64], R39 ;  /* 0x0000002708005986 */ /* 0x0003e2000c10110e */
[----:B------:R-:W-:Y:S01]  /*2b140*/  ISETP.LT.AND P5, PT, R72, UR8, !P2 ;  /* 0x0000000848007c0c */ /* 0x000fe2000d7a1270 */
[----:B------:R-:W-:Y:S01]  /*2b150*/  VIADD R13, R68, 0xd ;  /* 0x0000000d440d7836 */ /* 0x000fe20000000000 */
[----:B------:R-:W-:Y:S01]  /*2b160*/  IADD3 R36, P6, PT, R38, R3, RZ ;  /* 0x0000000326247210 */ /* 0x000fe20007fde0ff */
[----:B------:R3:W-:Y:S01]  /*2b170*/  @P4 STG.E.U8 desc[UR14][R22.64], R53 ;  /* 0x0000003516004986 */ /* 0x0007e2000c10110e */
[----:B----4-:R-:W-:Y:S01]  /*2b180*/  ISETP.LT.AND P4, PT, R74, UR10, !P2 ;  /* 0x0000000a4a007c0c */ /* 0x010fe2000d781270 */
[----:B------:R-:W4:Y:S02]  /*2b190*/  LDCU UR8, c[0x0][0x398] ;  /* 0x00007300ff0877ac */ /* 0x000f240008000800 */
[----:B------:R-:W-:Y:S01]  /*2b1a0*/  IMAD.X R37, R69, 0x1, R20, P6 ;  /* 0x0000000145257824 */ /* 0x000fe200030e0614 */
[----:B------:R-:W-:Y:S01]  /*2b1b0*/  SHF.R.S32.HI R55, RZ, 0x1f, R52 ;  /* 0x0000001fff377819 */ /* 0x000fe20000011434 */
[----:B------:R-:W4:Y:S01]  /*2b1c0*/  LDCU UR18, c[0x0][0x398] ;  /* 0x00007300ff1277ac */ /* 0x000f220008000800 */
[----:B-1----:R-:W-:-:S02]  /*2b1d0*/  IADD3 R8, P2, PT, R38, R21, RZ ;  /* 0x0000001526087210 */ /* 0x002fc40007f5e0ff */
[----:B------:R-:W-:Y:S01]  /*2b1e0*/  PRMT R39, R14, 0x7771, RZ ;  /* 0x000077710e277816 */ /* 0x000fe200000000ff */
[----:B------:R-:W1:Y:S02]  /*2b1f0*/  LDCU UR10, c[0x0][0x398] ;  /* 0x00007300ff0a77ac */ /* 0x000e640008000800 */
[----:B------:R-:W-:Y:S01]  /*2b200*/  IMAD.X R9, R69, 0x1, R0, P2 ;  /* 0x0000000145097824 */ /* 0x000fe200010e0600 */
[----:B0-----:R-:W-:Y:S01]  /*2b210*/  ISETP.GE.AND P2, PT, R13, UR6, PT ;  /* 0x000000060d007c0c */ /* 0x001fe2000bf46270 */
[----:B------:R-:W0:Y:S01]  /*2b220*/  LDCU UR6, c[0x0][0x39c] ;  /* 0x00007380ff0677ac */ /* 0x000e220008000800 */
[----:B---3--:R-:W-:Y:S01]  /*2b230*/  PRMT R53, R10, 0x7771, RZ ;  /* 0x000077710a357816 */ /* 0x008fe200000000ff */
[----:B------:R3:W-:Y:S01]  /*2b240*/  @P5 STG.E.U8 desc[UR14][R36.64], R39 ;  /* 0x0000002724005986 */ /* 0x0007e2000c10110e */
[----:B------:R-:W-:Y:S02]  /*2b250*/  ISETP.LT.AND P5, PT, R72, UR12, !P3 ;  /* 0x0000000c48007c0c */ /* 0x000fe4000dfa1270 */
[----:B------:R-:W-:Y:S01]  /*2b260*/  IADD3 R12, P6, PT, R52, R3, RZ ;  /* 0x00000003340c7210 */ /* 0x000fe20007fde0ff */
[----:B------:R0:W-:Y:S01]  /*2b270*/  @P4 STG.E.U8 desc[UR14][R8.64], R53 ;  /* 0x0000003508004986 */ /* 0x0001e2000c10110e */
[----:B--2---:R-:W-:Y:S01]  /*2b280*/  ISETP.LT.AND P4, PT, R74, UR16, !P3 ;  /* 0x000000104a007c0c */ /* 0x004fe2000df81270 */
[C---:B------:R-:W-:Y:S01]  /*2b290*/  VIADD R38, R52.reuse, UR4 ;  /* 0x0000000434267c36 */ /* 0x040fe20008000000 */
[----:B------:R-:W-:Y:S01]  /*2b2a0*/  IADD3 R22, P3, PT, R52, R21, RZ ;  /* 0x0000001534167210 */ /* 0x000fe20007f7e0ff */
[----:B---3--:R-:W-:Y:S01]  /*2b2b0*/  VIADD R37, R68, 0xe ;  /* 0x0000000e44257836 */ /* 0x008fe20000000000 */
[----:B------:R-:W-:-:S03]  /*2b2c0*/  PRMT R39, R14, 0x7772, RZ ;  /* 0x000077720e277816 */ /* 0x000fc600000000ff */
[----:B------:R-:W-:Y:S01]  /*2b2d0*/  IMAD.X R23, R55, 0x1, R0, P3 ;  /* 0x0000000137177824 */ /* 0x000fe200018e0600 */
[----:B------:R-:W2:Y:S01]  /*2b2e0*/  LDCU UR12, c[0x0][0x398] ;  /* 0x00007300ff0c77ac */ /* 0x000ea20008000800 */
[----:B0-----:R-:W-:Y:S01]  /*2b2f0*/  ISETP.GE.AND P3, PT, R37, UR6, PT ;  /* 0x0000000625007c0c */ /* 0x001fe2000bf66270 */
[----:B------:R-:W0:Y:S01]  /*2b300*/  LDCU UR6, c[0x0][0x39c] ;  /* 0x00007380ff0677ac */ /* 0x000e220008000800 */
[----:B------:R-:W-:Y:S01]  /*2b310*/  IMAD.X R13, R55, 0x1, R20, P6 ;  /* 0x00000001370d7824 */ /* 0x000fe200030e0614 */
[----:B------:R-:W-:Y:S01]  /*2b320*/  PRMT R53, R10, 0x7772, RZ ;  /* 0x000077720a357816 */ /* 0x000fe200000000ff */
[----:B------:R-:W3:Y:S03]  /*2b330*/  LDCU UR16, c[0x0][0x398] ;  /* 0x00007300ff1077ac */ /* 0x000ee60008000800 */
[----:B------:R0:W-:Y:S01]  /*2b340*/  @P5 STG.E.U8 desc[UR14][R12.64], R39 ;  /* 0x000000270c005986 */ /* 0x0001e2000c10110e */
[----:B----4-:R-:W-:Y:S01]  /*2b350*/  ISETP.LT.AND P5, PT, R72, UR8, !P0 ;  /* 0x0000000848007c0c */ /* 0x010fe2000c7a1270 */
[----:B------:R-:W4:Y:S02]  /*2b360*/  LDCU UR8, c[0x0][0x398] ;  /* 0x00007300ff0877ac */ /* 0x000f240008000800 */
[----:B------:R1:W-:Y:S01]  /*2b370*/  @P4 STG.E.U8 desc[UR14][R22.64], R53 ;  /* 0x0000003516004986 */ /* 0x0003e2000c10110e */
[----:B------:R-:W-:Y:S01]  /*2b380*/  ISETP.LT.AND P4, PT, R74, UR18, !P0 ;  /* 0x000000124a007c0c */ /* 0x000fe2000c781270 */
[----:B------:R-:W2:Y:S01]  /*2b390*/  LDCU UR18, c[0x0][0x398] ;  /* 0x00007300ff1277ac */ /* 0x000ea20008000800 */
[----:B------:R-:W-:-:S02]  /*2b3a0*/  SHF.R.S32.HI R69, RZ, 0x1f, R38 ;  /* 0x0000001fff457819 */ /* 0x000fc40000011426 */
[----:B------:R-:W-:Y:S01]  /*2b3b0*/  IADD3 R8, P0, PT, R38, R21, RZ ;  /* 0x0000001526087210 */ /* 0x000fe20007f1e0ff */
[----:B0-----:R-:W-:Y:S01]  /*2b3c0*/  VIADD R13, R68, 0xf ;  /* 0x0000000f440d7836 */ /* 0x001fe20000000000 */
[----:B------:R-:W-:-:S03]  /*2b3d0*/  IADD3 R36, P6, PT, R38, R3, RZ ;  /* 0x0000000326247210 */ /* 0x000fc60007fde0ff */
[----:B------:R-:W-:Y:S01]  /*2b3e0*/  IMAD.X R9, R69, 0x1, R0, P0 ;  /* 0x0000000145097824 */ /* 0x000fe200000e0600 */
[----:B------:R-:W-:Y:S01]  /*2b3f0*/  ISETP.GE.AND P0, PT, R13, UR6, PT ;  /* 0x000000060d007c0c */ /* 0x000fe2000bf06270 */
[----:B------:R-:W0:Y:S01]  /*2b400*/  LDCU UR6, c[0x0][0x39c] ;  /* 0x00007380ff0677ac */ /* 0x000e220008000800 */
[----:B------:R-:W-:Y:S01]  /*2b410*/  IMAD.X R37, R69, 0x1, R20, P6 ;  /* 0x0000000145257824 */ /* 0x000fe200030e0614 */
[----:B------:R-:W-:Y:S02]  /*2b420*/  PRMT R39, R14, 0x7773, RZ ;  /* 0x000077730e277816 */ /* 0x000fe400000000ff */
[----:B-1----:R-:W-:Y:S01]  /*2b430*/  PRMT R53, R10, 0x7773, RZ ;  /* 0x000077730a357816 */ /* 0x002fe200000000ff */
[----:B------:R-:W-:Y:S02]  /*2b440*/  VIADD R14, R38, UR4 ;  /* 0x00000004260e7c36 */ /* 0x000fe40008000000 */
[----:B------:R1:W-:Y:S01]  /*2b450*/  @P5 STG.E.U8 desc[UR14][R36.64], R39 ;  /* 0x0000002724005986 */ /* 0x0003e2000c10110e */
[----:B------:R-:W-:Y:S01]  /*2b460*/  ISETP.LT.AND P5, PT, R72, UR10, !P1 ;  /* 0x0000000a48007c0c */ /* 0x000fe2000cfa1270 */
[----:B------:R-:W-:Y:S01]  /*2b470*/  VIADD R10, R14, UR4 ;  /* 0x000000040e0a7c36 */ /* 0x000fe20008000000 */
[----:B------:R-:W-:Y:S01]  /*2b480*/  SHF.R.S32.HI R55, RZ, 0x1f, R14 ;  /* 0x0000001fff377819 */ /* 0x000fe2000001140e */
[----:B------:R3:W-:Y:S01]  /*2b490*/  @P4 STG.E.U8 desc[UR14][R8.64], R53 ;  /* 0x0000003508004986 */ /* 0x0007e2000c10110e */
[----:B--2---:R-:W-:Y:S01]  /*2b4a0*/  ISETP.LT.AND P4, PT, R74, UR12, !P1 ;  /* 0x0000000c4a007c0c */ /* 0x004fe2000cf81270 */
[----:B------:R-:W2:Y:S01]  /*2b4b0*/  LDCU UR10, c[0x0][0x398] ;  /* 0x00007300ff0a77ac */ /* 0x000ea20008000800 */
[----:B------:R-:W-:-:S02]  /*2b4c0*/  IADD3 R12, P6, PT, R14, R3, RZ ;  /* 0x000000030e0c7210 */ /* 0x000fc40007fde0ff */
[----:B------:R-:W-:Y:S01]  /*2b4d0*/  IADD3 R22, P1, PT, R14, R21, RZ ;  /* 0x000000150e167210 */ /* 0x000fe20007f3e0ff */
[----:B------:R-:W-:Y:S01]  /*2b4e0*/  VIADD R14, R68, 0x10 ;  /* 0x00000010440e7836 */ /* 0x000fe20000000000 */
[----:B-1----:R-:W-:Y:S01]  /*2b4f0*/  PRMT R39, R15, 0x7770, RZ ;  /* 0x000077700f277816 */ /* 0x002fe200000000ff */
[----:B------:R-:W1:Y:S02]  /*2b500*/  LDCU UR12, c[0x0][0x398] ;  /* 0x00007300ff0c77ac */ /* 0x000e640008000800 */
[C---:B------:R-:W-:Y:S01]  /*2b510*/  IMAD.X R23, R55.reuse, 0x1, R0, P1 ;  /* 0x0000000137177824 */ /* 0x040fe200008e0600 */
[----:B0-----:R-:W-:Y:S01]  /*2b520*/  ISETP.GE.AND P1, PT, R14, UR6, PT ;  /* 0x000000060e007c0c */ /* 0x001fe2000bf26270 */
[----:B------:R-:W0:Y:S01]  /*2b530*/  LDCU UR6, c[0x0][0x39c] ;  /* 0x00007380ff0677ac */ /* 0x000e220008000800 */
[----:B------:R-:W-:Y:S01]  /*2b540*/  IMAD.X R13, R55, 0x1, R20, P6 ;  /* 0x00000001370d7824 */ /* 0x000fe200030e0614 */
[----:B---3--:R-:W-:Y:S01]  /*2b550*/  PRMT R53, R11, 0x7770, RZ ;  /* 0x000077700b357816 */ /* 0x008fe200000000ff */
[----:B------:R-:W-:-:S03]  /*2b560*/  VIADD R14, R10, UR4 ;  /* 0x000000040a0e7c36 */ /* 0x000fc60008000000 */
[----:B------:R3:W-:Y:S01]  /*2b570*/  @P5 STG.E.U8 desc[UR14][R12.64], R39 ;  /* 0x000000270c005986 */ /* 0x0007e2000c10110e */
[----:B----4-:R-:W-:Y:S01]  /*2b580*/  ISETP.LT.AND P5, PT, R72, UR8, !P2 ;  /* 0x0000000848007c0c */ /* 0x010fe2000d7a1270 */
[----:B------:R-:W4:Y:S02]  /*2b590*/  LDCU UR8, c[0x0][0x398] ;  /* 0x00007300ff0877ac */ /* 0x000f240008000800 */
[----:B------:R0:W-:Y:S01]  /*2b5a0*/  @P4 STG.E.U8 desc[UR14][R22.64], R53 ;  /* 0x0000003516004986 */ /* 0x0001e2000c10110e */
[----:B------:R-:W-:Y:S01]  /*2b5b0*/  ISETP.LT.AND P4, PT, R74, UR16, !P2 ;  /* 0x000000104a007c0c */ /* 0x000fe2000d781270 */
[----:B------:R-:W1:Y:S01]  /*2b5c0*/  LDCU UR16, c[0x0][0x398] ;  /* 0x00007300ff1077ac */ /* 0x000e620008000800 */
[----:B------:R-:W-:Y:S02]  /*2b5d0*/  SHF.R.S32.HI R69, RZ, 0x1f, R10 ;  /* 0x0000001fff457819 */ /* 0x000fe4000001140a */
[C---:B------:R-:W-:Y:S02]  /*2b5e0*/  IADD3 R36, P6, PT, R10.reuse, R3, RZ ;  /* 0x000000030a247210 */ /* 0x040fe40007fde0ff */
[----:B------:R-:W-:Y:S01]  /*2b5f0*/  IADD3 R8, P2, PT, R10, R21, RZ ;  /* 0x000000150a087210 */ /* 0x000fe20007f5e0ff */
[----:B------:R-:W-:-:S04]  /*2b600*/  VIADD R10, R68, 0x11 ;  /* 0x00000011440a7836 */ /* 0x000fc80000000000 */
[C---:B------:R-:W-:Y:S01]  /*2b610*/  IMAD.X R9, R69.reuse, 0x1, R0, P2 ;  /* 0x0000000145097824 */ /* 0x040fe200010e0600 */
[----:B0-----:R-:W-:Y:S01]  /*2b620*/  ISETP.GE.AND P2, PT, R10, UR6, PT ;  /* 0x000000060a007c0c */ /* 0x001fe2000bf46270 */
[----:B------:R-:W0:Y:S01]  /*2b630*/  LDCU UR6, c[0x0][0x39c] ;  /* 0x00007380ff0677ac */ /* 0x000e220008000800 */
[----:B------:R-:W-:Y:S01]  /*2b640*/  IMAD.X R37, R69, 0x1, R20, P6 ;  /* 0x0000000145257824 */ /* 0x000fe200030e0614 */
[----:B---3--:R-:W-:Y:S02]  /*2b650*/  PRMT R39, R15, 0x7771, RZ ;  /* 0x000077710f277816 */ /* 0x008fe400000000ff */
[----:B------:R-:W-:-:S03]  /*2b660*/  PRMT R53, R11, 0x7771, RZ ;  /* 0x000077710b357816 */ /* 0x000fc600000000ff */
[----:B------:R3:W-:Y:S01]  /*2b670*/  @P5 STG.E.U8 desc[UR14][R36.64], R39 ;  /* 0x0000002724005986 */ /* 0x0007e2000c10110e */
[----:B--2---:R-:W-:Y:S01]  /*2b680*/  ISETP.LT.AND P5, PT, R72, UR10, !P3 ;  /* 0x0000000a48007c0c */ /* 0x004fe2000dfa1270 */
[----:B------:R-:W-:Y:S01]  /*2b690*/  VIADD R10, R14, UR4 ;  /* 0x000000040e0a7c36 */ /* 0x000fe20008000000 */
[----:B------:R-:W-:Y:S01]  /*2b6a0*/  SHF.R.S32.HI R55, RZ, 0x1f, R14 ;  /* 0x0000001fff377819 */ /* 0x000fe2000001140e */
[----:B------:R-:W-:Y:S01]  /*2b6b0*/  @P4 STG.E.U8 desc[UR14][R8.64], R53 ;  /* 0x0000003508004986 */ /* 0x000fe2000c10110e */
[----:B------:R-:W-:Y:S01]  /*2b6c0*/  ISETP.LT.AND P4, PT, R74, UR18, !P3 ;  /* 0x000000124a007c0c */ /* 0x000fe2000df81270 */
[----:B------:R-:W2:Y:S01]  /*2b6d0*/  LDCU UR10, c[0x0][0x398] ;  /* 0x00007300ff0a77ac */ /* 0x000ea20008000800 */
[C---:B------:R-:W-:Y:S02]  /*2b6e0*/  IADD3 R12, P6, PT, R14.reuse, R3, RZ ;  /* 0x000000030e0c7210 */ /* 0x040fe40007fde0ff */
[----:B------:R-:W-:Y:S01]  /*2b6f0*/  IADD3 R22, P3, PT, R14, R21, RZ ;  /* 0x000000150e167210 */ /* 0x000fe20007f7e0ff */
[----:B------:R-:W-:Y:S01]  /*2b700*/  VIADD R14, R68, 0x12 ;  /* 0x00000012440e7836 */ /* 0x000fe20000000000 */
[----:B---3--:R-:W-:Y:S01]  /*2b710*/  PRMT R39, R15, 0x7772, RZ ;  /* 0x000077720f277816 */ /* 0x008fe200000000ff */
[C---:B------:R-:W-:Y:S01]  /*2b720*/  IMAD.X R13, R55.reuse, 0x1, R20, P6 ;  /* 0x00000001370d7824 */ /* 0x040fe200030e0614 */
[----:B------:R-:W-:Y:S01]  /*2b730*/  SHF.R.S32.HI R69, RZ, 0x1f, R10 ;  /* 0x0000001fff457819 */ /* 0x000fe2000001140a */
[----:B------:R-:W-:Y:S01]  /*2b740*/  IMAD.X R23, R55, 0x1, R0, P3 ;  /* 0x0000000137177824 */ /* 0x000fe200018e0600 */
[----:B0-----:R-:W-:Y:S01]  /*2b750*/  ISETP.GE.AND P3, PT, R14, UR6, PT ;  /* 0x000000060e007c0c */ /* 0x001fe2000bf66270 */
[----:B------:R-:W0:Y:S01]  /*2b760*/  LDCU UR6, c[0x0][0x39c] ;  /* 0x00007380ff0677ac */ /* 0x000e220008000800 */
[----:B------:R3:W-:Y:S01]  /*2b770*/  @P5 STG.E.U8 desc[UR14][R12.64], R39 ;  /* 0x000000270c005986 */ /* 0x0007e2000c10110e */
[----:B----4-:R-:W-:Y:S01]  /*2b780*/  ISETP.LT.AND P5, PT, R72, UR8, !P0 ;  /* 0x0000000848007c0c */ /* 0x010fe2000c7a1270 */
[----:B------:R-:W-:Y:S01]  /*2b790*/  VIADD R14, R68, 0x13 ;  /* 0x00000013440e7836 */ /* 0x000fe20000000000 */
[----:B------:R-:W-:Y:S01]  /*2b7a0*/  IADD3 R36, P6, PT, R10, R3, RZ ;  /* 0x000000030a247210 */ /* 0x000fe20007fde0ff */
[----:B------:R-:W4:Y:S01]  /*2b7b0*/  LDCU UR8, c[0x0][0x398] ;  /* 0x00007300ff0877ac */ /* 0x000f220008000800 */
[----:B------:R-:W0:Y:S01]  /*2b7c0*/  LDCU UR18, c[0x0][0x398] ;  /* 0x00007300ff1277ac */ /* 0x000e220008000800 */
[----:B---3--:R-:W-:-:S05]  /*2b7d0*/  PRMT R13, R11, 0x7772, RZ ;  /* 0x000077720b0d7816 */ /* 0x008fca00000000ff */
[----:B------:R3:W-:Y:S01]  /*2b7e0*/  @P4 STG.E.U8 desc[UR14][R22.64], R13 ;  /* 0x0000000d16004986 */ /* 0x0007e2000c10110e */
[----:B-1----:R-:W-:Y:S01]  /*2b7f0*/  ISETP.LT.AND P4, PT, R74, UR12, !P0 ;  /* 0x0000000c4a007c0c */ /* 0x002fe2000c781270 */
[----:B------:R-:W-:Y:S01]  /*2b800*/  IMAD.X R37, R69, 0x1, R20, P6 ;  /* 0x0000000145257824 */ /* 0x000fe200030e0614 */
[C---:B------:R-:W-:Y:S02]  /*2b810*/  IADD3 R8, P0, PT, R10.reuse, R21, RZ ;  /* 0x000000150a087210 */ /* 0x040fe40007f1e0ff */
[----:B------:R-:W-:Y:S01]  /*2b820*/  PRMT R15, R15, 0x7773, RZ ;  /* 0x000077730f0f7816 */ /* 0x000fe200000000ff */
[----:B------:R-:W-:Y:S01]  /*2b830*/  VIADD R12, R10, UR4 ;  /* 0x000000040a0c7c36 */ /* 0x000fe20008000000 */
[----:B------:R-:W1:Y:S01]  /*2b840*/  LDCU UR12, c[0x0][0x398] ;  /* 0x00007300ff0c77ac */ /* 0x000e620008000800 */
[----:B------:R-:W-:Y:S01]  /*2b850*/  IMAD.X R9, R69, 0x1, R0, P0 ;  /* 0x0000000145097824 */ /* 0x000fe200000e0600 */
[----:B0-----:R-:W-:Y:S01]  /*2b860*/  ISETP.GE.AND P0, PT, R14, UR6, PT ;  /* 0x000000060e007c0c */ /* 0x001fe2000bf06270 */
[----:B------:R-:W0:Y:S01]  /*2b870*/  LDCU UR6, c[0x0][0x39c] ;  /* 0x00007380ff0677ac */ /* 0x000e220008000800 */
[----:B---3--:R-:W-:Y:S01]  /*2b880*/  PRMT R23, R11, 0x7773, RZ ;  /* 0x000077730b177816 */ /* 0x008fe200000000ff */
[----:B------:R3:W-:Y:S01]  /*2b890*/  @P5 STG.E.U8 desc[UR14][R36.64], R15 ;  /* 0x0000000f24005986 */ /* 0x0007e2000c10110e */
[----:B--2---:R-:W-:Y:S01]  /*2b8a0*/  ISETP.LT.AND P5, PT, R72, UR10, !P1 ;  /* 0x0000000a48007c0c */ /* 0x004fe2000cfa1270 */
[C---:B------:R-:W-:Y:S01]  /*2b8b0*/  VIADD R22, R12.reuse, UR4 ;  /* 0x000000040c167c36 */ /* 0x040fe20008000000 */
[----:B------:R-:W-:Y:S01]  /*2b8c0*/  SHF.R.S32.HI R39, RZ, 0x1f, R12 ;  /* 0x0000001fff277819 */ /* 0x000fe2000001140c */
[----:B------:R2:W-:Y:S01]  /*2b8d0*/  @P4 STG.E.U8 desc[UR14][R8.64], R23 ;  /* 0x0000001708004986 */ /* 0x0005e2000c10110e */
[----:B------:R-:W-:Y:S01]  /*2b8e0*/  IADD3 R10, P6, PT, R12, R3, RZ ;  /* 0x000000030c0a7210 */ /* 0x000fe20007fde0ff */
[----:B------:R-:W1:Y:S01]  /*2b8f0*/  LDCU UR10, c[0x0][0x398] ;  /* 0x00007300ff0a77ac */ /* 0x000e620008000800 */
[----:B------:R-:W-:-:S02]  /*2b900*/  ISETP.LT.AND P4, PT, R74, UR16, !P1 ;  /* 0x000000104a007c0c */ /* 0x000fc4000cf81270 */
[----:B------:R-:W-:Y:S01]  /*2b910*/  IADD3 R12, P1, PT, R12, R21, RZ ;  /* 0x000000150c0c7210 */ /* 0x000fe20007f3e0ff */
[----:B---3--:R-:W-:Y:S01]  /*2b920*/  VIADD R15, R68, 0x14 ;  /* 0x00000014440f7836 */ /* 0x008fe20000000000 */
[----:B------:R-:W-:-:S03]  /*2b930*/  PRMT R37, R24, 0x7770, RZ ;  /* 0x0000777018257816 */ /* 0x000fc600000000ff */
[C---:B------:R-:W-:Y:S01]  /*2b940*/  IMAD.X R13, R39.reuse, 0x1, R0, P1 ;  /* 0x00000001270d7824 */ /* 0x040fe200008e0600 */
[----:B------:R-:W-:Y:S01]  /*2b950*/  SHF.R.S32.HI R53, RZ, 0x1f, R22 ;  /* 0x0000001fff357819 */ /* 0x000fe20000011416 */
[----:B------:R-:W-:Y:S01]  /*2b960*/  IMAD.X R11, R39, 0x1, R20, P6 ;  /* 0x00000001270b7824 */ /* 0x000fe200030e0614 */
[----:B0-----:R-:W-:Y:S01]  /*2b970*/  ISETP.GE.AND P1, PT, R15, UR6, PT ;  /* 0x000000060f007c0c */ /* 0x001fe2000bf26270 */
[----:B------:R-:W0:Y:S03]  /*2b980*/  LDCU UR6, c[0x0][0x39c] ;  /* 0x00007380ff0677ac */ /* 0x000e260008000800 */
[----:B------:R3:W-:Y:S01]  /*2b990*/  @P5 STG.E.U8 desc[UR14][R10.64], R37 ;  /* 0x000000250a005986 */ /* 0x0007e2000c10110e */
[----:B----4-:R-:W-:Y:S01]  /*2b9a0*/  ISETP.LT.AND P5, PT, R72, UR8, !P2 ;  /* 0x0000000848007c0c */ /* 0x010fe2000d7a1270 */
[C---:B------:R-:W-:Y:S01]  /*2b9b0*/  VIADD R36, R22.reuse, UR4 ;  /* 0x0000000416247c36 */ /* 0x040fe20008000000 */
[----:B------:R-:W-:Y:S01]  /*2b9c0*/  IADD3 R14, P6, PT, R22, R3, RZ ;  /* 0x00000003160e7210 */ /* 0x000fe20007fde0ff */
[----:B------:R-:W4:Y:S01]  /*2b9d0*/  LDCU UR8, c[0x0][0x398] ;  /* 0x00007300ff0877ac */ /* 0x000f220008000800 */
[----:B--2---:R-:W-:Y:S01]  /*2b9e0*/  PRMT R23, R24, 0x7771, RZ ;  /* 0x0000777118177816 */ /* 0x004fe200000000ff */
[----:B------:R-:W2:Y:S01]  /*2b9f0*/  LDCU UR16, c[0x0][0x398] ;  /* 0x00007300ff1077ac */ /* 0x000ea20008000800 */
[----:B---3--:R-:W-:Y:S01]  /*2ba00*/  PRMT R37, R16, 0x7770, RZ ;  /* 0x0000777010257816 */ /* 0x008fe200000000ff */
[----:B------:R-:W-:-:S04]  /*2ba10*/  VIADD R11, R68, 0x15 ;  /* 0x00000015440b7836 */ /* 0x000fc80000000000 */
[----:B------:R3:W-:Y:S01]  /*2ba20*/  @P4 STG.E.U8 desc[UR14][R12.64], R37 ;  /* 0x000000250c004986 */ /* 0x0007e2000c10110e */
[----:B------:R-:W-:Y:S01]  /*2ba30*/  ISETP.LT.AND P4, PT, R74, UR18, !P2 ;  /* 0x000000124a007c0c */ /* 0x000fe2000d781270 */
[C---:B------:R-:W-:Y:S01]  /*2ba40*/  IMAD.X R15, R53.reuse, 0x1, R20, P6 ;  /* 0x00000001350f7824 */ /* 0x040fe200030e0614 */
[----:B------:R-:W-:Y:S01]  /*2ba50*/  IADD3 R8, P2, PT, R22, R21, RZ ;  /* 0x0000001516087210 */ /* 0x000fe20007f5e0ff */
[----:B------:R-:W2:Y:S04]  /*2ba60*/  LDCU UR18, c[0x0][0x398] ;  /* 0x00007300ff1277ac */ /* 0x000ea80008000800 */
[----:B------:R-:W-:Y:S01]  /*2ba70*/  IMAD.X R9, R53, 0x1, R0, P2 ;  /* 0x0000000135097824 */ /* 0x000fe200010e0600 */
[----:B0-----:R-:W-:Y:S01]  /*2ba80*/  ISETP.GE.AND P2, PT, R11, UR6, PT ;  /* 0x000000060b007c0c */ /* 0x001fe2000bf46270 */
[----:B------:R-:W0:Y:S01]  /*2ba90*/  LDCU UR6, c[0x0][0x39c] ;  /* 0x00007380ff0677ac */ /* 0x000e220008000800 */
[----:B---3--:R-:W-:Y:S01]  /*2baa0*/  PRMT R37, R16, 0x7771, RZ ;  /* 0x0000777110257816 */ /* 0x008fe200000000ff */
[----:B------:R3:W-:Y:S01]  /*2bab0*/  @P5 STG.E.U8 desc[UR14][R14.64], R23 ;  /* 0x000000170e005986 */ /* 0x0007e2000c10110e */
[----:B-1----:R-:W-:-:S02]  /*2bac0*/  ISETP.LT.AND P5, PT, R72, UR10, !P3 ;  /* 0x0000000a48007c0c */ /* 0x002fc4000dfa1270 */
[----:B------:R-:W-:Y:S01]  /*2bad0*/  SHF.R.S32.HI R39, RZ, 0x1f, R36 ;  /* 0x0000001fff277819 */ /* 0x000fe20000011424 */
[----:B------:R1:W-:Y:S01]  /*2bae0*/  @P4 STG.E.U8 desc[UR14][R8.64], R37 ;  /* 0x0000002508004986 */ /* 0x0003e2000c10110e */
[----:B------:R-:W-:Y:S02]  /*2baf0*/  ISETP.LT.AND P4, PT, R74, UR12, !P3 ;  /* 0x0000000c4a007c0c */ /* 0x000fe4000df81270 */
[C---:B------:R-:W-:Y:S01]  /*2bb00*/  IADD3 R10, P6, PT, R36.reuse, R3, RZ ;  /* 0x00000003240a7210 */ /* 0x040fe20007fde0ff */
[C---:B------:R-:W-:Y:S01]  /*2bb10*/  VIADD R22, R36.reuse, UR4 ;  /* 0x0000000424167c36 */ /* 0x040fe20008000000 */
[----:B------:R-:W-:Y:S01]  /*2bb20*/  IADD3 R12, P3, PT, R36, R21, RZ ;  /* 0x00000015240c7210 */ /* 0x000fe20007f7e0ff */
[----:B------:R-:W2:Y:S01]  /*2bb30*/  LDCU UR10, c[0x0][0x398] ;  /* 0x00007300ff0a77ac */ /* 0x000ea20008000800 */
[----:B---3--:R-:W-:-:S03]  /*2bb40*/  VIADD R15, R68, 0x16 ;  /* 0x00000016440f7836 */ /* 0x008fc60000000000 */
[----:B------:R-:W-:Y:S01]  /*2bb50*/  IMAD.X R13, R39, 0x1, R0, P3 ;  /* 0x00000001270d7824 */ /* 0x000fe200018e0600 */
[----:B------:R-:W-:Y:S01]  /*2bb60*/  PRMT R23, R24, 0x7772, RZ ;  /* 0x0000777218177816 */ /* 0x000fe200000000ff */
[----:B------:R-:W3:Y:S01]  /*2bb70*/  LDCU UR12, c[0x0][0x398] ;  /* 0x00007300ff0c77ac */ /* 0x000ee20008000800 */
[----:B0-----:R-:W-:Y:S01]  /*2bb80*/  ISETP.GE.AND P3, PT, R15, UR6, PT ;  /* 0x000000060f007c0c */ /* 0x001fe2000bf66270 */
[----:B------:R-:W0:Y:S01]  /*2bb90*/  LDCU UR6, c[0x0][0x39c] ;  /* 0x00007380ff0677ac */ /* 0x000e220008000800 */
[----:B------:R-:W-:Y:S01]  /*2bba0*/  IMAD.X R11, R39, 0x1, R20, P6 ;  /* 0x00000001270b7824 */ /* 0x000fe200030e0614 */
[----:B-1----:R-:W-:-:S04]  /*2bbb0*/  PRMT R37, R16, 0x7772, RZ ;  /* 0x0000777210257816 */ /* 0x002fc800000000ff */
[----:B------:R1:W-:Y:S01]  /*2bbc0*/  @P5 STG.E.U8 desc[UR14][R10.64], R23 ;  /* 0x000000170a005986 */ /* 0x0003e2000c10110e */
[----:B----4-:R-:W-:Y:S01]  /*2bbd0*/  ISETP.LT.AND P5, PT, R72, UR8, !P0 ;  /* 0x0000000848007c0c */ /* 0x010fe2000c7a1270 */
[----:B------:R-:W4:Y:S02]  /*2bbe0*/  LDCU UR8, c[0x0][0x398] ;  /* 0x00007300ff0877ac */ /* 0x000f240008000800 */
[----:B------:R0:W-:Y:S01]  /*2bbf0*/  @P4 STG.E.U8 desc[UR14][R12.64], R37 ;  /* 0x000000250c004986 */ /* 0x0001e2000c10110e */
[----:B--2---:R-:W-:Y:S01]  /*2bc00*/  ISETP.LT.AND P4, PT, R74, UR16, !P0 ;  /* 0x000000104a007c0c */ /* 0x004fe2000c781270 */
[----:B------:R-:W2:Y:S01]  /*2bc10*/  LDCU UR16, c[0x0][0x398] ;  /* 0x00007300ff1077ac */ /* 0x000ea20008000800 */
[----:B------:R-:W-:Y:S02]  /*2bc20*/  SHF.R.S32.HI R53, RZ, 0x1f, R22 ;  /* 0x0000001fff357819 */ /* 0x000fe40000011416 */
[----:B------:R-:W-:Y:S01]  /*2bc30*/  IADD3 R8, P0, PT, R22, R21, RZ ;  /* 0x0000001516087210 */ /* 0x000fe20007f1e0ff */
[----:B-1----:R-:W-:Y:S01]  /*2bc40*/  VIADD R11, R68, 0x17 ;  /* 0x00000017440b7836 */ /* 0x002fe20000000000 */
[----:B------:R-:W-:-:S03]  /*2bc50*/  IADD3 R14, P6, PT, R22, R3, RZ ;  /* 0x00000003160e7210 */ /* 0x000fc60007fde0ff */
[----:B------:R-:W-:Y:S01]  /*2bc60*/  IMAD.X R9, R53, 0x1, R0, P0 ;  /* 0x0000000135097824 */ /* 0x000fe200000e0600 */
[----:B0-----:R-:W-:Y:S01]  /*2bc70*/  ISETP.GE.AND P0, PT, R11, UR6, PT ;  /* 0x000000060b007c0c */ /* 0x001fe2000bf06270 */
[----:B------:R-:W0:Y:S01]  /*2bc80*/  LDCU UR6, c[0x0][0x39c] ;  /* 0x00007380ff0677ac */ /* 0x000e220008000800 */
[----:B------:R-:W-:Y:S01]  /*2bc90*/  IMAD.X R15, R53, 0x1, R20, P6 ;  /* 0x00000001350f7824 */ /* 0x000fe200030e0614 */
[----:B------:R-:W-:Y:S02]  /*2bca0*/  PRMT R23, R24, 0x7773, RZ ;  /* 0x0000777318177816 */ /* 0x000fe400000000ff */
[----:B------:R-:W-:Y:S01]  /*2bcb0*/  PRMT R37, R16, 0x7773, RZ ;  /* 0x0000777310257816 */ /* 0x000fe200000000ff */
[----:B------:R-:W-:Y:S02]  /*2bcc0*/  VIADD R24, R22, UR4 ;  /* 0x0000000416187c36 */ /* 0x000fe40008000000 */
[----:B------:R1:W-:Y:S01]  /*2bcd0*/  @P5 STG.E.U8 desc[UR14][R14.64], R23 ;  /* 0x000000170e005986 */ /* 0x0003e2000c10110e */
[----:B------:R-:W-:Y:S01]  /*2bce0*/  ISETP.LT.AND P5, PT, R72, UR10, !P1 ;  /* 0x0000000a48007c0c */ /* 0x000fe2000cfa1270 */
[----:B------:R-:W-:Y:S01]  /*2bcf0*/  VIADD R16, R24, UR4 ;  /* 0x0000000418107c36 */ /* 0x000fe20008000000 */
[----:B------:R-:W-:Y:S01]  /*2bd00*/  SHF.R.S32.HI R39, RZ, 0x1f, R24 ;  /* 0x0000001fff277819 */ /* 0x000fe20000011418 */
[----:B------:R0:W-:Y:S01]  /*2bd10*/  @P4 STG.E.U8 desc[UR14][R8.64], R37 ;  /* 0x0000002508004986 */ /* 0x0001e2000c10110e */
[----:B------:R-:W-:Y:S01]  /*2bd20*/  ISETP.LT.AND P4, PT, R74, UR18, !P1 ;  /* 0x000000124a007c0c */ /* 0x000fe2000cf81270 */
[----:B------:R-:W2:Y:S01]  /*2bd30*/  LDCU UR10, c[0x0][0x398] ;  /* 0x00007300ff0a77ac */ /* 0x000ea20008000800 */
[----:B------:R-:W-:Y:S01]  /*2bd40*/  IADD3 R12, P1, PT, R24, R21, RZ ;  /* 0x00000015180c7210 */ /* 0x000fe20007f3e0ff */
[----:B-1----:R-:W-:Y:S01]  /*2bd50*/  VIADD R15, R68, 0x18 ;  /* 0x00000018440f7836 */ /* 0x002fe20000000000 */
[----:B------:R-:W-:-:S03]  /*2bd60*/  IADD3 R10, P6, PT, R24, R3, RZ ;  /* 0x00000003180a7210 */ /* 0x000fc60007fde0ff */
[----:B------:R-:W-:Y:S01]  /*2bd70*/  IMAD.X R13, R39, 0x1, R0, P1 ;  /* 0x00000001270d7824 */ /* 0x000fe200008e0600 */
[----:B------:R-:W-:Y:S01]  /*2bd80*/  PRMT R23, R25, 0x7770, RZ ;  /* 0x0000777019177816 */ /* 0x000fe200000000ff */
[----:B------:R-:W-:Y:S01]  /*2bd90*/  VIADD R22, R16, UR4 ;  /* 0x0000000410167c36 */ /* 0x000fe20008000000 */
[----:B0-----:R-:W-:Y:S01]  /*2bda0*/  ISETP.GE.AND P1, PT, R15, UR6, PT ;  /* 0x000000060f007c0c */ /* 0x001fe2000bf26270 */
[----:B------:R-:W0:Y:S01]  /*2bdb0*/  LDCU UR6, c[0x0][0x39c] ;  /* 0x00007380ff0677ac */ /* 0x000e220008000800 */
[----:B------:R-:W-:Y:S01]  /*2bdc0*/  IMAD.X R11, R39, 0x1, R20, P6 ;  /* 0x00000001270b7824 */ /* 0x000fe200030e0614 */
[----:B------:R-:W-:Y:S02]  /*2bdd0*/  PRMT R37, R17, 0x7770, RZ ;  /* 0x0000777011257816 */ /* 0x000fe400000000ff */
[----:B------:R-:W-:Y:S01]  /*2bde0*/  SHF.R.S32.HI R53, RZ, 0x1f, R16 ;  /* 0x0000001fff357819 */ /* 0x000fe20000011410 */
[----:B------:R-:W1:Y:S01]  /*2bdf0*/  LDCU UR18, c[0x0][0x398] ;  /* 0x00007300ff1277ac */ /* 0x000e620008000800 */
[----:B------:R0:W-:Y:S01]  /*2be00*/  @P5 STG.E.U8 desc[UR14][R10.64], R23 ;  /* 0x000000170a005986 */ /* 0x0001e2000c10110e */
[----:B----4-:R-:W-:-:S02]  /*2be10*/  ISETP.LT.AND P5, PT, R72, UR8, !P2 ;  /* 0x0000000848007c0c */ /* 0x010fc4000d7a1270 */
[----:B------:R-:W-:Y:S01]  /*2be20*/  IADD3 R14, P6, PT, R16, R3, RZ ;  /* 0x00000003100e7210 */ /* 0x000fe20007fde0ff */
[----:B------:R4:W-:Y:S01]  /*2be30*/  @P4 STG.E.U8 desc[UR14][R12.64], R37 ;  /* 0x000000250c004986 */ /* 0x0009e2000c10110e */
[----:B---3--:R-:W-:Y:S01]  /*2be40*/  ISETP.LT.AND P4, PT, R74, UR12, !P2 ;  /* 0x0000000c4a007c0c */ /* 0x008fe2000d781270 */
[----:B------:R-:W3:Y:S01]  /*2be50*/  LDCU UR8, c[0x0][0x398] ;  /* 0x00007300ff0877ac */ /* 0x000ee20008000800 */
[----:B------:R-:W-:Y:S01]  /*2be60*/  IADD3 R8, P2, PT, R16, R21, RZ ;  /* 0x0000001510087210 */ /* 0x000fe20007f5e0ff */
[----:B0-----:R-:W-:Y:S01]  /*2be70*/  VIADD R11, R68, 0x19 ;  /* 0x00000019440b7836 */ /* 0x001fe20000000000 */
[----:B------:R-:W-:-:S03]  /*2be80*/  PRMT R23, R25, 0x7771, RZ ;  /* 0x0000777119177816 */ /* 0x000fc600000000ff */
[C---:B------:R-:W-:Y:S01]  /*2be90*/  IMAD.X R9, R53.reuse, 0x1, R0, P2 ;  /* 0x0000000135097824 */ /* 0x040fe200010e0600 */
[----:B------:R-:W-:Y:S01]  /*2bea0*/  SHF.R.S32.HI R39, RZ, 0x1f, R22 ;  /* 0x0000001fff277819 */ /* 0x000fe20000011416 */
[----:B------:R-:W-:Y:S01]  /*2beb0*/  IMAD.X R15, R53, 0x1, R20, P6 ;  /* 0x00000001350f7824 */ /* 0x000fe200030e0614 */
[----:B------:R-:W-:Y:S01]  /*2bec0*/  ISETP.GE.AND P2, PT, R11, UR6, PT ;  /* 0x000000060b007c0c */ /* 0x000fe2000bf46270 */
[----:B------:R-:W0:Y:S01]  /*2bed0*/  LDCU UR6, c[0x0][0x39c] ;  /* 0x00007380ff0677ac */ /* 0x000e220008000800 */
[----:B----4-:R-:W-:Y:S02]  /*2bee0*/  PRMT R37, R17, 0x7771, RZ ;  /* 0x0000777111257816 */ /* 0x010fe400000000ff */
[----:B------:R4:W-:Y:S01]  /*2bef0*/  @P5 STG.E.U8 desc[UR14][R14.64], R23 ;  /* 0x000000170e005986 */ /* 0x0009e2000c10110e */
[----:B--2---:R-:W-:Y:S01]  /*2bf00*/  ISETP.LT.AND P5, PT, R72, UR10, !P3 ;  /* 0x0000000a48007c0c */ /* 0x004fe2000dfa1270 */
[C---:B------:R-:W-:Y:S01]  /*2bf10*/  VIADD R16, R22.reuse, UR4 ;  /* 0x0000000416107c36 */ /* 0x040fe20008000000 */
[----:B------:R-:W-:Y:S01]  /*2bf20*/  IADD3 R10, P6, PT, R22, R3, RZ ;  /* 0x00000003160a7210 */ /* 0x000fe20007fde0ff */
[----:B------:R-:W-:Y:S01]  /*2bf30*/  @P4 STG.E.U8 desc[UR14][R8.64], R37 ;  /* 0x0000002508004986 */ /* 0x000fe2000c10110e */
[----:B------:R-:W-:Y:S01]  /*2bf40*/  ISETP.LT.AND P4, PT, R74, UR16, !P3 ;  /* 0x000000104a007c0c */ /* 0x000fe2000df81270 */
[----:B------:R-:W2:Y:S01]  /*2bf50*/  LDCU UR10, c[0x0][0x398] ;  /* 0x00007300ff0a77ac */ /* 0x000ea20008000800 */
[----:B------:R-:W-:Y:S01]  /*2bf60*/  IADD3 R12, P3, PT, R22, R21, RZ ;  /* 0x00000015160c7210 */ /* 0x000fe20007f7e0ff */
[----:B------:R-:W1:Y:S01]  /*2bf70*/  LDCU UR12, c[0x0][0x398] ;  /* 0x00007300ff0c77ac */ /* 0x000e620008000800 */
[----:B----4-:R-:W-:Y:S01]  /*2bf80*/  VIADD R15, R68, 0x1a ;  /* 0x0000001a440f7836 */ /* 0x010fe20000000000 */
[----:B------:R-:W-:-:S02]  /*2bf90*/  PRMT R23, R25, 0x7772, RZ ;  /* 0x0000777219177816 */ /* 0x000fc400000000ff */
[C---:B------:R-:W-:Y:S01]  /*2bfa0*/  IMAD.X R13, R39.reuse, 0x1, R0, P3 ;  /* 0x00000001270d7824 */ /* 0x040fe200018e0600 */
[----:B------:R-:W-:Y:S01]  /*2bfb0*/  SHF.R.S32.HI R53, RZ, 0x1f, R16 ;  /* 0x0000001fff357819 */ /* 0x000fe20000011410 */
[----:B------:R-:W-:Y:S01]  /*2bfc0*/  IMAD.X R11, R39, 0x1, R20, P6 ;  /* 0x00000001270b7824 */ /* 0x000fe200030e0614 */
[----:B0-----:R-:W-:Y:S01]  /*2bfd0*/  ISETP.GE.AND P3, PT, R15, UR6, PT ;  /* 0x000000060f007c0c */ /* 0x001fe2000bf66270 */
[----:B------:R-:W0:Y:S03]  /*2bfe0*/  LDCU UR6, c[0x0][0x39c] ;  /* 0x00007380ff0677ac */ /* 0x000e260008000800 */
[----:B------:R4:W-:Y:S01]  /*2bff0*/  @P5 STG.E.U8 desc[UR14][R10.64], R23 ;  /* 0x000000170a005986 */ /* 0x0009e2000c10110e */
[----:B---3--:R-:W-:Y:S01]  /*2c000*/  ISETP.LT.AND P5, PT, R72, UR8, !P0 ;  /* 0x0000000848007c0c */ /* 0x008fe2000c7a1270 */
[C---:B------:R-:W-:Y:S01]  /*2c010*/  VIADD R22, R16.reuse, UR4 ;  /* 0x0000000410167c36 */ /* 0x040fe20008000000 */
[----:B------:R-:W-:Y:S01]  /*2c020*/  IADD3 R14, P6, PT, R16, R3, RZ ;  /* 0x00000003100e7210 */ /* 0x000fe20007fde0ff */
[----:B------:R-:W3:Y:S01]  /*2c030*/  LDCU UR8, c[0x0][0x398] ;  /* 0x00007300ff0877ac */ /* 0x000ee20008000800 */
[----:B------:R-:W0:Y:S01]  /*2c040*/  LDCU UR16, c[0x0][0x398] ;  /* 0x00007300ff1077ac */ /* 0x000e220008000800 */
[----:B----4-:R-:W-:Y:S01]  /*2c050*/  PRMT R23, R17, 0x7772, RZ ;  /* 0x0000777211177816 */ /* 0x010fe200000000ff */
[----:B------:R-:W-:-:S04]  /*2c060*/  VIADD R11, R68, 0x1b ;  /* 0x0000001b440b7836 */ /* 0x000fc80000000000 */
[----:B------:R4:W-:Y:S01]  /*2c070*/  @P4 STG.E.U8 desc[UR14][R12.64], R23 ;  /* 0x000000170c004986 */ /* 0x0009e2000c10110e */
[----:B-1----:R-:W-:Y:S01]  /*2c080*/  ISETP.LT.AND P4, PT, R74, UR18, !P0 ;  /* 0x000000124a007c0c */ /* 0x002fe2000c781270 */
[C---:B------:R-:W-:Y:S01]  /*2c090*/  IMAD.X R15, R53.reuse, 0x1, R20, P6 ;  /* 0x00000001350f7824 */ /* 0x040fe200030e0614 */
[----:B------:R-:W-:Y:S01]  /*2c0a0*/  IADD3 R8, P0, PT, R16, R21, RZ ;  /* 0x0000001510087210 */ /* 0x000fe20007f1e0ff */
[----:B------:R-:W1:Y:S04]  /*2c0b0*/  LDCU UR18, c[0x0][0x398] ;  /* 0x00007300ff1277ac */ /* 0x000e680008000800 */
[----:B------:R-:W-:Y:S01]  /*2c0c0*/  IMAD.X R9, R53, 0x1, R0, P0 ;  /* 0x0000000135097824 */ /* 0x000fe200000e0600 */
[----:B0-----:R-:W-:Y:S01]  /*2c0d0*/  ISETP.GE.AND P0, PT, R11, UR6, PT ;  /* 0x000000060b007c0c */ /* 0x001fe2000bf06270 */
[----:B------:R-:W0:Y:S01]  /*2c0e0*/  LDCU UR6, c[0x0][0x39c] ;  /* 0x00007380ff0677ac */ /* 0x000e220008000800 */
[----:B------:R-:W-:-:S02]  /*2c0f0*/  PRMT R25, R25, 0x7773, RZ ;  /* 0x0000777319197816 */ /* 0x000fc400000000ff */
[----:B----4-:R-:W-:-:S03]  /*2c100*/  PRMT R23, R17, 0x7773, RZ ;  /* 0x0000777311177816 */ /* 0x010fc600000000ff */
[----:B------:R4:W-:Y:S01]  /*2c110*/  @P5 STG.E.U8 desc[UR14][R14.64], R25 ;  /* 0x000000190e005986 */ /* 0x0009e2000c10110e */
[----:B--2---:R-:W-:Y:S02]  /*2c120*/  ISETP.LT.AND P5, PT, R72, UR10, !P1 ;  /* 0x0000000a48007c0c */ /* 0x004fe4000cfa1270 */
[----:B------:R-:W-:Y:S01]  /*2c130*/  SHF.R.S32.HI R37, RZ, 0x1f, R22 ;  /* 0x0000001fff257819 */ /* 0x000fe20000011416 */
[----:B------:R2:W-:Y:S01]  /*2c140*/  @P4 STG.E.U8 desc[UR14][R8.64], R23 ;  /* 0x0000001708004986 */ /* 0x0005e2000c10110e */
[----:B------:R-:W-:Y:S02]  /*2c150*/  ISETP.LT.AND P4, PT, R74, UR12, !P1 ;  /* 0x0000000c4a007c0c */ /* 0x000fe4000cf81270 */
[C---:B------:R-:W-:Y:S01]  /*2c160*/  IADD3 R10, P6, PT, R22.reuse, R3, RZ ;  /* 0x00000003160a7210 */ /* 0x040fe20007fde0ff */
[C---:B------:R-:W-:Y:S01]  /*2c170*/  VIADD R16, R22.reuse, UR4 ;  /* 0x0000000416107c36 */ /* 0x040fe20008000000 */
[----:B------:R-:W-:Y:S01]  /*2c180*/  IADD3 R12, P1, PT, R22, R21, RZ ;  /* 0x00000015160c7210 */ /* 0x000fe20007f3e0ff */
[----:B------:R-:W1:Y:S01]  /*2c190*/  LDCU UR10, c[0x0][0x398] ;  /* 0x00007300ff0a77ac */ /* 0x000e620008000800 */
[----:B----4-:R-:W-:-:S03]  /*2c1a0*/  VIADD R15, R68, 0x1c ;  /* 0x0000001c440f7836 */ /* 0x010fc60000000000 */
[----:B------:R-:W-:Y:S01]  /*2c1b0*/  IMAD.X R13, R37, 0x1, R0, P1 ;  /* 0x00000001250d7824 */ /* 0x000fe200008e0600 */
[----:B------:R-:W-:Y:S01]  /*2c1c0*/  PRMT R17, R26, 0x7770, RZ ;  /* 0x000077701a117816 */ /* 0x000fe200000000ff */
[----:B------:R-:W4:Y:S01]  /*2c1d0*/  LDCU UR12, c[0x0][0x398] ;  /* 0x00007300ff0c77ac */ /* 0x000f220008000800 */
[----:B0-----:R-:W-:Y:S01]  /*2c1e0*/  ISETP.GE.AND P1, PT, R15, UR6, PT ;  /* 0x000000060f007c0c */ /* 0x001fe2000bf26270 */
[----:B------:R-:W0:Y:S01]  /*2c1f0*/  LDCU UR6, c[0x0][0x39c] ;  /* 0x00007380ff0677ac */ /* 0x000e220008000800 */
[----:B------:R-:W-:Y:S01]  /*2c200*/  IMAD.X R11, R37, 0x1, R20, P6 ;  /* 0x00000001250b7824 */ /* 0x000fe200030e0614 */
[----:B--2---:R-:W-:-:S04]  /*2c210*/  PRMT R23, R18, 0x7770, RZ ;  /* 0x0000777012177816 */ /* 0x004fc800000000ff */
[----:B------:R2:W-:Y:S01]  /*2c220*/  @P5 STG.E.U8 desc[UR14][R10.64], R17 ;  /* 0x000000110a005986 */ /* 0x0005e2000c10110e */
[----:B---3--:R-:W-:Y:S02]  /*2c230*/  ISETP.LT.AND P5, PT, R72, UR8, !P2 ;  /* 0x0000000848007c0c */ /* 0x008fe4000d7a1270 */
[----:B------:R-:W-:Y:S01]  /*2c240*/  SHF.R.S32.HI R25, RZ, 0x1f, R16 ;  /* 0x0000001fff197819 */ /* 0x000fe20000011410 */
[----:B------:R3:W-:Y:S01]  /*2c250*/  @P4 STG.E.U8 desc[UR14][R12.64], R23 ;  /* 0x000000170c004986 */ /* 0x0007e2000c10110e */
[----:B------:R-:W-:Y:S01]  /*2c260*/  ISETP.LT.AND P4, PT, R74, UR16, !P2 ;  /* 0x000000104a007c0c */ /* 0x000fe2000d781270 */
[C---:B------:R-:W-:Y:S01]  /*2c270*/  VIADD R22, R16.reuse, UR4 ;  /* 0x0000000410167c36 */ /* 0x040fe20008000000 */
[----:B------:R-:W-:Y:S01]  /*2c280*/  IADD3 R8, P2, PT, R16, R21, RZ ;  /* 0x0000001510087210 */ /* 0x000fe20007f5e0ff */
[----:B------:R-:W4:Y:S01]  /*2c290*/  LDCU UR8, c[0x0][0x398] ;  /* 0x00007300ff0877ac */ /* 0x000f220008000800 */
[----:B--2---:R-:W-:Y:S01]  /*2c2a0*/  VIADD R11, R68, 0x1d ;  /* 0x0000001d440b7836 */ /* 0x004fe20000000000 */
[----:B------:R-:W-:-:S02]  /*2c2b0*/  IADD3 R14, P6, PT, R16, R3, RZ ;  /* 0x00000003100e7210 */ /* 0x000fc40007fde0ff */
[----:B------:R-:W-:Y:S01]  /*2c2c0*/  IMAD.X R9, R25, 0x1, R0, P2 ;  /* 0x0000000119097824 */ /* 0x000fe200010e0600 */
[----:B------:R-:W-:Y:S01]  /*2c2d0*/  PRMT R17, R26, 0x7771, RZ ;  /* 0x000077711a117816 */ /* 0x000fe200000000ff */
[----:B------:R-:W2:Y:S01]  /*2c2e0*/  LDCU UR16, c[0x0][0x398] ;  /* 0x00007300ff1077ac */ /* 0x000ea20008000800 */
[----:B0-----:R-:W-:Y:S01]  /*2c2f0*/  ISETP.GE.AND P2, PT, R11, UR6, PT ;  /* 0x000000060b007c0c */ /* 0x001fe2000bf46270 */
[----:B------:R-:W0:Y:S01]  /*2c300*/  LDCU UR6, c[0x0][0x39c] ;  /* 0x00007380ff0677ac */ /* 0x000e220008000800 */
[----:B------:R-:W-:Y:S01]  /*2c310*/  IMAD.X R15, R25, 0x1, R20, P6 ;  /* 0x00000001190f7824 */ /* 0x000fe200030e0614 */
[----:B---3--:R-:W-:-:S04]  /*2c320*/  PRMT R23, R18, 0x7771, RZ ;  /* 0x0000777112177816 */ /* 0x008fc800000000ff */
[----:B------:R3:W-:Y:S01]  /*2c330*/  @P5 STG.E.U8 desc[UR14][R14.64], R17 ;  /* 0x000000110e005986 */ /* 0x0007e2000c10110e */
[----:B-1----:R-:W-:Y:S02]  /*2c340*/  ISETP.LT.AND P5, PT, R72, UR10, !P3 ;  /* 0x0000000a48007c0c */ /* 0x002fe4000dfa1270 */
[----:B------:R-:W-:Y:S01]  /*2c350*/  SHF.R.S32.HI R37, RZ, 0x1f, R22 ;  /* 0x0000001fff257819 */ /* 0x000fe20000011416 */
[----:B------:R1:W-:Y:S01]  /*2c360*/  @P4 STG.E.U8 desc[UR14][R8.64], R23 ;  /* 0x0000001708004986 */ /* 0x0003e2000c10110e */
[----:B------:R-:W-:Y:S01]  /*2c370*/  ISETP.LT.AND P4, PT, R74, UR18, !P3 ;  /* 0x000000124a007c0c */ /* 0x000fe2000df81270 */
[C---:B------:R-:W-:Y:S01]  /*2c380*/  VIADD R16, R22.reuse, UR4 ;  /* 0x0000000416107c36 */ /* 0x040fe20008000000 */
[----:B------:R-:W-:Y:S01]  /*2c390*/  IADD3 R12, P3, PT, R22, R21, RZ ;  /* 0x00000015160c7210 */ /* 0x000fe20007f7e0ff */
[----:B------:R-:W2:Y:S01]  /*2c3a0*/  LDCU UR10, c[0x0][0x398] ;  /* 0x00007300ff0a77ac */ /* 0x000ea20008000800 */
[----:B---3--:R-:W-:Y:S01]  /*2c3b0*/  VIADD R15, R68, 0x1e ;  /* 0x0000001e440f7836 */ /* 0x008fe20000000000 */
[----:B------:R-:W-:-:S02]  /*2c3c0*/  IADD3 R10, P6, PT, R22, R3, RZ ;  /* 0x00000003160a7210 */ /* 0x000fc40007fde0ff */
        /* <DEDUP_REMOVED lines=8> */
[----:B----4-:R-:W-:Y:S02]  /*2c450*/  ISETP.LT.AND P5, PT, R72, UR8, !P0 ;  /* 0x0000000848007c0c */ /* 0x010fe4000c7a1270 */
[----:B------:R-:W-:Y:S01]  /*2c460*/  SHF.R.S32.HI R25, RZ, 0x1f, R16 ;  /* 0x0000001fff197819 */ /* 0x000fe20000011410 */
[----:B------:R4:W-:Y:S01]  /*2c470*/  @P4 STG.E.U8 desc[UR14][R12.64], R23 ;  /* 0x000000170c004986 */ /* 0x0009e2000c10110e */
[----:B------:R-:W-:Y:S01]  /*2c480*/  ISETP.LT.AND P4, PT, R74, UR12, !P0 ;  /* 0x0000000c4a007c0c */ /* 0x000fe2000c781270 */
[C---:B------:R-:W-:Y:S01]  /*2c490*/  VIADD R22, R16.reuse, UR4 ;  /* 0x0000000410167c36 */ /* 0x040fe20008000000 */
[----:B------:R-:W-:Y:S01]  /*2c4a0*/  IADD3 R8, P0, PT, R16, R21, RZ ;  /* 0x0000001510087210 */ /* 0x000fe20007f1e0ff */
[----:B------:R-:W3:Y:S01]  /*2c4b0*/  LDCU UR8, c[0x0][0x398] ;  /* 0x00007300ff0877ac */ /* 0x000ee20008000800 */
[----:B-1----:R-:W-:Y:S01]  /*2c4c0*/  VIADD R11, R68, 0x1f ;  /* 0x0000001f440b7836 */ /* 0x002fe20000000000 */
[----:B------:R-:W-:-:S02]  /*2c4d0*/  IADD3 R14, P6, PT, R16, R3, RZ ;  /* 0x00000003100e7210 */ /* 0x000fc40007fde0ff */
[----:B------:R-:W-:Y:S01]  /*2c4e0*/  IMAD.X R9, R25, 0x1, R0, P0 ;  /* 0x0000000119097824 */ /* 0x000fe200000e0600 */
[----:B------:R-:W-:Y:S01]  /*2c4f0*/  PRMT R17, R26, 0x7773, RZ ;  /* 0x000077731a117816 */ /* 0x000fe200000000ff */
[----:B------:R-:W1:Y:S01]  /*2c500*/  LDCU UR12, c[0x0][0x398] ;  /* 0x00007300ff0c77ac */ /* 0x000e620008000800 */
[----:B0-----:R-:W-:Y:S01]  /*2c510*/  ISETP.GE.AND P0, PT, R11, UR6, PT ;  /* 0x000000060b007c0c */ /* 0x001fe2000bf06270 */
[----:B------:R-:W0:Y:S01]  /*2c520*/  LDCU UR6, c[0x0][0x39c] ;  /* 0x00007380ff0677ac */ /* 0x000e220008000800 */
[----:B------:R-:W-:Y:S01]  /*2c530*/  IMAD.X R15, R25, 0x1, R20, P6 ;  /* 0x00000001190f7824 */ /* 0x000fe200030e0614 */
[----:B----4-:R-:W-:-:S04]  /*2c540*/  PRMT R23, R18, 0x7773, RZ ;  /* 0x0000777312177816 */ /* 0x010fc800000000ff */
[----:B------:R4:W-:Y:S01]  /*2c550*/  @P5 STG.E.U8 desc[UR14][R14.64], R17 ;  /* 0x000000110e005986 */ /* 0x0009e2000c10110e */
[----:B--2---:R-:W-:Y:S02]  /*2c560*/  ISETP.LT.AND P5, PT, R72, UR10, !P1 ;  /* 0x0000000a48007c0c */ /* 0x004fe4000cfa1270 */
[----:B------:R-:W-:Y:S01]  /*2c570*/  SHF.R.S32.HI R37, RZ, 0x1f, R22 ;  /* 0x0000001fff257819 */ /* 0x000fe20000011416 */
[----:B------:R2:W-:Y:S01]  /*2c580*/  @P4 STG.E.U8 desc[UR14][R8.64], R23 ;  /* 0x0000001708004986 */ /* 0x0005e2000c10110e */
[----:B------:R-:W-:Y:S01]  /*2c590*/  ISETP.LT.AND P4, PT, R74, UR16, !P1 ;  /* 0x000000104a007c0c */ /* 0x000fe2000cf81270 */
[C---:B------:R-:W-:Y:S01]  /*2c5a0*/  VIADD R16, R22.reuse, UR4 ;  /* 0x0000000416107c36 */ /* 0x040fe20008000000 */
[----:B------:R-:W-:Y:S01]  /*2c5b0*/  IADD3 R12, P1, PT, R22, R21, RZ ;  /* 0x00000015160c7210 */ /* 0x000fe20007f3e0ff */
[----:B------:R-:W1:Y:S01]  /*2c5c0*/  LDCU UR10, c[0x0][0x398] ;  /* 0x00007300ff0a77ac */ /* 0x000e620008000800 */
[----:B----4-:R-:W-:Y:S01]  /*2c5d0*/  VIADD R15, R68, 0x20 ;  /* 0x00000020440f7836 */ /* 0x010fe20000000000 */
[----:B------:R-:W-:-:S02]  /*2c5e0*/  IADD3 R10, P6, PT, R22, R3, RZ ;  /* 0x00000003160a7210 */ /* 0x000fc40007fde0ff */
        /* <DEDUP_REMOVED lines=8> */
[----:B---3--:R-:W-:Y:S01]  /*2c670*/  ISETP.LT.AND P5, PT, R72, UR8, !P2 ;  /* 0x0000000848007c0c */ /* 0x008fe2000d7a1270 */
[----:B------:R-:W-:Y:S01]  /*2c680*/  VIADD R18, R16, UR4 ;  /* 0x0000000410127c36 */ /* 0x000fe20008000000 */
[----:B------:R-:W-:Y:S01]  /*2c690*/  SHF.R.S32.HI R25, RZ, 0x1f, R16 ;  /* 0x0000001fff197819 */ /* 0x000fe20000011410 */
[----:B------:R3:W-:Y:S01]  /*2c6a0*/  @P4 STG.E.U8 desc[UR14][R12.64], R23 ;  /* 0x000000170c004986 */ /* 0x0007e2000c10110e */
[----:B------:R-:W-:Y:S01]  /*2c6b0*/  ISETP.LT.AND P4, PT, R74, UR18, !P2 ;  /* 0x000000124a007c0c */ /* 0x000fe2000d781270 */
[----:B------:R-:W1:Y:S01]  /*2c6c0*/  LDCU UR8, c[0x0][0x398] ;  /* 0x00007300ff0877ac */ /* 0x000e620008000800 */
[----:B------:R-:W-:Y:S01]  /*2c6d0*/  IADD3 R8, P2, PT, R16, R21, RZ ;  /* 0x0000001510087210 */ /* 0x000fe20007f5e0ff */
[----:B--2---:R-:W-:Y:S01]  /*2c6e0*/  VIADD R11, R68, 0x21 ;  /* 0x00000021440b7836 */ /* 0x004fe20000000000 */
[----:B------:R-:W-:-:S03]  /*2c6f0*/  IADD3 R14, P6, PT, R16, R3, RZ ;  /* 0x00000003100e7210 */ /* 0x000fc60007fde0ff */
        /* <DEDUP_REMOVED lines=10> */
[----:B------:R-:W-:Y:S01]  /*2c7a0*/  @P4 STG.E.U8 desc[UR14][R8.64], R23 ;  /* 0x0000001708004986 */ /* 0x000fe2000c10110e */
[----:B------:R-:W-:Y:S01]  /*2c7b0*/  ISETP.LT.AND P4, PT, R74, UR12, !P3 ;  /* 0x0000000c4a007c0c */ /* 0x000fe2000df81270 */
[C---:B------:R-:W-:Y:S01]  /*2c7c0*/  VIADD R16, R18.reuse, UR4 ;  /* 0x0000000412107c36 */ /* 0x040fe20008000000 */
[C---:B------:R-:W-:Y:S01]  /*2c7d0*/  IADD3 R12, P3, PT, R18.reuse, R21, RZ ;  /* 0x00000015120c7210 */ /* 0x040fe20007f7e0ff */
[----:B------:R-:W1:Y:S01]  /*2c7e0*/  LDCU UR10, c[0x0][0x398] ;  /* 0x00007300ff0a77ac */ /* 0x000e620008000800 */
[----:B------:R-:W-:Y:S01]  /*2c7f0*/  IADD3 R10, P6, PT, R18, R3, RZ ;  /* 0x00000003120a7210 */ /* 0x000fe20007fde0ff */
[----:B---3--:R-:W-:Y:S01]  /*2c800*/  VIADD R15, R68, 0x22 ;  /* 0x00000022440f7836 */ /* 0x008fe20000000000 */
[----:B------:R-:W-:Y:S01]  /*2c810*/  PRMT R17, R27, 0x7772, RZ ;  /* 0x000077721b117816 */ /* 0x000fe200000000ff */
[C---:B------:R-:W-:Y:S01]  /*2c820*/  IMAD.X R13, R37.reuse, 0x1, R0, P3 ;  /* 0x00000001250d7824 */ /* 0x040fe200018e0600 */
[----:B------:R-:W3:Y:S01]  /*2c830*/  LDCU UR12, c[0x0][0x398] ;  /* 0x00007300ff0c77ac */ /* 0x000ee20008000800 */
[----:B------:R-:W-:Y:S01]  /*2c840*/  IMAD.X R11, R37, 0x1, R20, P6 ;  /* 0x00000001250b7824 */ /* 0x000fe200030e0614 */
[----:B0-----:R-:W-:Y:S01]  /*2c850*/  ISETP.GE.AND P3, PT, R15, UR6, PT ;  /* 0x000000060f007c0c */ /* 0x001fe2000bf66270 */
[----:B------:R-:W0:Y:S03]  /*2c860*/  LDCU UR6, c[0x0][0x39c] ;  /* 0x00007380ff0677ac */ /* 0x000e260008000800 */
[----:B------:R1:W-:Y:S01]  /*2c870*/  @P5 STG.E.U8 desc[UR14][R10.64], R17 ;  /* 0x000000110a005986 */ /* 0x0003e2000c10110e */
[----:B------:R-:W-:-:S02]  /*2c880*/  ISETP.LT.AND P5, PT, R72, UR8, !P0 ;  /* 0x0000000848007c0c */ /* 0x000fc4000c7a1270 */
[----:B------:R-:W-:Y:S01]  /*2c890*/  SHF.R.S32.HI R25, RZ, 0x1f, R16 ;  /* 0x0000001fff197819 */ /* 0x000fe20000011410 */
[C---:B------:R-:W-:Y:S01]  /*2c8a0*/  VIADD R18, R16.reuse, UR4 ;  /* 0x0000000410127c36 */ /* 0x040fe20008000000 */
[----:B------:R-:W-:Y:S01]  /*2c8b0*/  IADD3 R14, P6, PT, R16, R3, RZ ;  /* 0x00000003100e7210 */ /* 0x000fe20007fde0ff */
[----:B------:R-:W0:Y:S01]  /*2c8c0*/  LDCU UR8, c[0x0][0x398] ;  /* 0x00007300ff0877ac */ /* 0x000e220008000800 */
[----:B-1----:R-:W-:Y:S01]  /*2c8d0*/  PRMT R17, R19, 0x7772, RZ ;  /* 0x0000777213117816 */ /* 0x002fe200000000ff */
[----:B------:R-:W-:-:S04]  /*2c8e0*/  VIADD R11, R68, 0x23 ;  /* 0x00000023440b7836 */ /* 0x000fc80000000000 */
[----:B------:R1:W-:Y:S01]  /*2c8f0*/  @P4 STG.E.U8 desc[UR14][R12.64], R17 ;  /* 0x000000110c004986 */ /* 0x0003e2000c10110e */
[----:B----4-:R-:W-:Y:S01]  /*2c900*/  ISETP.LT.AND P4, PT, R74, UR16, !P0 ;  /* 0x000000104a007c0c */ /* 0x010fe2000c781270 */
[C---:B------:R-:W-:Y:S01]  /*2c910*/  IMAD.X R15, R25.reuse, 0x1, R20, P6 ;  /* 0x00000001190f7824 */ /* 0x040fe200030e0614 */
[----:B------:R-:W-:Y:S01]  /*2c920*/  IADD3 R8, P0, PT, R16, R21, RZ ;  /* 0x0000001510087210 */ /* 0x000fe20007f1e0ff */
[----:B------:R-:W4:Y:S04]  /*2c930*/  LDCU UR16, c[0x0][0x398] ;  /* 0x00007300ff1077ac */ /* 0x000f280008000800 */
[----:B------:R-:W-:Y:S01]  /*2c940*/  IMAD.X R9, R25, 0x1, R0, P0 ;  /* 0x0000000119097824 */ /* 0x000fe200000e0600 */
[----:B0-----:R-:W-:Y:S01]  /*2c950*/  ISETP.GE.AND P0, PT, R11, UR6, PT ;  /* 0x000000060b007c0c */ /* 0x001fe2000bf06270 */
[----:B------:R-:W0:Y:S01]  /*2c960*/  LDCU UR6, c[0x0][0x39c] ;  /* 0x00007380ff0677ac */ /* 0x000e220008000800 */
[----:B------:R-:W-:-:S02]  /*2c970*/  PRMT R27, R27, 0x7773, RZ ;  /* 0x000077731b1b7816 */ /* 0x000fc400000000ff */
[----:B------:R-:W-:-:S03]  /*2c980*/  PRMT R19, R19, 0x7773, RZ ;  /* 0x0000777313137816 */ /* 0x000fc600000000ff */
[----:B------:R0:W-:Y:S01]  /*2c990*/  @P5 STG.E.U8 desc[UR14][R14.64], R27 ;  /* 0x0000001b0e005986 */ /* 0x0001e2000c10110e */
[----:B------:R-:W-:Y:S02]  /*2c9a0*/  ISETP.LT.AND P5, PT, R72, UR10, !P1 ;  /* 0x0000000a48007c0c */ /* 0x000fe4000cfa1270 */
[----:B------:R-:W-:Y:S01]  /*2c9b0*/  SHF.R.S32.HI R23, RZ, 0x1f, R18 ;  /* 0x0000001fff177819 */ /* 0x000fe20000011412 */
[----:B------:R3:W-:Y:S01]  /*2c9c0*/  @P4 STG.E.U8 desc[UR14][R8.64], R19 ;  /* 0x0000001308004986 */ /* 0x0007e2000c10110e */
[----:B--2---:R-:W-:Y:S02]  /*2c9d0*/  ISETP.LT.AND P4, PT, R74, UR18, !P1 ;  /* 0x000000124a007c0c */ /* 0x004fe4000cf81270 */
[----:B------:R-:W-:Y:S02]  /*2c9e0*/  IADD3 R10, P6, PT, R18, R3, RZ ;  /* 0x00000003120a7210 */ /* 0x000fe40007fde0ff */
[----:B-1----:R-:W-:Y:S01]  /*2c9f0*/  PRMT R17, R32, 0x7770, RZ ;  /* 0x0000777020117816 */ /* 0x002fe200000000ff */
[C---:B------:R-:W-:Y:S01]  /*2ca00*/  VIADD R16, R18.reuse, UR4 ;  /* 0x0000000412107c36 */ /* 0x040fe20008000000 */
[----:B------:R-:W-:Y:S01]  /*2ca10*/  IADD3 R12, P1, PT, R18, R21, RZ ;  /* 0x00000015120c7210 */ /* 0x000fe20007f3e0ff */
[----:B0-----:R-:W-:Y:S01]  /*2ca20*/  VIADD R15, R68, 0x24 ;  /* 0x00000024440f7836 */ /* 0x001fe20000000000 */
[----:B------:R-:W0:Y:S03]  /*2ca30*/  LDCU UR10, c[0x0][0x398] ;  /* 0x00007300ff0a77ac */ /* 0x000e260008000800 */
[----:B------:R-:W-:Y:S01]  /*2ca40*/  IMAD.X R13, R23, 0x1, R0, P1 ;  /* 0x00000001170d7824 */ /* 0x000fe200008e0600 */
[----:B------:R-:W-:Y:S01]  /*2ca50*/  ISETP.GE.AND P1, PT, R15, UR6, PT ;  /* 0x000000060f007c0c */ /* 0x000fe2000bf26270 */
[----:B------:R-:W1:Y:S01]  /*2ca60*/  LDCU UR6, c[0x0][0x39c] ;  /* 0x00007380ff0677ac */ /* 0x000e620008000800 */
[----:B------:R-:W-:Y:S01]  /*2ca70*/  IMAD.X R11, R23, 0x1, R20, P6 ;  /* 0x00000001170b7824 */ /* 0x000fe200030e0614 */
[----:B---3--:R-:W-:Y:S01]  /*2ca80*/  PRMT R19, R28, 0x7770, RZ ;  /* 0x000077701c137816 */ /* 0x008fe200000000ff */
[----:B------:R-:W2:Y:S03]  /*2ca90*/  LDCU UR18, c[0x0][0x398] ;  /* 0x00007300ff1277ac */ /* 0x000ea60008000800 */
[----:B------:R3:W-:Y:S01]  /*2caa0*/  @P5 STG.E.U8 desc[UR14][R10.64], R17 ;  /* 0x000000110a005986 */ /* 0x0007e2000c10110e */
[----:B------:R-:W-:-:S02]  /*2cab0*/  ISETP.LT.AND P5, PT, R72, UR8, !P2 ;  /* 0x0000000848007c0c */ /* 0x000fc4000d7a1270 */
[----:B------:R-:W-:Y:S01]  /*2cac0*/  SHF.R.S32.HI R25, RZ, 0x1f, R16 ;  /* 0x0000001fff197819 */ /* 0x000fe20000011410 */
[----:B------:R0:W-:Y:S01]  /*2cad0*/  @P4 STG.E.U8 desc[UR14][R12.64], R19 ;  /* 0x000000130c004986 */ /* 0x0001e2000c10110e */
[----:B------:R-:W-:Y:S01]  /*2cae0*/  ISETP.LT.AND P4, PT, R74, UR12, !P2 ;  /* 0x0000000c4a007c0c */ /* 0x000fe2000d781270 */
[C---:B------:R-:W-:Y:S01]  /*2caf0*/  VIADD R18, R16.reuse, UR4 ;  /* 0x0000000410127c36 */ /* 0x040fe20008000000 */
[----:B------:R-:W-:Y:S01]  /*2cb00*/  IADD3 R8, P2, PT, R16, R21, RZ ;  /* 0x0000001510087210 */ /* 0x000fe20007f5e0ff */
[----:B------:R-:W2:Y:S01]  /*2cb10*/  LDCU UR8, c[0x0][0x398] ;  /* 0x00007300ff0877ac */ /* 0x000ea20008000800 */
[----:B---3--:R-:W-:Y:S01]  /*2cb20*/  VIADD R11, R68, 0x25 ;  /* 0x00000025440b7836 */ /* 0x008fe20000000000 */
[----:B------:R-:W-:Y:S02]  /*2cb30*/  IADD3 R14, P6, PT, R16, R3, RZ ;  /* 0x00000003100e7210 */ /* 0x000fe40007fde0ff */
[----:B------:R-:W-:Y:S01]  /*2cb40*/  IMAD.X R9, R25, 0x1, R0, P2 ;  /* 0x0000000119097824 */ /* 0x000fe200010e0600 */
[----:B------:R-:W-:Y:S01]  /*2cb50*/  PRMT R17, R32, 0x7771, RZ ;  /* 0x0000777120117816 */ /* 0x000fe200000000ff */
[----:B------:R-:W3:Y:S01]  /*2cb60*/  LDCU UR12, c[0x0][0x398] ;  /* 0x00007300ff0c77ac */ /* 0x000ee20008000800 */
[----:B-1----:R-:W-:Y:S01]  /*2cb70*/  ISETP.GE.AND P2, PT, R11, UR6, PT ;  /* 0x000000060b007c0c */ /* 0x002fe2000bf46270 */
[----:B------:R-:W1:Y:S01]  /*2cb80*/  LDCU UR6, c[0x0][0x39c] ;  /* 0x00007380ff0677ac */ /* 0x000e620008000800 */
[----:B------:R-:W-:Y:S01]  /*2cb90*/  IMAD.X R15, R25, 0x1, R20, P6 ;  /* 0x00000001190f7824 */ /* 0x000fe200030e0614 */
[----:B0-----:R-:W-:-:S04]  /*2cba0*/  PRMT R19, R28, 0x7771, RZ ;  /* 0x000077711c137816 */ /* 0x001fc800000000ff */
[----:B------:R0:W-:Y:S01]  /*2cbb0*/  @P5 STG.E.U8 desc[UR14][R14.64], R17 ;  /* 0x000000110e005986 */ /* 0x0001e2000c10110e */
[----:B------:R-:W-:Y:S02]  /*2cbc0*/  ISETP.LT.AND P5, PT, R72, UR10, !P3 ;  /* 0x0000000a48007c0c */ /* 0x000fe4000dfa1270 */
[----:B------:R-:W-:Y:S01]  /*2cbd0*/  SHF.R.S32.HI R23, RZ, 0x1f, R18 ;  /* 0x0000001fff177819 */ /* 0x000fe20000011412 */
[----:B------:R1:W-:Y:S01]  /*2cbe0*/  @P4 STG.E.U8 desc[UR14][R8.64], R19 ;  /* 0x0000001308004986 */ /* 0x0003e2000c10110e */
[----:B----4-:R-:W-:Y:S01]  /*2cbf0*/  ISETP.LT.AND P4, PT, R74, UR16, !P3 ;  /* 0x000000104a007c0c */ /* 0x010fe2000df81270 */
[C---:B------:R-:W-:Y:S01]  /*2cc00*/  VIADD R16, R18.reuse, UR4 ;  /* 0x0000000412107c36 */ /* 0x040fe20008000000 */
[----:B------:R-:W-:Y:S01]  /*2cc10*/  IADD3 R12, P3, PT, R18, R21, RZ ;  /* 0x00000015120c7210 */ /* 0x000fe20007f7e0ff */
[----:B------:R-:W4:Y:S01]  /*2cc20*/  LDCU UR10, c[0x0][0x398] ;  /* 0x00007300ff0a77ac */ /* 0x000f220008000800 */
[----:B0-----:R-:W-:Y:S01]  /*2cc30*/  VIADD R15, R68, 0x26 ;  /* 0x00000026440f7836 */ /* 0x001fe20000000000 */
[----:B------:R-:W-:-:S02]  /*2cc40*/  IADD3 R10, P6, PT, R18, R3, RZ ;  /* 0x00000003120a7210 */ /* 0x000fc40007fde0ff */
[----:B------:R-:W-:Y:S01]  /*2cc50*/  IMAD.X R13, R23, 0x1, R0, P3 ;  /* 0x00000001170d7824 */ /* 0x000fe200018e0600 */
[----:B------:R-:W-:Y:S01]  /*2cc60*/  PRMT R17, R32, 0x7772, RZ ;  /* 0x0000777220117816 */ /* 0x000fe200000000ff */
[----:B------:R-:W0:Y:S01]  /*2cc70*/  LDCU UR16, c[0x0][0x398] ;  /* 0x00007300ff1077ac */ /* 0x000e220008000800 */
[----:B-1----:R-:W-:Y:S01]  /*2cc80*/  ISETP.GE.AND P3, PT, R15, UR6, PT ;  /* 0x000000060f007c0c */ /* 0x002fe2000bf66270 */
[----:B------:R-:W1:Y:S01]  /*2cc90*/  LDCU UR6, c[0x0][0x39c] ;  /* 0x00007380ff0677ac */ /* 0x000e620008000800 */
[----:B------:R-:W-:Y:S01]  /*2cca0*/  IMAD.X R11, R23, 0x1, R20, P6 ;  /* 0x00000001170b7824 */ /* 0x000fe200030e0614 */
[----:B------:R-:W-:-:S04]  /*2ccb0*/  PRMT R19, R28, 0x7772, RZ ;  /* 0x000077721c137816 */ /* 0x000fc800000000ff */
[----:B------:R0:W-:Y:S01]  /*2ccc0*/  @P5 STG.E.U8 desc[UR14][R10.64], R17 ;  /* 0x000000110a005986 */ /* 0x0001e2000c10110e */
[----:B--2---:R-:W-:Y:S02]  /*2ccd0*/  ISETP.LT.AND P5, PT, R72, UR8, !P0 ;  /* 0x0000000848007c0c */ /* 0x004fe4000c7a1270 */
[----:B------:R-:W-:Y:S01]  /*2cce0*/  SHF.R.S32.HI R25, RZ, 0x1f, R16 ;  /* 0x0000001fff197819 */ /* 0x000fe20000011410 */
[----:B------:R2:W-:Y:S01]  /*2ccf0*/  @P4 STG.E.U8 desc[UR14][R12.64], R19 ;  /* 0x000000130c004986 */ /* 0x0005e2000c10110e */
[----:B------:R-:W-:Y:S01]  /*2cd00*/  ISETP.LT.AND P4, PT, R74, UR18, !P0 ;  /* 0x000000124a007c0c */ /* 0x000fe2000c781270 */
[C---:B------:R-:W-:Y:S01]  /*2cd10*/  VIADD R18, R16.reuse, UR4 ;  /* 0x0000000410127c36 */ /* 0x040fe20008000000 */
[----:B------:R-:W-:Y:S01]  /*2cd20*/  IADD3 R8, P0, PT, R16, R21, RZ ;  /* 0x0000001510087210 */ /* 0x000fe20007f1e0ff */
[----:B------:R-:W3:Y:S01]  /*2cd30*/  LDCU UR8, c[0x0][0x398] ;  /* 0x00007300ff0877ac */ /* 0x000ee20008000800 */
        /* <DEDUP_REMOVED lines=8> */
[----:B--2---:R-:W-:-:S04]  /*2cdc0*/  PRMT R19, R28, 0x7773, RZ ;  /* 0x000077731c137816 */ /* 0x004fc800000000ff */
[----:B------:R2:W-:Y:S01]  /*2cdd0*/  @P5 STG.E.U8 desc[UR14][R14.64], R17 ;  /* 0x000000110e005986 */ /* 0x0005e2000c10110e */
[----:B----4-:R-:W-:Y:S02]  /*2cde0*/  ISETP.LT.AND P5, PT, R72, UR10, !P1 ;  /* 0x0000000a48007c0c */ /* 0x010fe4000cfa1270 */
[----:B------:R-:W-:Y:S01]  /*2cdf0*/  SHF.R.S32.HI R23, RZ, 0x1f, R18 ;  /* 0x0000001fff177819 */ /* 0x000fe20000011412 */
[----:B------:R4:W-:Y:S01]  /*2ce00*/  @P4 STG.E.U8 desc[UR14][R8.64], R19 ;  /* 0x0000001308004986 */ /* 0x0009e2000c10110e */
[----:B---3--:R-:W-:Y:S01]  /*2ce10*/  ISETP.LT.AND P4, PT, R74, UR12, !P1 ;  /* 0x0000000c4a007c0c */ /* 0x008fe2000cf81270 */
[C---:B------:R-:W-:Y:S01]  /*2ce20*/  VIADD R16, R18.reuse, UR4 ;  /* 0x0000000412107c36 */ /* 0x040fe20008000000 */
[----:B------:R-:W-:Y:S01]  /*2ce30*/  IADD3 R12, P1, PT, R18, R21, RZ ;  /* 0x00000015120c7210 */ /* 0x000fe20007f3e0ff */
[----:B------:R-:W3:Y:S01]  /*2ce40*/  LDCU UR10, c[0x0][0x398] ;  /* 0x00007300ff0a77ac */ /* 0x000ee20008000800 */
[----:B--2---:R-:W-:Y:S01]  /*2ce50*/  VIADD R15, R68, 0x28 ;  /* 0x00000028440f7836 */ /* 0x004fe20000000000 */
[----:B------:R-:W-:-:S02]  /*2ce60*/  IADD3 R10, P6, PT, R18, R3, RZ ;  /* 0x00000003120a7210 */ /* 0x000fc40007fde0ff */
[----:B------:R-:W-:Y:S01]  /*2ce70*/  IMAD.X R13, R23, 0x1, R0, P1 ;  /* 0x00000001170d7824 */ /* 0x000fe200008e0600 */
[----:B------:R-:W-:Y:S01]  /*2ce80*/  PRMT R17, R33, 0x7770, RZ ;  /* 0x0000777021117816 */ /* 0x000fe200000000ff */
[----:B------:R-:W2:Y:S01]  /*2ce90*/  LDCU UR12, c[0x0][0x398] ;  /* 0x00007300ff0c77ac */ /* 0x000ea20008000800 */
[----:B-1----:R-:W-:Y:S01]  /*2cea0*/  ISETP.GE.AND P1, PT, R15, UR6, PT ;  /* 0x000000060f007c0c */ /* 0x002fe2000bf26270 */
[----:B------:R-:W1:Y:S01]  /*2ceb0*/  LDCU UR6, c[0x0][0x39c] ;  /* 0x00007380ff0677ac */ /* 0x000e620008000800 */
[----:B------:R-:W-:Y:S01]  /*2cec0*/  IMAD.X R11, R23, 0x1, R20, P6 ;  /* 0x00000001170b7824 */ /* 0x000fe200030e0614 */
[----:B----4-:R-:W-:-:S04]  /*2ced0*/  PRMT R19, R29, 0x7770, RZ ;  /* 0x000077701d137816 */ /* 0x010fc800000000ff */
[----:B------:R4:W-:Y:S01]  /*2cee0*/  @P5 STG.E.U8 desc[UR14][R10.64], R17 ;  /* 0x000000110a005986 */ /* 0x0009e2000c10110e */
[----:B------:R-:W-:Y:S02]  /*2cef0*/  ISETP.LT.AND P5, PT, R72, UR8, !P2 ;  /* 0x0000000848007c0c */ /* 0x000fe4000d7a1270 */
[----:B------:R-:W-:Y:S01]  /*2cf00*/  SHF.R.S32.HI R25, RZ, 0x1f, R16 ;  /* 0x0000001fff197819 */ /* 0x000fe20000011410 */
[----:B------:R0:W-:Y:S01]  /*2cf10*/  @P4 STG.E.U8 desc[UR14][R12.64], R19 ;  /* 0x000000130c004986 */ /* 0x0001e2000c10110e */
[----:B------:R-:W-:Y:S01]  /*2cf20*/  ISETP.LT.AND P4, PT, R74, UR16, !P2 ;  /* 0x000000104a007c0c */ /* 0x000fe2000d781270 */
[C---:B------:R-:W-:Y:S01]  /*2cf30*/  VIADD R18, R16.reuse, UR4 ;  /* 0x0000000410127c36 */ /* 0x040fe20008000000 */
[----:B------:R-:W-:Y:S01]  /*2cf40*/  IADD3 R8, P2, PT, R16, R21, RZ ;  /* 0x0000001510087210 */ /* 0x000fe20007f5e0ff */
[----:B------:R-:W2:Y:S01]  /*2cf50*/  LDCU UR8, c[0x0][0x398] ;  /* 0x00007300ff0877ac */ /* 0x000ea20008000800 */
[----:B----4-:R-:W-:Y:S01]  /*2cf60*/  VIADD R11, R68, 0x29 ;  /* 0x00000029440b7836 */ /* 0x010fe20000000000 */
[----:B------:R-:W-:-:S02]  /*2cf70*/  IADD3 R14, P6, PT, R16, R3, RZ ;  /* 0x00000003100e7210 */ /* 0x000fc40007fde0ff */
[----:B------:R-:W-:Y:S01]  /*2cf80*/  IMAD.X R9, R25, 0x1, R0, P2 ;  /* 0x0000000119097824 */ /* 0x000fe200010e0600 */
[----:B------:R-:W-:Y:S01]  /*2cf90*/  PRMT R17, R33, 0x7771, RZ ;  /* 0x0000777121117816 */ /* 0x000fe200000000ff */
[----:B------:R-:W4:Y:S01]  /*2cfa0*/  LDCU UR16, c[0x0][0x398] ;  /* 0x00007300ff1077ac */ /* 0x000f220008000800 */
[----:B-1----:R-:W-:Y:S01]  /*2cfb0*/  ISETP.GE.AND P2, PT, R11, UR6, PT ;  /* 0x000000060b007c0c */ /* 0x002fe2000bf46270 */
[----:B------:R-:W1:Y:S01]  /*2cfc0*/  LDCU UR6, c[0x0][0x39c] ;  /* 0x00007380ff0677ac */ /* 0x000e620008000800 */
[----:B------:R-:W-:Y:S01]  /*2cfd0*/  IMAD.X R15, R25, 0x1, R20, P6 ;  /* 0x00000001190f7824 */ /* 0x000fe200030e0614 */
[----:B0-----:R-:W-:-:S04]  /*2cfe0*/  PRMT R19, R29, 0x7771, RZ ;  /* 0x000077711d137816 */ /* 0x001fc800000000ff */
[----:B------:R0:W-:Y:S01]  /*2cff0*/  @P5 STG.E.U8 desc[UR14][R14.64], R17 ;  /* 0x000000110e005986 */ /* 0x0001e2000c10110e */
[----:B---3--:R-:W-:Y:S02]  /*2d000*/  ISETP.LT.AND P5, PT, R72, UR10, !P3 ;  /* 0x0000000a48007c0c */ /* 0x008fe4000dfa1270 */
[----:B------:R-:W-:Y:S01]  /*2d010*/  SHF.R.S32.HI R23, RZ, 0x1f, R18 ;  /* 0x0000001fff177819 */ /* 0x000fe20000011412 */
[----:B------:R-:W-:Y:S01]  /*2d020*/  @P4 STG.E.U8 desc[UR14][R8.64], R19 ;  /* 0x0000001308004986 */ /* 0x000fe2000c10110e */
[----:B------:R-:W-:Y:S01]  /*2d030*/  ISETP.LT.AND P4, PT, R74, UR18, !P3 ;  /* 0x000000124a007c0c */ /* 0x000fe2000df81270 */
[C---:B------:R-:W-:Y:S01]  /*2d040*/  VIADD R16, R18.reuse, UR4 ;  /* 0x0000000412107c36 */ /* 0x040fe20008000000 */
[C---:B------:R-:W-:Y:S01]  /*2d050*/  IADD3 R12, P3, PT, R18.reuse, R21, RZ ;  /* 0x00000015120c7210 */ /* 0x040fe20007f7e0ff */
[----:B------:R-:W3:Y:S01]  /*2d060*/  LDCU UR10, c[0x0][0x398] ;  /* 0x00007300ff0a77ac */ /* 0x000ee20008000800 */
[----:B------:R-:W-:Y:S01]  /*2d070*/  IADD3 R10, P6, PT, R18, R3, RZ ;  /* 0x00000003120a7210 */ /* 0x000fe20007fde0ff */
[----:B0-----:R-:W-:Y:S01]  /*2d080*/  VIADD R15, R68, 0x2a ;  /* 0x0000002a440f7836 */ /* 0x001fe20000000000 */
[----:B------:R-:W-:Y:S01]  /*2d090*/  PRMT R17, R33, 0x7772, RZ ;  /* 0x0000777221117816 */ /* 0x000fe200000000ff */
[C---:B------:R-:W-:Y:S01]  /*2d0a0*/  IMAD.X R13, R23.reuse, 0x1, R0, P3 ;  /* 0x00000001170d7824 */ /* 0x040fe200018e0600 */
[----:B------:R-:W0:Y:S01]  /*2d0b0*/  LDCU UR18, c[0x0][0x398] ;  /* 0x00007300ff1277ac */ /* 0x000e220008000800 */
[----:B------:R-:W-:Y:S01]  /*2d0c0*/  IMAD.X R11, R23, 0x1, R20, P6 ;  /* 0x00000001170b7824 */ /* 0x000fe200030e0614 */
[----:B-1----:R-:W-:Y:S01]  /*2d0d0*/  ISETP.GE.AND P3, PT, R15, UR6, PT ;  /* 0x000000060f007c0c */ /* 0x002fe2000bf66270 */
[----:B------:R-:W1:Y:S03]  /*2d0e0*/  LDCU UR6, c[0x0][0x39c] ;  /* 0x00007380ff0677ac */ /* 0x000e660008000800 */
[----:B------:R0:W-:Y:S01]  /*2d0f0*/  @P5 STG.E.U8 desc[UR14][R10.64], R17 ;  /* 0x000000110a005986 */ /* 0x0001e2000c10110e */
[----:B--2---:R-:W-:-:S02]  /*2d100*/  ISETP.LT.AND P5, PT, R72, UR8, !P0 ;  /* 0x0000000848007c0c */ /* 0x004fc4000c7a1270 */
[----:B------:R-:W-:Y:S01]  /*2d110*/  SHF.R.S32.HI R25, RZ, 0x1f, R16 ;  /* 0x0000001fff197819 */ /* 0x000fe20000011410 */
[C---:B------:R-:W-:Y:S01]  /*2d120*/  VIADD R18, R16.reuse, UR4 ;  /* 0x0000000410127c36 */ /* 0x040fe20008000000 */
[----:B------:R-:W-:Y:S01]  /*2d130*/  IADD3 R14, P6, PT, R16, R3, RZ ;  /* 0x00000003100e7210 */ /* 0x000fe20007fde0ff */
[----:B------:R-:W2:Y:S01]  /*2d140*/  LDCU UR8, c[0x0][0x398] ;  /* 0x00007300ff0877ac */ /* 0x000ea20008000800 */
[----:B0-----:R-:W-:Y:S01]  /*2d150*/  PRMT R17, R29, 0x7772, RZ ;  /* 0x000077721d117816 */ /* 0x001fe200000000ff */
[----:B------:R-:W-:-:S04]  /*2d160*/  VIADD R11, R68, 0x2b ;  /* 0x0000002b440b7836 */ /* 0x000fc80000000000 */
[----:B------:R0:W-:Y:S01]  /*2d170*/  @P4 STG.E.U8 desc[UR14][R12.64], R17 ;  /* 0x000000110c004986 */ /* 0x0001e2000c10110e */
[----:B------:R-:W-:Y:S01]  /*2d180*/  ISETP.LT.AND P4, PT, R74, UR12, !P0 ;  /* 0x0000000c4a007c0c */ /* 0x000fe2000c781270 */
[C---:B------:R-:W-:Y:S01]  /*2d190*/  IMAD.X R15, R25.reuse, 0x1, R20, P6 ;  /* 0x00000001190f7824 */ /* 0x040fe200030e0614 */
[----:B------:R-:W-:Y:S01]  /*2d1a0*/  IADD3 R8, P0, PT, R16, R21, RZ ;  /* 0x0000001510087210 */ /* 0x000fe20007f1e0ff */
[----:B------:R-:W0:Y:S04]  /*2d1b0*/  LDCU UR12, c[0x0][0x398] ;  /* 0x00007300ff0c77ac */ /* 0x000e280008000800 */
[----:B------:R-:W-:Y:S01]  /*2d1c0*/  IMAD.X R9, R25, 0x1, R0, P0 ;  /* 0x0000000119097824 */ /* 0x000fe200000e0600 */
[----:B-1----:R-:W-:Y:S01]  /*2d1d0*/  ISETP.GE.AND P0, PT, R11, UR6, PT ;  /* 0x000000060b007c0c */ /* 0x002fe2000bf06270 */
[----:B------:R-:W1:Y:S01]  /*2d1e0*/  LDCU UR6, c[0x0][0x39c] ;  /* 0x00007380ff0677ac */ /* 0x000e620008000800 */
[----:B------:R-:W-:-:S02]  /*2d1f0*/  PRMT R33, R33, 0x7773, RZ ;  /* 0x0000777321217816 */ /* 0x000fc400000000ff */
[----:B------:R-:W-:-:S03]  /*2d200*/  PRMT R29, R29, 0x7773, RZ ;  /* 0x000077731d1d7816 */ /* 0x000fc600000000ff */
[----:B------:R1:W-:Y:S01]  /*2d210*/  @P5 STG.E.U8 desc[UR14][R14.64], R33 ;  /* 0x000000210e005986 */ /* 0x0003e2000c10110e */
[----:B---3--:R-:W-:Y:S02]  /*2d220*/  ISETP.LT.AND P5, PT, R72, UR10, !P1 ;  /* 0x0000000a48007c0c */ /* 0x008fe4000cfa1270 */
[----:B------:R-:W-:Y:S01]  /*2d230*/  SHF.R.S32.HI R19, RZ, 0x1f, R18 ;  /* 0x0000001fff137819 */ /* 0x000fe20000011412 */
[----:B------:R3:W-:Y:S01]  /*2d240*/  @P4 STG.E.U8 desc[UR14][R8.64], R29 ;  /* 0x0000001d08004986 */ /* 0x0007e2000c10110e */
[----:B----4-:R-:W-:Y:S02]  /*2d250*/  ISETP.LT.AND P4, PT, R74, UR16, !P1 ;  /* 0x000000104a007c0c */ /* 0x010fe4000cf81270 */
[----:B------:R-:W-:Y:S02]  /*2d260*/  IADD3 R10, P6, PT, R18, R3, RZ ;  /* 0x00000003120a7210 */ /* 0x000fe40007fde0ff */
[----:B0-----:R-:W-:Y:S01]  /*2d270*/  PRMT R17, R34, 0x7770, RZ ;  /* 0x0000777022117816 */ /* 0x001fe200000000ff */
[C---:B------:R-:W-:Y:S01]  /*2d280*/  VIADD R16, R18.reuse, UR4 ;  /* 0x0000000412107c36 */ /* 0x040fe20008000000 */
[----:B------:R-:W-:Y:S01]  /*2d290*/  IADD3 R12, P1, PT, R18, R21, RZ ;  /* 0x00000015120c7210 */ /* 0x000fe20007f3e0ff */
[----:B-1----:R-:W-:Y:S01]  /*2d2a0*/  VIADD R15, R68, 0x2c ;  /* 0x0000002c440f7836 */ /* 0x002fe20000000000 */
[----:B------:R-:W0:Y:S03]  /*2d2b0*/  LDCU UR10, c[0x0][0x398] ;  /* 0x00007300ff0a77ac */ /* 0x000e260008000800 */
[----:B------:R-:W-:Y:S01]  /*2d2c0*/  IMAD.X R13, R19, 0x1, R0, P1 ;  /* 0x00000001130d7824 */ /* 0x000fe200008e0600 */
[----:B------:R-:W-:Y:S01]  /*2d2d0*/  ISETP.GE.AND P1, PT, R15, UR6, PT ;  /* 0x000000060f007c0c */ /* 0x000fe2000bf26270 */
[----:B------:R-:W1:Y:S01]  /*2d2e0*/  LDCU UR6, c[0x0][0x39c] ;  /* 0x00007380ff0677ac */ /* 0x000e620008000800 */
[----:B------:R-:W-:Y:S01]  /*2d2f0*/  IMAD.X R11, R19, 0x1, R20, P6 ;  /* 0x00000001130b7824 */ /* 0x000fe200030e0614 */
[----:B------:R-:W-:Y:S01]  /*2d300*/  PRMT R19, R30, 0x7770, RZ ;  /* 0x000077701e137816 */ /* 0x000fe200000000ff */
[----:B------:R-:W4:Y:S03]  /*2d310*/  LDCU UR16, c[0x0][0x398] ;  /* 0x00007300ff1077ac */ /* 0x000f260008000800 */
[----:B------:R0:W-:Y:S01]  /*2d320*/  @P5 STG.E.U8 desc[UR14][R10.64], R17 ;  /* 0x000000110a005986 */ /* 0x0001e2000c10110e */
[----:B--2---:R-:W-:-:S02]  /*2d330*/  ISETP.LT.AND P5, PT, R72, UR8, !P2 ;  /* 0x0000000848007c0c */ /* 0x004fc4000d7a1270 */
[----:B------:R-:W-:Y:S01]  /*2d340*/  SHF.R.S32.HI R23, RZ, 0x1f, R16 ;  /* 0x0000001fff177819 */ /* 0x000fe20000011410 */
[----:B------:R2:W-:Y:S01]  /*2d350*/  @P4 STG.E.U8 desc[UR14][R12.64], R19 ;  /* 0x000000130c004986 */ /* 0x0005e2000c10110e */
[----:B------:R-:W-:Y:S01]  /*2d360*/  ISETP.LT.AND P4, PT, R74, UR18, !P2 ;  /* 0x000000124a007c0c */ /* 0x000fe2000d781270 */
[C---:B------:R-:W-:Y:S01]  /*2d370*/  VIADD R18, R16.reuse, UR4 ;  /* 0x0000000410127c36 */ /* 0x040fe20008000000 */
[----:B---3--:R-:W-:Y:S01]  /*2d380*/  IADD3 R8, P2, PT, R16, R21, RZ ;  /* 0x0000001510087210 */ /* 0x008fe20007f5e0ff */
[----:B------:R-:W3:Y:S01]  /*2d390*/  LDCU UR8, c[0x0][0x398] ;  /* 0x00007300ff0877ac */ /* 0x000ee20008000800 */
[----:B0-----:R-:W-:Y:S01]  /*2d3a0*/  VIADD R11, R68, 0x2d ;  /* 0x0000002d440b7836 */ /* 0x001fe20000000000 */
[----:B------:R-:W-:Y:S02]  /*2d3b0*/  IADD3 R14, P6, PT, R16, R3, RZ ;  /* 0x00000003100e7210 */ /* 0x000fe40007fde0ff */
        /* <DEDUP_REMOVED lines=8> */
[----:B------:R-:W-:Y:S02]  /*2d440*/  ISETP.LT.AND P5, PT, R72, UR10, !P3 ;  /* 0x0000000a48007c0c */ /* 0x000fe4000dfa1270 */
        /* <DEDUP_REMOVED lines=14> */
[----:B0-----:R-:W-:-:S04]  /*2d530*/  PRMT R19, R30, 0x7772, RZ ;  /* 0x000077721e137816 */ /* 0x001fc800000000ff */
[----:B------:R0:W-:Y:S01]  /*2d540*/  @P5 STG.E.U8 desc[UR14][R10.64], R17 ;  /* 0x000000110a005986 */ /* 0x0001e2000c10110e */
[----:B---3--:R-:W-:Y:S02]  /*2d550*/  ISETP.LT.AND P5, PT, R72, UR8, !P0 ;  /* 0x0000000848007c0c */ /* 0x008fe4000c7a1270 */
        /* <DEDUP_REMOVED lines=14> */
[----:B---3--:R-:W-:-:S04]  /*2d640*/  PRMT R19, R30, 0x7773, RZ ;  /* 0x000077731e137816 */ /* 0x008fc800000000ff */
        /* <DEDUP_REMOVED lines=18> */
[----:B----4-:R-:W-:Y:S02]  /*2d770*/  ISETP.LT.AND P5, PT, R72, UR8, !P2 ;  /* 0x0000000848007c0c */ /* 0x010fe4000d7a1270 */
[----:B------:R-:W-:Y:S01]  /*2d780*/  SHF.R.S32.HI R23, RZ, 0x1f, R16 ;  /* 0x0000001fff177819 */ /* 0x000fe20000011410 */
[----:B------:R4:W-:Y:S01]  /*2d790*/  @P4 STG.E.U8 desc[UR14][R12.64], R19 ;  /* 0x000000130c004986 */ /* 0x0009e2000c10110e */
[----:B--2---:R-:W-:Y:S01]  /*2d7a0*/  ISETP.LT.AND P4, PT, R74, UR12, !P2 ;  /* 0x0000000c4a007c0c */ /* 0x004fe2000d781270 */
[C---:B------:R-:W-:Y:S01]  /*2d7b0*/  VIADD R18, R16.reuse, UR4 ;  /* 0x0000000410127c36 */ /* 0x040fe20008000000 */
[----:B------:R-:W-:Y:S01]  /*2d7c0*/  IADD3 R8, P2, PT, R16, R21, RZ ;  /* 0x0000001510087210 */ /* 0x000fe20007f5e0ff */
[----:B------:R-:W2:Y:S01]  /*2d7d0*/  LDCU UR8, c[0x0][0x398] ;  /* 0x00007300ff0877ac */ /* 0x000ea20008000800 */
        /* <DEDUP_REMOVED lines=8> */
[----:B----4-:R-:W-:-:S04]  /*2d860*/  PRMT R19, R31, 0x7771, RZ ;  /* 0x000077711f137816 */ /* 0x010fc800000000ff */
[----:B------:R4:W-:Y:S01]  /*2d870*/  @P5 STG.E.U8 desc[UR14][R14.64], R17 ;  /* 0x000000110e005986 */ /* 0x0009e2000c10110e */
[----:B------:R-:W-:Y:S02]  /*2d880*/  ISETP.LT.AND P5, PT, R72, UR10, !P3 ;  /* 0x0000000a48007c0c */ /* 0x000fe4000dfa1270 */
[----:B------:R-:W-:Y:S01]  /*2d890*/  SHF.R.S32.HI R25, RZ, 0x1f, R18 ;  /* 0x0000001fff197819 */ /* 0x000fe20000011412 */
[----:B------:R-:W-:Y:S01]  /*2d8a0*/  @P4 STG.E.U8 desc[UR14][R8.64], R19 ;  /* 0x0000001308004986 */ /* 0x000fe2000c10110e */
[----:B------:R-:W-:Y:S01]  /*2d8b0*/  ISETP.LT.AND P4, PT, R74, UR16, !P3 ;  /* 0x000000104a007c0c */ /* 0x000fe2000df81270 */
[C---:B------:R-:W-:Y:S01]  /*2d8c0*/  VIADD R16, R18.reuse, UR4 ;  /* 0x0000000412107c36 */ /* 0x040fe20008000000 */
[C---:B------:R-:W-:Y:S01]  /*2d8d0*/  IADD3 R12, P3, PT, R18.reuse, R21, RZ ;  /* 0x00000015120c7210 */ /* 0x040fe20007f7e0ff */
[----:B------:R-:W0:Y:S01]  /*2d8e0*/  LDCU UR10, c[0x0][0x398] ;  /* 0x00007300ff0a77ac */ /* 0x000e220008000800 */
[----:B------:R-:W-:Y:S01]  /*2d8f0*/  IADD3 R10, P6, PT, R18, R3, RZ ;  /* 0x00000003120a7210 */ /* 0x000fe20007fde0ff */
[----:B----4-:R-:W-:Y:S01]  /*2d900*/  VIADD R15, R68, 0x32 ;  /* 0x00000032440f7836 */ /* 0x010fe20000000000 */
[----:B------:R-:W-:Y:S01]  /*2d910*/  PRMT R17, R35, 0x7772, RZ ;  /* 0x0000777223117816 */ /* 0x000fe200000000ff */
[C---:B------:R-:W-:Y:S01]  /*2d920*/  IMAD.X R13, R25.reuse, 0x1, R0, P3 ;  /* 0x00000001190d7824 */ /* 0x040fe200018e0600 */
[----:B------:R-:W4:Y:S01]  /*2d930*/  LDCU UR16, c[0x0][0x398] ;  /* 0x00007300ff1077ac */ /* 0x000f220008000800 */
        /* <DEDUP_REMOVED lines=12> */
[----:B---3--:R-:W-:Y:S01]  /*2da00*/  ISETP.LT.AND P4, PT, R74, UR18, !P0 ;  /* 0x000000124a007c0c */ /* 0x008fe2000c781270 */
[C---:B------:R-:W-:Y:S01]  /*2da10*/  IMAD.X R15, R23.reuse, 0x1, R20, P6 ;  /* 0x00000001170f7824 */ /* 0x040fe200030e0614 */
[----:B------:R-:W-:Y:S01]  /*2da20*/  IADD3 R8, P0, PT, R16, R21, RZ ;  /* 0x0000001510087210 */ /* 0x000fe20007f1e0ff */
[----:B------:R-:W3:Y:S04]  /*2da30*/  LDCU UR18, c[0x0][0x398] ;  /* 0x00007300ff1277ac */ /* 0x000ee80008000800 */
[----:B------:R-:W-:Y:S01]  /*2da40*/  IMAD.X R9, R23, 0x1, R0, P0 ;  /* 0x0000000117097824 */ /* 0x000fe200000e0600 */
[----:B-1----:R-:W-:Y:S01]  /*2da50*/  ISETP.GE.AND P0, PT, R11, UR6, PT ;  /* 0x000000060b007c0c */ /* 0x002fe2000bf06270 */
[----:B------:R-:W1:Y:S01]  /*2da60*/  LDCU UR6, c[0x0][0x39c] ;  /* 0x00007380ff0677ac */ /* 0x000e620008000800 */
[----:B------:R-:W-:-:S02]  /*2da70*/  PRMT R35, R35, 0x7773, RZ ;  /* 0x0000777323237816 */ /* 0x000fc400000000ff */
[----:B------:R-:W-:-:S03]  /*2da80*/  PRMT R31, R31, 0x7773, RZ ;  /* 0x000077731f1f7816 */ /* 0x000fc600000000ff */
[----:B------:R1:W-:Y:S01]  /*2da90*/  @P5 STG.E.U8 desc[UR14][R14.64], R35 ;  /* 0x000000230e005986 */ /* 0x0003e2000c10110e */
[----:B------:R-:W-:Y:S02]  /*2daa0*/  ISETP.LT.AND P5, PT, R72, UR10, !P1 ;  /* 0x0000000a48007c0c */ /* 0x000fe4000cfa1270 */
[----:B------:R-:W-:Y:S01]  /*2dab0*/  SHF.R.S32.HI R19, RZ, 0x1f, R18 ;  /* 0x0000001fff137819 */ /* 0x000fe20000011412 */
[----:B------:R2:W-:Y:S01]  /*2dac0*/  @P4 STG.E.U8 desc[UR14][R8.64], R31 ;  /* 0x0000001f08004986 */ /* 0x0005e2000c10110e */
[----:B------:R-:W-:Y:S02]  /*2dad0*/  ISETP.LT.AND P4, PT, R74, UR12, !P1 ;  /* 0x0000000c4a007c0c */ /* 0x000fe4000cf81270 */
        /* <DEDUP_REMOVED lines=11> */
[----:B------:R-:W0:Y:S03]  /*2db90*/  LDCU UR12, c[0x0][0x398] ;  /* 0x00007300ff0c77ac */ /* 0x000e260008000800 */
[----:B------:R1:W-:Y:S01]  /*2dba0*/  @P5 STG.E.U8 desc[UR14][R10.64], R17 ;  /* 0x000000110a005986 */ /* 0x0003e2000c10110e */
[----:B--2---:R-:W-:-:S02]  /*2dbb0*/  ISETP.LT.AND P5, PT, R72, UR8, !P2 ;  /* 0x0000000848007c0c */ /* 0x004fc4000d7a1270 */
[----:B------:R-:W-:Y:S01]  /*2dbc0*/  SHF.R.S32.HI R23, RZ, 0x1f, R16 ;  /* 0x0000001fff177819 */ /* 0x000fe20000011410 */
[----:B------:R2:W-:Y:S01]  /*2dbd0*/  @P4 STG.E.U8 desc[UR14][R12.64], R19 ;  /* 0x000000130c004986 */ /* 0x0005e2000c10110e */
[----:B----4-:R-:W-:Y:S01]  /*2dbe0*/  ISETP.LT.AND P4, PT, R74, UR16, !P2 ;  /* 0x000000104a007c0c */ /* 0x010fe2000d781270 */
[C---:B------:R-:W-:Y:S01]  /*2dbf0*/  VIADD R18, R16.reuse, UR4 ;  /* 0x0000000410127c36 */ /* 0x040fe20008000000 */
[----:B------:R-:W-:Y:S01]  /*2dc00*/  IADD3 R8, P2, PT, R16, R21, RZ ;  /* 0x0000001510087210 */ /* 0x000fe20007f5e0ff */
[----:B------:R-:W4:Y:S01]  /*2dc10*/  LDCU UR8, c[0x0][0x398] ;  /* 0x00007300ff0877ac */ /* 0x000f220008000800 */
[----:B-1----:R-:W-:Y:S01]  /*2dc20*/  VIADD R11, R68, 0x35 ;  /* 0x00000035440b7836 */ /* 0x002fe20000000000 */
[----:B------:R-:W-:Y:S02]  /*2dc30*/  IADD3 R14, P6, PT, R16, R3, RZ ;  /* 0x00000003100e7210 */ /* 0x000fe40007fde0ff */
[----:B------:R-:W-:Y:S01]  /*2dc40*/  IMAD.X R9, R23, 0x1, R0, P2 ;  /* 0x0000000117097824 */ /* 0x000fe200010e0600 */
[----:B------:R-:W-:Y:S01]  /*2dc50*/  PRMT R17, R44, 0x7771, RZ ;  /* 0x000077712c117816 */ /* 0x000fe200000000ff */
[----:B------:R-:W1:Y:S01]  /*2dc60*/  LDCU UR16, c[0x0][0x398] ;  /* 0x00007300ff1077ac */ /* 0x000e620008000800 */
[----:B------:R-:W-:Y:S01]  /*2dc70*/  ISETP.GE.AND P2, PT, R11, UR6, PT ;  /* 0x000000060b007c0c */ /* 0x000fe2000bf46270 */
[----:B------:R-:W1:Y:S01]  /*2dc80*/  LDCU UR6, c[0x0][0x39c] ;  /* 0x00007380ff0677ac */ /* 0x000e620008000800 */
[----:B------:R-:W-:Y:S01]  /*2dc90*/  IMAD.X R15, R23, 0x1, R20, P6 ;  /* 0x00000001170f7824 */ /* 0x000fe200030e0614 */
[----:B--2---:R-:W-:-:S04]  /*2dca0*/  PRMT R19, R40, 0x7771, RZ ;  /* 0x0000777128137816 */ /* 0x004fc800000000ff */
[----:B------:R2:W-:Y:S01]  /*2dcb0*/  @P5 STG.E.U8 desc[UR14][R14.64], R17 ;  /* 0x000000110e005986 */ /* 0x0005e2000c10110e */
[----:B0-----:R-:W-:Y:S02]  /*2dcc0*/  ISETP.LT.AND P5, PT, R72, UR10, !P3 ;  /* 0x0000000a48007c0c */ /* 0x001fe4000dfa1270 */
        /* <DEDUP_REMOVED lines=19> */
[----:B------:R-:W-:Y:S01]  /*2de00*/  ISETP.LT.AND P4, PT, R74, UR12, !P0 ;  /* 0x0000000c4a007c0c */ /* 0x000fe2000c781270 */
        /* <DEDUP_REMOVED lines=13> */
[----:B---3--:R-:W-:Y:S02]  /*2dee0*/  ISETP.LT.AND P5, PT, R72, UR10, !P1 ;  /* 0x0000000a48007c0c */ /* 0x008fe4000cfa1270 */
[----:B------:R-:W-:Y:S01]  /*2def0*/  SHF.R.S32.HI R25, RZ, 0x1f, R18 ;  /* 0x0000001fff197819 */ /* 0x000fe20000011412 */
[----:B------:R3:W-:Y:S01]  /*2df00*/  @P4 STG.E.U8 desc[UR14][R8.64], R19 ;  /* 0x0000001308004986 */ /* 0x0007e2000c10110e */
[----:B------:R-:W-:Y:S01]  /*2df10*/  ISETP.LT.AND P4, PT, R74, UR16, !P1 ;  /* 0x000000104a007c0c */ /* 0x000fe2000cf81270 */
[C---:B------:R-:W-:Y:S01]  /*2df20*/  VIADD R16, R18.reuse, UR4 ;  /* 0x0000000412107c36 */ /* 0x040fe20008000000 */
[----:B------:R-:W-:Y:S01]  /*2df30*/  IADD3 R12, P1, PT, R18, R21, RZ ;  /* 0x00000015120c7210 */ /* 0x000fe20007f3e0ff */
[----:B------:R-:W0:Y:S01]  /*2df40*/  LDCU UR10, c[0x0][0x398] ;  /* 0x00007300ff0a77ac */ /* 0x000e220008000800 */
        /* <DEDUP_REMOVED lines=8> */
[----:B---3--:R-:W-:-:S04]  /*2dfd0*/  PRMT R19, R41, 0x7770, RZ ;  /* 0x0000777029137816 */ /* 0x008fc800000000ff */
[----:B------:R3:W-:Y:S01]  /*2dfe0*/  @P5 STG.E.U8 desc[UR14][R10.64], R17 ;  /* 0x000000110a005986 */ /* 0x0007e2000c10110e */
[----:B--2---:R-:W-:Y:S02]  /*2dff0*/  ISETP.LT.AND P5, PT, R72, UR8, !P2 ;  /* 0x0000000848007c0c */ /* 0x004fe4000d7a1270 */
[----:B------:R-:W-:Y:S01]  /*2e000*/  SHF.R.S32.HI R23, RZ, 0x1f, R16 ;  /* 0x0000001fff177819 */ /* 0x000fe20000011410 */
[----:B------:R2:W-:Y:S01]  /*2e010*/  @P4 STG.E.U8 desc[UR14][R12.64], R19 ;  /* 0x000000130c004986 */ /* 0x0005e2000c10110e */
[----:B------:R-:W-:Y:S01]  /*2e020*/  ISETP.LT.AND P4, PT, R74, UR18, !P2 ;  /* 0x000000124a007c0c */ /* 0x000fe2000d781270 */
[C---:B------:R-:W-:Y:S01]  /*2e030*/  VIADD R18, R16.reuse, UR4 ;  /* 0x0000000410127c36 */ /* 0x040fe20008000000 */
[----:B------:R-:W-:Y:S01]  /*2e040*/  IADD3 R8, P2, PT, R16, R21, RZ ;  /* 0x0000001510087210 */ /* 0x000fe20007f5e0ff */
[----:B------:R-:W4:Y:S01]  /*2e050*/  LDCU UR8, c[0x0][0x398] ;  /* 0x00007300ff0877ac */ /* 0x000f220008000800 */
        /* <DEDUP_REMOVED lines=8> */
[----:B--2---:R-:W-:-:S04]  /*2e0e0*/  PRMT R19, R41, 0x7771, RZ ;  /* 0x0000777129137816 */ /* 0x004fc800000000ff */
[----:B------:R2:W-:Y:S01]  /*2e0f0*/  @P5 STG.E.U8 desc[UR14][R14.64], R17 ;  /* 0x000000110e005986 */ /* 0x0005e2000c10110e */
[----:B0-----:R-:W-:Y:S02]  /*2e100*/  ISETP.LT.AND P5, PT, R72, UR10, !P3 ;  /* 0x0000000a48007c0c */ /* 0x001fe4000dfa1270 */
[----:B------:R-:W-:Y:S01]  /*2e110*/  SHF.R.S32.HI R25, RZ, 0x1f, R18 ;  /* 0x0000001fff197819 */ /* 0x000fe20000011412 */
[----:B------:R-:W-:Y:S01]  /*2e120*/  @P4 STG.E.U8 desc[UR14][R8.64], R19 ;  /* 0x0000001308004986 */ /* 0x000fe2000c10110e */
[----:B------:R-:W-:Y:S01]  /*2e130*/  ISETP.LT.AND P4, PT, R74, UR12, !P3 ;  /* 0x0000000c4a007c0c */ /* 0x000fe2000df81270 */
[C---:B------:R-:W-:Y:S01]  /*2e140*/  VIADD R16, R18.reuse, UR4 ;  /* 0x0000000412107c36 */ /* 0x040fe20008000000 */
[C---:B------:R-:W-:Y:S01]  /*2e150*/  IADD3 R12, P3, PT, R18.reuse, R21, RZ ;  /* 0x00000015120c7210 */ /* 0x040fe20007f7e0ff */
[----:B------:R-:W0:Y:S01]  /*2e160*/  LDCU UR10, c[0x0][0x398] ;  /* 0x00007300ff0a77ac */ /* 0x000e220008000800 */
[----:B------:R-:W-:Y:S01]  /*2e170*/  IADD3 R10, P6, PT, R18, R3, RZ ;  /* 0x00000003120a7210 */ /* 0x000fe20007fde0ff */
[----:B--2---:R-:W-:Y:S01]  /*2e180*/  VIADD R15, R68, 0x3a ;  /* 0x0000003a440f7836 */ /* 0x004fe20000000000 */
[----:B------:R-:W-:Y:S01]  /*2e190*/  PRMT R17, R45, 0x7772, RZ ;  /* 0x000077722d117816 */ /* 0x000fe200000000ff */
[C---:B------:R-:W-:Y:S01]  /*2e1a0*/  IMAD.X R13, R25.reuse, 0x1, R0, P3 ;  /* 0x00000001190d7824 */ /* 0x040fe200018e0600 */
[----:B------:R-:W2:Y:S01]  /*2e1b0*/  LDCU UR12, c[0x0][0x398] ;  /* 0x00007300ff0c77ac */ /* 0x000ea20008000800 */
[----:B------:R-:W-:Y:S01]  /*2e1c0*/  IMAD.X R11, R25, 0x1, R20, P6 ;  /* 0x00000001190b7824 */ /* 0x000fe200030e0614 */
[----:B-1----:R-:W-:Y:S01]  /*2e1d0*/  ISETP.GE.AND P3, PT, R15, UR6, PT ;  /* 0x000000060f007c0c */ /* 0x002fe2000bf66270 */
[----:B------:R-:W1:Y:S03]  /*2e1e0*/  LDCU UR6, c[0x0][0x39c] ;  /* 0x00007380ff0677ac */ /* 0x000e660008000800 */
[----:B------:R0:W-:Y:S01]  /*2e1f0*/  @P5 STG.E.U8 desc[UR14][R10.64], R17 ;  /* 0x000000110a005986 */ /* 0x0001e2000c10110e */
[----:B----4-:R-:W-:-:S02]  /*2e200*/  ISETP.LT.AND P5, PT, R72, UR8, !P0 ;  /* 0x0000000848007c0c */ /* 0x010fc4000c7a1270 */
[----:B------:R-:W-:Y:S01]  /*2e210*/  SHF.R.S32.HI R23, RZ, 0x1f, R16 ;  /* 0x0000001fff177819 */ /* 0x000fe20000011410 */
[C---:B------:R-:W-:Y:S01]  /*2e220*/  VIADD R18, R16.reuse, UR4 ;  /* 0x0000000410127c36 */ /* 0x040fe20008000000 */
[----:B------:R-:W-:Y:S01]  /*2e230*/  IADD3 R14, P6, PT, R16, R3, RZ ;  /* 0x00000003100e7210 */ /* 0x000fe20007fde0ff */
[----:B------:R-:W4:Y:S01]  /*2e240*/  LDCU UR8, c[0x0][0x398] ;  /* 0x00007300ff0877ac */ /* 0x000f220008000800 */
        /* <DEDUP_REMOVED lines=16> */
[----:B---3--:R-:W-:Y:S02]  /*2e350*/  ISETP.LT.AND P4, PT, R74, UR18, !P1 ;  /* 0x000000124a007c0c */ /* 0x008fe4000cf81270 */
        /* <DEDUP_REMOVED lines=11> */
[----:B------:R-:W3:Y:S03]  /*2e410*/  LDCU UR18, c[0x0][0x398] ;  /* 0x00007300ff1277ac */ /* 0x000ee60008000800 */
[----:B------:R0:W-:Y:S01]  /*2e420*/  @P5 STG.E.U8 desc[UR14][R10.64], R17 ;  /* 0x000000110a005986 */ /* 0x0001e2000c10110e */
[----:B----4-:R-:W-:-:S02]  /*2e430*/  ISETP.LT.AND P5, PT, R72, UR8, !P2 ;  /* 0x0000000848007c0c */ /* 0x010fc4000d7a1270 */
[----:B------:R-:W-:Y:S01]  /*2e440*/  SHF.R.S32.HI R23, RZ, 0x1f, R16 ;  /* 0x0000001fff177819 */ /* 0x000fe20000011410 */
[----:B------:R4:W-:Y:S01]  /*2e450*/  @P4 STG.E.U8 desc[UR14][R12.64], R19 ;  /* 0x000000130c004986 */ /* 0x0009e2000c10110e */
[----:B--2---:R-:W-:Y:S01]  /*2e460*/  ISETP.LT.AND P4, PT, R74, UR12, !P2 ;  /* 0x0000000c4a007c0c */ /* 0x004fe2000d781270 */
[C---:B------:R-:W-:Y:S01]  /*2e470*/  VIADD R18, R16.reuse, UR4 ;  /* 0x0000000410127c36 */ /* 0x040fe20008000000 */
[----:B------:R-:W-:Y:S01]  /*2e480*/  IADD3 R8, P2, PT, R16, R21, RZ ;  /* 0x0000001510087210 */ /* 0x000fe20007f5e0ff */
[----:B------:R-:W2:Y:S01]  /*2e490*/  LDCU UR8, c[0x0][0x398] ;  /* 0x00007300ff0877ac */ /* 0x000ea20008000800 */
        /* <DEDUP_REMOVED lines=16> */
[----:B------:R-:W3:Y:S01]  /*2e5a0*/  LDCU UR10, c[0x0][0x398] ;  /* 0x00007300ff0a77ac */ /* 0x000ee20008000800 */
        /* <DEDUP_REMOVED lines=10> */
[----:B--2---:R-:W-:Y:S02]  /*2e650*/  ISETP.LT.AND P5, PT, R72, UR8, !P0 ;  /* 0x0000000848007c0c */ /* 0x004fe4000c7a1270 */
[----:B------:R-:W-:Y:S01]  /*2e660*/  SHF.R.S32.HI R23, RZ, 0x1f, R16 ;  /* 0x0000001fff177819 */ /* 0x000fe20000011410 */
[----:B------:R2:W-:Y:S01]  /*2e670*/  @P4 STG.E.U8 desc[UR14][R12.64], R19 ;  /* 0x000000130c004986 */ /* 0x0005e2000c10110e */
[----:B---3--:R-:W-:Y:S01]  /*2e680*/  ISETP.LT.AND P4, PT, R74, UR18, !P0 ;  /* 0x000000124a007c0c */ /* 0x008fe2000c781270 */
        /* <DEDUP_REMOVED lines=55> */
[----:B---3--:R-:W-:Y:S01]  /*2ea00*/  VIADD R15, R68, 0x42 ;  /* 0x00000042440f7836 */ /* 0x008fe20000000000 */
[----:B------:R-:W-:Y:S01]  /*2ea10*/  PRMT R17, R47, 0x7772, RZ ;  /* 0x000077722f117816 */ /* 0x000fe200000000ff */
[C---:B------:R-:W-:Y:S01]  /*2ea20*/  IMAD.X R13, R25.reuse, 0x1, R0, P3 ;  /* 0x00000001190d7824 */ /* 0x040fe200018e0600 */
[----:B------:R-:W3:Y:S01]  /*2ea30*/  LDCU UR18, c[0x0][0x398] ;  /* 0x00007300ff1277ac */ /* 0x000ee20008000800 */
        /* <DEDUP_REMOVED lines=12> */
[----:B--2---:R-:W-:Y:S01]  /*2eb00*/  ISETP.LT.AND P4, PT, R74, UR12, !P0 ;  /* 0x0000000c4a007c0c */ /* 0x004fe2000c781270 */
[C---:B------:R-:W-:Y:S01]  /*2eb10*/  IMAD.X R15, R23.reuse, 0x1, R20, P6 ;  /* 0x00000001170f7824 */ /* 0x040fe200030e0614 */
[----:B------:R-:W-:Y:S01]  /*2eb20*/  IADD3 R8, P0, PT, R16, R21, RZ ;  /* 0x0000001510087210 */ /* 0x000fe20007f1e0ff */
[----:B------:R-:W2:Y:S04]  /*2eb30*/  LDCU UR12, c[0x0][0x398] ;  /* 0x00007300ff0c77ac */ /* 0x000ea80008000800 */
        /* <DEDUP_REMOVED lines=23> */
[----:B----4-:R-:W-:-:S02]  /*2ecb0*/  ISETP.LT.AND P5, PT, R72, UR8, !P2 ;  /* 0x0000000848007c0c */ /* 0x010fc4000d7a1270 */
[----:B------:R-:W-:Y:S01]  /*2ecc0*/  SHF.R.S32.HI R23, RZ, 0x1f, R16 ;  /* 0x0000001fff177819 */ /* 0x000fe20000011410 */
[----:B------:R4:W-:Y:S01]  /*2ecd0*/  @P4 STG.E.U8 desc[UR14][R12.64], R19 ;  /* 0x000000130c004986 */ /* 0x0009e2000c10110e */
[----:B---3--:R-:W-:Y:S01]  /*2ece0*/  ISETP.LT.AND P4, PT, R74, UR18, !P2 ;  /* 0x000000124a007c0c */ /* 0x008fe2000d781270 */
[C---:B------:R-:W-:Y:S01]  /*2ecf0*/  VIADD R18, R16.reuse, UR4 ;  /* 0x0000000410127c36 */ /* 0x040fe20008000000 */
[----:B--2---:R-:W-:Y:S01]  /*2ed00*/  IADD3 R8, P2, PT, R16, R21, RZ ;  /* 0x0000001510087210 */ /* 0x004fe20007f5e0ff */
[----:B------:R-:W2:Y:S01]  /*2ed10*/  LDCU UR8, c[0x0][0x398] ;  /* 0x00007300ff0877ac */ /* 0x000ea20008000800 */
[----:B-1----:R-:W-:Y:S01]  /*2ed20*/  VIADD R11, R68, 0x45 ;  /* 0x00000045440b7836 */ /* 0x002fe20000000000 */
[----:B------:R-:W-:Y:S02]  /*2ed30*/  IADD3 R14, P6, PT, R16, R3, RZ ;  /* 0x00000003100e7210 */ /* 0x000fe40007fde0ff */
[----:B------:R-:W-:Y:S01]  /*2ed40*/  IMAD.X R9, R23, 0x1, R0, P2 ;  /* 0x0000000117097824 */ /* 0x000fe200010e0600 */
[----:B------:R-:W-:Y:S01]  /*2ed50*/  PRMT R17, R56, 0x7771, RZ ;  /* 0x0000777138117816 */ /* 0x000fe200000000ff */
[----:B------:R-:W1:Y:S01]  /*2ed60*/  LDCU UR18, c[0x0][0x398] ;  /* 0x00007300ff1277ac */ /* 0x000e620008000800 */
[----:B------:R-:W-:Y:S01]  /*2ed70*/  ISETP.GE.AND P2, PT, R11, UR6, PT ;  /* 0x000000060b007c0c */ /* 0x000fe2000bf46270 */
[----:B------:R-:W3:Y:S01]  /*2ed80*/  LDCU UR6, c[0x0][0x39c] ;  /* 0x00007380ff0677ac */ /* 0x000ee20008000800 */
[----:B------:R-:W-:Y:S01]  /*2ed90*/  IMAD.X R15, R23, 0x1, R20, P6 ;  /* 0x00000001170f7824 */ /* 0x000fe200030e0614 */
[----:B----4-:R-:W-:-:S04]  /*2eda0*/  PRMT R19, R48, 0x7771, RZ ;  /* 0x0000777130137816 */ /* 0x010fc800000000ff */
[----:B------:R4:W-:Y:S01]  /*2edb0*/  @P5 STG.E.U8 desc[UR14][R14.64], R17 ;  /* 0x000000110e005986 */ /* 0x0009e2000c10110e */
[----:B0-----:R-:W-:Y:S02]  /*2edc0*/  ISETP.LT.AND P5, PT, R72, UR10, !P3 ;  /* 0x0000000a48007c0c */ /* 0x001fe4000dfa1270 */
        /* <DEDUP_REMOVED lines=11> */
[----:B---3--:R-:W-:Y:S01]  /*2ee80*/  ISETP.GE.AND P3, PT, R15, UR6, PT ;  /* 0x000000060f007c0c */ /* 0x008fe2000bf66270 */
[----:B------:R-:W3:Y:S01]  /*2ee90*/  LDCU UR6, c[0x0][0x39c] ;  /* 0x00007380ff0677ac */ /* 0x000ee20008000800 */
[----:B------:R-:W-:Y:S01]  /*2eea0*/  IMAD.X R11, R25, 0x1, R20, P6 ;  /* 0x00000001190b7824 */ /* 0x000fe200030e0614 */
[----:B0-----:R-:W-:-:S04]  /*2eeb0*/  PRMT R19, R48, 0x7772, RZ ;  /* 0x0000777230137816 */ /* 0x001fc800000000ff */
        /* <DEDUP_REMOVED lines=13> */
[----:B---3--:R-:W-:Y:S01]  /*2ef90*/  ISETP.GE.AND P0, PT, R11, UR6, PT ;  /* 0x000000060b007c0c */ /* 0x008fe2000bf06270 */
[----:B------:R-:W3:Y:S01]  /*2efa0*/  LDCU UR6, c[0x0][0x39c] ;  /* 0x00007380ff0677ac */ /* 0x000ee20008000800 */
[----:B------:R-:W-:Y:S01]  /*2efb0*/  IMAD.X R15, R23, 0x1, R20, P6 ;  /* 0x00000001170f7824 */ /* 0x000fe200030e0614 */
[----:B--2---:R-:W-:-:S04]  /*2efc0*/  PRMT R19, R48, 0x7773, RZ ;  /* 0x0000777330137816 */ /* 0x004fc800000000ff */
[----:B------:R2:W-:Y:S01]  /*2efd0*/  @P5 STG.E.U8 desc[UR14][R14.64], R17 ;  /* 0x000000110e005986 */ /* 0x0005e2000c10110e */
[----:B-1----:R-:W-:Y:S02]  /*2efe0*/  ISETP.LT.AND P5, PT, R72, UR10, !P1 ;  /* 0x0000000a48007c0c */ /* 0x002fe4000cfa1270 */
[----:B------:R-:W-:Y:S01]  /*2eff0*/  SHF.R.S32.HI R25, RZ, 0x1f, R18 ;  /* 0x0000001fff197819 */ /* 0x000fe20000011412 */
[----:B------:R1:W-:Y:S01]  /*2f000*/  @P4 STG.E.U8 desc[UR14][R8.64], R19 ;  /* 0x0000001308004986 */ /* 0x0003e2000c10110e */
[----:B------:R-:W-:Y:S01]  /*2f010*/  ISETP.LT.AND P4, PT, R74, UR18, !P1 ;  /* 0x000000124a007c0c */ /* 0x000fe2000cf81270 */
[C---:B------:R-:W-:Y:S01]  /*2f020*/  VIADD R16, R18.reuse, UR4 ;  /* 0x0000000412107c36 */ /* 0x040fe20008000000 */
[----:B------:R-:W-:Y:S01]  /*2f030*/  IADD3 R12, P1, PT, R18, R21, RZ ;  /* 0x00000015120c7210 */ /* 0x000fe20007f3e0ff */
[----:B------:R-:W0:Y:S01]  /*2f040*/  LDCU UR10, c[0x0][0x398] ;  /* 0x00007300ff0a77ac */ /* 0x000e220008000800 */
[----:B--2---:R-:W-:Y:S01]  /*2f050*/  VIADD R15, R68, 0x48 ;  /* 0x00000048440f7836 */ /* 0x004fe20000000000 */
[----:B------:R-:W-:-:S02]  /*2f060*/  IADD3 R10, P6, PT, R18, R3, RZ ;  /* 0x00000003120a7210 */ /* 0x000fc40007fde0ff */
[----:B------:R-:W-:Y:S01]  /*2f070*/  IMAD.X R13, R25, 0x1, R0, P1 ;  /* 0x00000001190d7824 */ /* 0x000fe200008e0600 */
[----:B------:R-:W-:Y:S01]  /*2f080*/  PRMT R17, R57, 0x7770, RZ ;  /* 0x0000777039117816 */ /* 0x000fe200000000ff */
[----:B------:R-:W2:Y:S01]  /*2f090*/  LDCU UR18, c[0x0][0x398] ;  /* 0x00007300ff1277ac */ /* 0x000ea20008000800 */
[----:B---3--:R-:W-:Y:S01]  /*2f0a0*/  ISETP.GE.AND P1, PT, R15, UR6, PT ;  /* 0x000000060f007c0c */ /* 0x008fe2000bf26270 */
[----:B------:R-:W3:Y:S01]  /*2f0b0*/  LDCU UR6, c[0x0][0x39c] ;  /* 0x00007380ff0677ac */ /* 0x000ee20008000800 */
        /* <DEDUP_REMOVED lines=10> */
[----:B-1----:R-:W-:Y:S01]  /*2f160*/  VIADD R11, R68, 0x49 ;  /* 0x00000049440b7836 */ /* 0x002fe20000000000 */
[----:B------:R-:W-:-:S02]  /*2f170*/  IADD3 R14, P6, PT, R16, R3, RZ ;  /* 0x00000003100e7210 */ /* 0x000fc40007fde0ff */
[----:B------:R-:W-:Y:S01]  /*2f180*/  IMAD.X R9, R23, 0x1, R0, P2 ;  /* 0x0000000117097824 */ /* 0x000fe200010e0600 */
[----:B------:R-:W-:Y:S01]  /*2f190*/  PRMT R17, R57, 0x7771, RZ ;  /* 0x0000777139117816 */ /* 0x000fe200000000ff */
[----:B------:R-:W1:Y:S01]  /*2f1a0*/  LDCU UR12, c[0x0][0x398] ;  /* 0x00007300ff0c77ac */ /* 0x000e620008000800 */
[----:B---3--:R-:W-:Y:S01]  /*2f1b0*/  ISETP.GE.AND P2, PT, R11, UR6, PT ;  /* 0x000000060b007c0c */ /* 0x008fe2000bf46270 */
[----:B------:R-:W3:Y:S01]  /*2f1c0*/  LDCU UR6, c[0x0][0x39c] ;  /* 0x00007380ff0677ac */ /* 0x000ee20008000800 */
[----:B------:R-:W-:Y:S01]  /*2f1d0*/  IMAD.X R15, R23, 0x1, R20, P6 ;  /* 0x00000001170f7824 */ /* 0x000fe200030e0614 */
[----:B----4-:R-:W-:-:S04]  /*2f1e0*/  PRMT R19, R49, 0x7771, RZ ;  /* 0x0000777131137816 */ /* 0x010fc800000000ff */
        /* <DEDUP_REMOVED lines=14> */
[----:B---3--:R-:W-:Y:S01]  /*2f2d0*/  ISETP.GE.AND P3, PT, R15, UR6, PT ;  /* 0x000000060f007c0c */ /* 0x008fe2000bf66270 */
[----:B------:R-:W3:Y:S03]  /*2f2e0*/  LDCU UR6, c[0x0][0x39c] ;  /* 0x00007380ff0677ac */ /* 0x000ee60008000800 */
        /* <DEDUP_REMOVED lines=14> */
[----:B---3--:R-:W-:Y:S01]  /*2f3d0*/  ISETP.GE.AND P0, PT, R11, UR6, PT ;  /* 0x000000060b007c0c */ /* 0x008fe2000bf06270 */
[----:B------:R-:W3:Y:S01]  /*2f3e0*/  LDCU UR6, c[0x0][0x39c] ;  /* 0x00007380ff0677ac */ /* 0x000ee20008000800 */
[----:B------:R-:W-:-:S02]  /*2f3f0*/  PRMT R57, R57, 0x7773, RZ ;  /* 0x0000777339397816 */ /* 0x000fc400000000ff */
[----:B------:R-:W-:-:S03]  /*2f400*/  PRMT R49, R49, 0x7773, RZ ;  /* 0x0000777331317816 */ /* 0x000fc600000000ff */
[----:B------:R2:W-:Y:S01]  /*2f410*/  @P5 STG.E.U8 desc[UR14][R14.64], R57 ;  /* 0x000000390e005986 */ /* 0x0005e2000c10110e */
[----:B------:R-:W-:Y:S02]  /*2f420*/  ISETP.LT.AND P5, PT, R72, UR10, !P1 ;  /* 0x0000000a48007c0c */ /* 0x000fe4000cfa1270 */
[----:B------:R-:W-:Y:S01]  /*2f430*/  SHF.R.S32.HI R19, RZ, 0x1f, R18 ;  /* 0x0000001fff137819 */ /* 0x000fe20000011412 */
[----:B------:R3:W-:Y:S01]  /*2f440*/  @P4 STG.E.U8 desc[UR14][R8.64], R49 ;  /* 0x0000003108004986 */ /* 0x0007e2000c10110e */
[----:B-1----:R-:W-:Y:S02]  /*2f450*/  ISETP.LT.AND P4, PT, R74, UR12, !P1 ;  /* 0x0000000c4a007c0c */ /* 0x002fe4000cf81270 */
[----:B------:R-:W-:Y:S02]  /*2f460*/  IADD3 R10, P6, PT, R18, R3, RZ ;  /* 0x00000003120a7210 */ /* 0x000fe40007fde0ff */
[----:B0-----:R-:W-:Y:S01]  /*2f470*/  PRMT R17, R58, 0x7770, RZ ;  /* 0x000077703a117816 */ /* 0x001fe200000000ff */
[C---:B------:R-:W-:Y:S01]  /*2f480*/  VIADD R16, R18.reuse, UR4 ;  /* 0x0000000412107c36 */ /* 0x040fe20008000000 */
[----:B------:R-:W-:Y:S01]  /*2f490*/  IADD3 R12, P1, PT, R18, R21, RZ ;  /* 0x00000015120c7210 */ /* 0x000fe20007f3e0ff */
[----:B--2---:R-:W-:Y:S01]  /*2f4a0*/  VIADD R15, R68, 0x4c ;  /* 0x0000004c440f7836 */ /* 0x004fe20000000000 */
[----:B------:R-:W0:Y:S03]  /*2f4b0*/  LDCU UR10, c[0x0][0x398] ;  /* 0x00007300ff0a77ac */ /* 0x000e260008000800 */
[----:B------:R-:W-:Y:S01]  /*2f4c0*/  IMAD.X R13, R19, 0x1, R0, P1 ;  /* 0x00000001130d7824 */ /* 0x000fe200008e0600 */
[----:B---3--:R-:W-:Y:S01]  /*2f4d0*/  ISETP.GE.AND P1, PT, R15, UR6, PT ;  /* 0x000000060f007c0c */ /* 0x008fe2000bf26270 */
[----:B------:R-:W1:Y:S01]  /*2f4e0*/  LDCU UR6, c[0x0][0x39c] ;  /* 0x00007380ff0677ac */ /* 0x000e620008000800 */
[----:B------:R-:W-:Y:S01]  /*2f4f0*/  IMAD.X R11, R19, 0x1, R20, P6 ;  /* 0x00000001130b7824 */ /* 0x000fe200030e0614 */
[----:B------:R-:W-:Y:S01]  /*2f500*/  PRMT R19, R50, 0x7770, RZ ;  /* 0x0000777032137816 */ /* 0x000fe200000000ff */
[----:B------:R-:W2:Y:S03]  /*2f510*/  LDCU UR12, c[0x0][0x398] ;  /* 0x00007300ff0c77ac */ /* 0x000ea60008000800 */
[----:B------:R3:W-:Y:S01]  /*2f520*/  @P5 STG.E.U8 desc[UR14][R10.64], R17 ;  /* 0x000000110a005986 */ /* 0x0007e2000c10110e */
[----:B------:R-:W-:-:S02]  /*2f530*/  ISETP.LT.AND P5, PT, R72, UR8, !P2 ;  /* 0x0000000848007c0c */ /* 0x000fc4000d7a1270 */
[----:B------:R-:W-:Y:S01]  /*2f540*/  SHF.R.S32.HI R23, RZ, 0x1f, R16 ;  /* 0x0000001fff177819 */ /* 0x000fe20000011410 */
[----:B------:R0:W-:Y:S01]  /*2f550*/  @P4 STG.E.U8 desc[UR14][R12.64], R19 ;  /* 0x000000130c004986 */ /* 0x0001e2000c10110e */
[----:B----4-:R-:W-:Y:S01]  /*2f560*/  ISETP.LT.AND P4, PT, R74, UR16, !P2 ;  /* 0x000000104a007c0c */ /* 0x010fe2000d781270 */
[C---:B------:R-:W-:Y:S01]  /*2f570*/  VIADD R18, R16.reuse, UR4 ;  /* 0x0000000410127c36 */ /* 0x040fe20008000000 */
[----:B------:R-:W-:Y:S01]  /*2f580*/  IADD3 R8, P2, PT, R16, R21, RZ ;  /* 0x0000001510087210 */ /* 0x000fe20007f5e0ff */
[----:B------:R-:W4:Y:S01]  /*2f590*/  LDCU UR8, c[0x0][0x398] ;  /* 0x00007300ff0877ac */ /* 0x000f220008000800 */
        /* <DEDUP_REMOVED lines=47> */
[----:B---3--:R-:W-:Y:S01]  /*2f890*/  ISETP.LT.AND P4, PT, R74, UR16, !P1 ;  /* 0x000000104a007c0c */ /* 0x008fe2000cf81270 */
        /* <DEDUP_REMOVED lines=84> */
[----:B--2---:R-:W-:Y:S01]  /*2fde0*/  ISETP.LT.AND P4, PT, R74, UR12, !P2 ;  /* 0x0000000c4a007c0c */ /* 0x004fe2000d781270 */
[C---:B------:R-:W-:Y:S01]  /*2fdf0*/  VIADD R18, R16.reuse, UR4 ;  /* 0x0000000410127c36 */ /* 0x040fe20008000000 */
[----:B---3--:R-:W-:Y:S01]  /*2fe00*/  IADD3 R8, P2, PT, R16, R21, RZ ;  /* 0x0000001510087210 */ /* 0x008fe20007f5e0ff */
        /* <DEDUP_REMOVED lines=320> */
[----:B------:R-:W-:Y:S02]  /*31210*/  ISETP.LT.AND P4, PT, R74, UR16, !P1 ;  /* 0x000000104a007c0c */ /* 0x000fe4000cf81270 */
[C---:B------:R-:W-:Y:S01]  /*31220*/  IADD3 R10, P6, PT, R18.reuse, R3, RZ ;  /* 0x00000003120a7210 */ /* 0x040fe20007fde0ff */
[C---:B------:R-:W-:Y:S01]  /*31230*/  VIADD R4, R18.reuse, UR4 ;  /* 0x0000000412047c36 */ /* 0x040fe20008000000 */
[----:B------:R-:W-:Y:S01]  /*31240*/  IADD3 R12, P1, PT, R18, R21, RZ ;  /* 0x00000015120c7210 */ /* 0x000fe20007f3e0ff */
[----:B------:R-:W0:Y:S01]  /*31250*/  LDCU UR10, c[0x0][0x398] ;  /* 0x00007300ff0a77ac */ /* 0x000e220008000800 */
[----:B--2---:R-:W-:-:S03]  /*31260*/  VIADD R15, R68, 0x68 ;  /* 0x00000068440f7836 */ /* 0x004fc60000000000 */
[----:B------:R-:W-:Y:S01]  /*31270*/  IMAD.X R13, R25, 0x1, R0, P1 ;  /* 0x00000001190d7824 */ /* 0x000fe200008e0600 */
[----:B------:R-:W-:Y:S01]  /*31280*/  PRMT R17, R61, 0x7770, RZ ;  /* 0x000077703d117816 */ /* 0x000fe200000000ff */
[----:B------:R-:W2:Y:S01]  /*31290*/  LDCU UR16, c[0x0][0x398] ;  /* 0x00007300ff1077ac */ /* 0x000ea20008000800 */
[----:B---3--:R-:W-:Y:S01]  /*312a0*/  ISETP.GE.AND P1, PT, R15, UR6, PT ;  /* 0x000000060f007c0c */ /* 0x008fe2000bf26270 */
[----:B------:R-:W3:Y:S01]  /*312b0*/  LDCU UR6, c[0x0][0x39c] ;  /* 0x00007380ff0677ac */ /* 0x000ee20008000800 */
[----:B------:R-:W-:Y:S01]  /*312c0*/  IMAD.X R11, R25, 0x1, R20, P6 ;  /* 0x00000001190b7824 */ /* 0x000fe200030e0614 */
[----:B-1----:R-:W-:Y:S01]  /*312d0*/  PRMT R19, R5, 0x7770, RZ ;  /* 0x0000777005137816 */ /* 0x002fe200000000ff */
[----:B------:R-:W-:-:S03]  /*312e0*/  VIADD R16, R4, UR4 ;  /* 0x0000000404107c36 */ /* 0x000fc60008000000 */
[----:B------:R1:W-:Y:S01]  /*312f0*/  @P5 STG.E.U8 desc[UR14][R10.64], R17 ;  /* 0x000000110a005986 */ /* 0x0003e2000c10110e */
[----:B----4-:R-:W-:Y:S01]  /*31300*/  ISETP.LT.AND P5, PT, R72, UR8, !P2 ;  /* 0x0000000848007c0c */ /* 0x010fe2000d7a1270 */
[----:B------:R-:W4:Y:S02]  /*31310*/  LDCU UR8, c[0x0][0x398] ;  /* 0x00007300ff0877ac */ /* 0x000f240008000800 */
[----:B------:R0:W-:Y:S01]  /*31320*/  @P4 STG.E.U8 desc[UR14][R12.64], R19 ;  /* 0x000000130c004986 */ /* 0x0001e2000c10110e */
[----:B------:R-:W-:Y:S01]  /*31330*/  ISETP.LT.AND P4, PT, R74, UR18, !P2 ;  /* 0x000000124a007c0c */ /* 0x000fe2000d781270 */
[----:B------:R-:W2:Y:S01]  /*31340*/  LDCU UR18, c[0x0][0x398] ;  /* 0x00007300ff1277ac */ /* 0x000ea20008000800 */
[----:B------:R-:W-:Y:S02]  /*31350*/  SHF.R.S32.HI R23, RZ, 0x1f, R4 ;  /* 0x0000001fff177819 */ /* 0x000fe40000011404 */
[C---:B------:R-:W-:Y:S02]  /*31360*/  IADD3 R14, P6, PT, R4.reuse, R3, RZ ;  /* 0x00000003040e7210 */ /* 0x040fe40007fde0ff */
[----:B------:R-:W-:Y:S01]  /*31370*/  IADD3 R8, P2, PT, R4, R21, RZ ;  /* 0x0000001504087210 */ /* 0x000fe20007f5e0ff */
[----:B------:R-:W-:-:S04]  /*31380*/  VIADD R4, R68, 0x69 ;  /* 0x0000006944047836 */ /* 0x000fc80000000000 */
[C---:B------:R-:W-:Y:S01]  /*31390*/  IMAD.X R9, R23.reuse, 0x1, R0, P2 ;  /* 0x0000000117097824 */ /* 0x040fe200010e0600 */
[----:B---3--:R-:W-:Y:S01]  /*313a0*/  ISETP.GE.AND P2, PT, R4, UR6, PT ;  /* 0x0000000604007c0c */ /* 0x008fe2000bf46270 */
[----:B------:R-:W3:Y:S01]  /*313b0*/  LDCU UR6, c[0x0][0x39c] ;  /* 0x00007380ff0677ac */ /* 0x000ee20008000800 */
[----:B------:R-:W-:Y:S01]  /*313c0*/  IMAD.X R15, R23, 0x1, R20, P6 ;  /* 0x00000001170f7824 */ /* 0x000fe200030e0614 */
[----:B-1----:R-:W-:Y:S02]  /*313d0*/  PRMT R17, R61, 0x7771, RZ ;  /* 0x000077713d117816 */ /* 0x002fe400000000ff */
[----:B0-----:R-:W-:-:S03]  /*313e0*/  PRMT R19, R5, 0x7771, RZ ;  /* 0x0000777105137816 */ /* 0x001fc600000000ff */
[----:B------:R0:W-:Y:S01]  /*313f0*/  @P5 STG.E.U8 desc[UR14][R14.64], R17 ;  /* 0x000000110e005986 */ /* 0x0001e2000c10110e */
[----:B------:R-:W-:Y:S02]  /*31400*/  ISETP.LT.AND P5, PT, R72, UR10, !P3 ;  /* 0x0000000a48007c0c */ /* 0x000fe4000dfa1270 */
[----:B------:R-:W-:Y:S01]  /*31410*/  SHF.R.S32.HI R25, RZ, 0x1f, R16 ;  /* 0x0000001fff197819 */ /* 0x000fe20000011410 */
[----:B------:R-:W-:Y:S01]  /*31420*/  @P4 STG.E.U8 desc[UR14][R8.64], R19 ;  /* 0x0000001308004986 */ /* 0x000fe2000c10110e */
[----:B------:R-:W-:Y:S01]  /*31430*/  ISETP.LT.AND P4, PT, R74, UR12, !P3 ;  /* 0x0000000c4a007c0c */ /* 0x000fe2000df81270 */
[C---:B------:R-:W-:Y:S01]  /*31440*/  VIADD R4, R16.reuse, UR4 ;  /* 0x0000000410047c36 */ /* 0x040fe20008000000 */
[C---:B------:R-:W-:Y:S01]  /*31450*/  IADD3 R12, P3, PT, R16.reuse, R21, RZ ;  /* 0x00000015100c7210 */ /* 0x040fe20007f7e0ff */
[----:B------:R-:W1:Y:S01]  /*31460*/  LDCU UR10, c[0x0][0x398] ;  /* 0x00007300ff0a77ac */ /* 0x000e620008000800 */
[----:B------:R-:W-:Y:S01]  /*31470*/  IADD3 R10, P6, PT, R16, R3, RZ ;  /* 0x00000003100a7210 */ /* 0x000fe20007fde0ff */
[C---:B0-----:R-:W-:Y:S01]  /*31480*/  VIADD R15, R68.reuse, 0x6a ;  /* 0x0000006a440f7836 */ /* 0x041fe20000000000 */
[----:B------:R-:W-:Y:S01]  /*31490*/  PRMT R17, R61, 0x7772, RZ ;  /* 0x000077723d117816 */ /* 0x000fe200000000ff */
[C---:B------:R-:W-:Y:S01]  /*314a0*/  IMAD.X R13, R25.reuse, 0x1, R0, P3 ;  /* 0x00000001190d7824 */ /* 0x040fe200018e0600 */
[----:B------:R-:W0:Y:S01]  /*314b0*/  LDCU UR12, c[0x0][0x398] ;  /* 0x00007300ff0c77ac */ /* 0x000e220008000800 */
[----:B------:R-:W-:Y:S01]  /*314c0*/  IMAD.X R11, R25, 0x1, R20, P6 ;  /* 0x00000001190b7824 */ /* 0x000fe200030e0614 */
[----:B---3--:R-:W-:Y:S01]  /*314d0*/  ISETP.GE.AND P3, PT, R15, UR6, PT ;  /* 0x000000060f007c0c */ /* 0x008fe2000bf66270 */
[----:B------:R-:W3:Y:S03]  /*314e0*/  LDCU UR6, c[0x0][0x39c] ;  /* 0x00007380ff0677ac */ /* 0x000ee60008000800 */
[----:B------:R0:W-:Y:S01]  /*314f0*/  @P5 STG.E.U8 desc[UR14][R10.64], R17 ;  /* 0x000000110a005986 */ /* 0x0001e2000c10110e */
[----:B------:R-:W-:Y:S01]  /*31500*/  SHF.R.S32.HI R23, RZ, 0x1f, R4 ;  /* 0x0000001fff177819 */ /* 0x000fe20000011404 */
[----:B------:R-:W-:Y:S01]  /*31510*/  VIADD R16, R68, 0x6b ;  /* 0x0000006b44107836 */ /* 0x000fe20000000000 */
[----:B----4-:R-:W-:Y:S01]  /*31520*/  ISETP.LT.AND P5, PT, R72, UR8, !P0 ;  /* 0x0000000848007c0c */ /* 0x010fe2000c7a1270 */
[----:B------:R-:W4:Y:S01]  /*31530*/  LDCU UR8, c[0x0][0x398] ;  /* 0x00007300ff0877ac */ /* 0x000f220008000800 */
[----:B0-----:R-:W-:-:S05]  /*31540*/  PRMT R11, R5, 0x7772, RZ ;  /* 0x00007772050b7816 */ /* 0x001fca00000000ff */
[----:B------:R0:W-:Y:S01]  /*31550*/  @P4 STG.E.U8 desc[UR14][R12.64], R11 ;  /* 0x0000000b0c004986 */ /* 0x0001e2000c10110e */
[----:B------:R-:W-:Y:S02]  /*31560*/  IADD3 R8, P4, PT, R4, R21, RZ ;  /* 0x0000001504087210 */ /* 0x000fe40007f9e0ff */
[----:B--2---:R-:W-:Y:S02]  /*31570*/  ISETP.LT.AND P0, PT, R74, UR16, !P0 ;  /* 0x000000104a007c0c */ /* 0x004fe4000c701270 */
[-C--:B------:R-:W-:Y:S01]  /*31580*/  IADD3 R14, P6, PT, R4, R3.reuse, RZ ;  /* 0x00000003040e7210 */ /* 0x080fe20007fde0ff */
[----:B------:R-:W-:Y:S01]  /*31590*/  IMAD.X R9, R23, 0x1, R0, P4 ;  /* 0x0000000117097824 */ /* 0x000fe200020e0600 */
[----:B---3--:R-:W-:Y:S01]  /*315a0*/  ISETP.GE.AND P4, PT, R16, UR6, PT ;  /* 0x0000000610007c0c */ /* 0x008fe2000bf86270 */
[----:B------:R-:W2:Y:S01]  /*315b0*/  LDCU UR6, c[0x0][0x39c] ;  /* 0x00007380ff0677ac */ /* 0x000ea20008000800 */
[----:B------:R-:W-:Y:S01]  /*315c0*/  PRMT R61, R61, 0x7773, RZ ;  /* 0x000077733d3d7816 */ /* 0x000fe200000000ff */
[----:B------:R-:W-:Y:S01]  /*315d0*/  IMAD.X R15, R23, 0x1, R20, P6 ;  /* 0x00000001170f7824 */ /* 0x000fe200030e0614 */
[----:B------:R-:W-:Y:S01]  /*315e0*/  PRMT R17, R5, 0x7773, RZ ;  /* 0x0000777305117816 */ /* 0x000fe200000000ff */
[----:B------:R-:W-:Y:S01]  /*315f0*/  VIADD R10, R4, UR4 ;  /* 0x00000004040a7c36 */ /* 0x000fe20008000000 */
[----:B------:R-:W3:Y:S02]  /*31600*/  LDCU UR16, c[0x0][0x398] ;  /* 0x00007300ff1077ac */ /* 0x000ee40008000800 */
[----:B------:R2:W-:Y:S01]  /*31610*/  @P5 STG.E.U8 desc[UR14][R14.64], R61 ;  /* 0x0000003d0e005986 */ /* 0x0005e2000c10110e */
[----:B-1----:R-:W-:Y:S01]  /*31620*/  ISETP.LT.AND P5, PT, R72, UR10, !P1 ;  /* 0x0000000a48007c0c */ /* 0x002fe2000cfa1270 */
[----:B0-----:R-:W-:Y:S01]  /*31630*/  VIADD R13, R68, 0x6c ;  /* 0x0000006c440d7836 */ /* 0x001fe20000000000 */
[----:B------:R-:W-:Y:S01]  /*31640*/  SHF.R.S32.HI R19, RZ, 0x1f, R10 ;  /* 0x0000001fff137819 */ /* 0x000fe2000001140a */
[----:B------:R0:W-:Y:S01]  /*31650*/  @P0 STG.E.U8 desc[UR14][R8.64], R17 ;  /* 0x0000001108000986 */ /* 0x0001e2000c10110e */
[----:B------:R-:W-:Y:S01]  /*31660*/  IADD3 R4, P6, PT, R10, R3, RZ ;  /* 0x000000030a047210 */ /* 0x000fe20007fde0ff */
[----:B------:R-:W1:Y:S01]  /*31670*/  LDCU UR10, c[0x0][0x398] ;  /* 0x00007300ff0a77ac */ /* 0x000e620008000800 */
[----:B------:R-:W-:Y:S01]  /*31680*/  ISETP.LT.AND P0, PT, R74, UR18, !P1 ;  /* 0x000000124a007c0c */ /* 0x000fe2000cf01270 */
[C---:B--2---:R-:W-:Y:S01]  /*31690*/  VIADD R14, R10.reuse, UR4 ;  /* 0x000000040a0e7c36 */ /* 0x044fe20008000000 */
[----:B------:R-:W-:Y:S01]  /*316a0*/  IADD3 R10, P1, PT, R10, R21, RZ ;  /* 0x000000150a0a7210 */ /* 0x000fe20007f3e0ff */
[----:B------:R-:W-:Y:S01]  /*316b0*/  IMAD.X R5, R19, 0x1, R20, P6 ;  /* 0x0000000113057824 */ /* 0x000fe200030e0614 */
[----:B------:R-:W-:-:S02]  /*316c0*/  PRMT R15, R62, 0x7770, RZ ;  /* 0x000077703e0f7816 */ /* 0x000fc400000000ff */
[----:B0-----:R-:W-:Y:S01]  /*316d0*/  PRMT R17, R6, 0x7770, RZ ;  /* 0x0000777006117816 */ /* 0x001fe200000000ff */
[----:B------:R-:W-:Y:S01]  /*316e0*/  IMAD.X R11, R19, 0x1, R0, P1 ;  /* 0x00000001130b7824 */ /* 0x000fe200008e0600 */
[----:B------:R-:W-:Y:S01]  /*316f0*/  ISETP.GE.AND P1, PT, R13, UR6, PT ;  /* 0x000000060d007c0c */ /* 0x000fe2000bf26270 */
[----:B------:R-:W0:Y:S01]  /*31700*/  LDCU UR6, c[0x0][0x39c] ;  /* 0x00007380ff0677ac */ /* 0x000e220008000800 */
[----:B------:R2:W-:Y:S01]  /*31710*/  @P5 STG.E.U8 desc[UR14][R4.64], R15 ;  /* 0x0000000f04005986 */ /* 0x0005e2000c10110e */
[----:B----4-:R-:W-:Y:S01]  /*31720*/  ISETP.LT.AND P5, PT, R72, UR8, !P2 ;  /* 0x0000000848007c0c */ /* 0x010fe2000d7a1270 */
[----:B------:R-:W-:Y:S01]  /*31730*/  VIADD R9, R68, 0x6d ;  /* 0x0000006d44097836 */ /* 0x000fe20000000000 */
[----:B------:R-:W-:Y:S01]  /*31740*/  SHF.R.S32.HI R23, RZ, 0x1f, R14 ;  /* 0x0000001fff177819 */ /* 0x000fe2000001140e */
[----:B------:R4:W-:Y:S01]  /*31750*/  @P0 STG.E.U8 desc[UR14][R10.64], R17 ;  /* 0x000000110a000986 */ /* 0x0009e2000c10110e */
[----:B------:R-:W-:Y:S01]  /*31760*/  IADD3 R12, P6, PT, R14, R3, RZ ;  /* 0x000000030e0c7210 */ /* 0x000fe20007fde0ff */
[----:B------:R-:W3:Y:S01]  /*31770*/  LDCU UR8, c[0x0][0x398] ;  /* 0x00007300ff0877ac */ /* 0x000ee20008000800 */
[----:B------:R-:W-:Y:S01]  /*31780*/  ISETP.LT.AND P2, PT, R74, UR12, !P2 ;  /* 0x0000000c4a007c0c */ /* 0x000fe2000d741270 */
[----:B------:R-:W3:Y:S01]  /*31790*/  LDCU UR18, c[0x0][0x398] ;  /* 0x00007300ff1277ac */ /* 0x000ee20008000800 */
[----:B--2---:R-:W-:Y:S01]  /*317a0*/  IADD3 R4, P0, PT, R14, R21, RZ ;  /* 0x000000150e047210 */ /* 0x004fe20007f1e0ff */
[C---:B------:R-:W-:Y:S01]  /*317b0*/  IMAD.X R13, R23.reuse, 0x1, R20, P6 ;  /* 0x00000001170d7824 */ /* 0x040fe200030e0614 */
[----:B------:R-:W-:Y:S01]  /*317c0*/  PRMT R15, R62, 0x7771, RZ ;  /* 0x000077713e0f7816 */ /* 0x000fe200000000ff */
[----:B------:R-:W-:Y:S01]  /*317d0*/  VIADD R16, R14, UR4 ;  /* 0x000000040e107c36 */ /* 0x000fe20008000000 */
[----:B----4-:R-:W-:Y:S01]  /*317e0*/  PRMT R17, R6, 0x7771, RZ ;  /* 0x0000777106117816 */ /* 0x010fe200000000ff */
[----:B------:R-:W-:Y:S01]  /*317f0*/  IMAD.X R5, R23, 0x1, R0, P0 ;  /* 0x0000000117057824 */ /* 0x000fe200000e0600 */
[----:B0-----:R-:W-:Y:S01]  /*31800*/  ISETP.GE.AND P0, PT, R9, UR6, PT ;  /* 0x0000000609007c0c */ /* 0x001fe2000bf06270 */
[----:B------:R-:W0:Y:S01]  /*31810*/  LDCU UR6, c[0x0][0x39c] ;  /* 0x00007380ff0677ac */ /* 0x000e220008000800 */
[----:B------:R2:W-:Y:S01]  /*31820*/  @P5 STG.E.U8 desc[UR14][R12.64], R15 ;  /* 0x0000000f0c005986 */ /* 0x0005e2000c10110e */
[----:B-1----:R-:W-:-:S02]  /*31830*/  ISETP.LT.AND P5, PT, R72, UR10, !P3 ;  /* 0x0000000a48007c0c */ /* 0x002fc4000dfa1270 */
[----:B------:R-:W-:Y:S01]  /*31840*/  SHF.R.S32.HI R19, RZ, 0x1f, R16 ;  /* 0x0000001fff137819 */ /* 0x000fe20000011410 */
[----:B------:R1:W-:Y:S01]  /*31850*/  @P2 STG.E.U8 desc[UR14][R4.64], R17 ;  /* 0x0000001104002986 */ /* 0x0003e2000c10110e */
[C---:B------:R-:W-:Y:S01]  /*31860*/  IADD3 R8, P6, PT, R16.reuse, R3, RZ ;  /* 0x0000000310087210 */ /* 0x040fe20007fde0ff */
[----:B------:R-:W4:Y:S01]  /*31870*/  LDCU UR10, c[0x0][0x398] ;  /* 0x00007300ff0a77ac */ /* 0x000f220008000800 */
[----:B------:R-:W-:-:S03]  /*31880*/  IADD3 R10, P2, PT, R16, R21, RZ ;  /* 0x00000015100a7210 */ /* 0x000fc60007f5e0ff */
[C---:B------:R-:W-:Y:S01]  /*31890*/  IMAD.X R9, R19.reuse, 0x1, R20, P6 ;  /* 0x0000000113097824 */ /* 0x040fe200030e0614 */
[----:B------:R-:W4:Y:S01]  /*318a0*/  LDCU UR12, c[0x0][0x398] ;  /* 0x00007300ff0c77ac */ /* 0x000f220008000800 */
[----:B--2---:R-:W-:Y:S01]  /*318b0*/  VIADD R13, R68, 0x6e ;  /* 0x0000006e440d7836 */ /* 0x004fe20000000000 */
[----:B------:R-:W-:Y:S01]  /*318c0*/  PRMT R15, R62, 0x7772, RZ ;  /* 0x000077723e0f7816 */ /* 0x000fe200000000ff */
[----:B------:R-:W-:Y:S01]  /*318d0*/  IMAD.X R11, R19, 0x1, R0, P2 ;  /* 0x00000001130b7824 */ /* 0x000fe200010e0600 */
[----:B---3--:R-:W-:Y:S01]  /*318e0*/  ISETP.LT.AND P3, PT, R74, UR16, !P3 ;  /* 0x000000104a007c0c */ /* 0x008fe2000df61270 */
[----:B------:R-:W-:Y:S01]  /*318f0*/  VIADD R14, R16, UR4 ;  /* 0x00000004100e7c36 */ /* 0x000fe20008000000 */
[----:B0-----:R-:W-:Y:S01]  /*31900*/  ISETP.GE.AND P2, PT, R13, UR6, PT ;  /* 0x000000060d007c0c */ /* 0x001fe2000bf46270 */
[----:B------:R-:W0:Y:S01]  /*31910*/  LDCU UR6, c[0x0][0x39c] ;  /* 0x00007380ff0677ac */ /* 0x000e220008000800 */
[----:B------:R2:W-:Y:S01]  /*31920*/  @P5 STG.E.U8 desc[UR14][R8.64], R15 ;  /* 0x0000000f08005986 */ /* 0x0005e2000c10110e */
[----:B------:R-:W-:-:S02]  /*31930*/  ISETP.LT.AND P5, PT, R72, UR8, !P4 ;  /* 0x0000000848007c0c */ /* 0x000fc4000e7a1270 */
[----:B------:R-:W-:Y:S01]  /*31940*/  SHF.R.S32.HI R23, RZ, 0x1f, R14 ;  /* 0x0000001fff177819 */ /* 0x000fe2000001140e */
[----:B------:R-:W3:Y:S01]  /*31950*/  LDCU UR16, c[0x0][0x398] ;  /* 0x00007300ff1077ac */ /* 0x000ee20008000800 */
[----:B------:R-:W-:Y:S02]  /*31960*/  IADD3 R12, P6, PT, R14, R3, RZ ;  /* 0x000000030e0c7210 */ /* 0x000fe40007fde0ff */
[----:B-1----:R-:W-:Y:S01]  /*31970*/  PRMT R17, R6, 0x7772, RZ ;  /* 0x0000777206117816 */ /* 0x002fe200000000ff */
[----:B------:R-:W-:Y:S01]  /*31980*/  VIADD R16, R14, UR4 ;  /* 0x000000040e107c36 */ /* 0x000fe20008000000 */
[----:B------:R-:W1:Y:S01]  /*31990*/  LDCU UR8, c[0x0][0x39c] ;  /* 0x00007380ff0877ac */ /* 0x000e620008000800 */
[C---:B------:R-:W-:Y:S01]  /*319a0*/  IMAD.X R13, R23.reuse, 0x1, R20, P6 ;  /* 0x00000001170d7824 */ /* 0x040fe200030e0614 */
[----:B--2---:R-:W-:Y:S01]  /*319b0*/  PRMT R15, R62, 0x7773, RZ ;  /* 0x000077733e0f7816 */ /* 0x004fe200000000ff */
        /* <DEDUP_REMOVED lines=8> */
[----:B0-----:R-:W-:Y:S01]  /*31a40*/  ISETP.GE.AND P3, PT, R9, UR6, PT ;  /* 0x0000000609007c0c */ /* 0x001fe2000bf66270 */
[----:B------:R-:W0:Y:S01]  /*31a50*/  LDCU UR6, c[0x0][0x39c] ;  /* 0x00007380ff0677ac */ /* 0x000e220008000800 */
[----:B------:R-:W-:-:S02]  /*31a60*/  SHF.R.S32.HI R19, RZ, 0x1f, R16 ;  /* 0x0000001fff137819 */ /* 0x000fc40000011410 */
[----:B------:R-:W-:Y:S02]  /*31a70*/  IADD3 R8, P6, PT, R16, R3, RZ ;  /* 0x0000000310087210 */ /* 0x000fe40007fde0ff */
[----:B--2---:R-:W-:Y:S02]  /*31a80*/  PRMT R17, R6, 0x7773, RZ ;  /* 0x0000777306117816 */ /* 0x004fe400000000ff */
[----:B------:R-:W-:Y:S01]  /*31a90*/  ISETP.LT.AND P1, PT, R74, UR12, !P1 ;  /* 0x0000000c4a007c0c */ /* 0x000fe2000cf21270 */
[----:B------:R-:W-:Y:S01]  /*31aa0*/  IMAD.X R9, R19, 0x1, R20, P6 ;  /* 0x0000000113097824 */ /* 0x000fe200030e0614 */
[----:B-1----:R-:W-:Y:S01]  /*31ab0*/  PRMT R15, R63, 0x7770, RZ ;  /* 0x000077703f0f7816 */ /* 0x002fe200000000ff */
[----:B------:R1:W-:Y:S01]  /*31ac0*/  @P4 STG.E.U8 desc[UR14][R4.64], R17 ;  /* 0x0000001104004986 */ /* 0x0003e2000c10110e */
[C---:B------:R-:W-:Y:S01]  /*31ad0*/  IADD3 R10, P4, PT, R16.reuse, R21, RZ ;  /* 0x00000015100a7210 */ /* 0x040fe20007f9e0ff */
[----:B------:R-:W-:Y:S01]  /*31ae0*/  VIADD R6, R16, UR4 ;  /* 0x0000000410067c36 */ /* 0x000fe20008000000 */
[----:B------:R-:W-:Y:S01]  /*31af0*/  PRMT R25, R7, 0x7771, RZ ;  /* 0x0000777107197816 */ /* 0x000fe200000000ff */
[----:B------:R2:W-:Y:S01]  /*31b00*/  @P5 STG.E.U8 desc[UR14][R8.64], R15 ;  /* 0x0000000f08005986 */ /* 0x0005e2000c10110e */
[----:B---3--:R-:W-:Y:S01]  /*31b10*/  ISETP.LT.AND P5, PT, R72, UR16, !P0 ;  /* 0x0000001048007c0c */ /* 0x008fe2000c7a1270 */
[----:B------:R-:W-:Y:S01]  /*31b20*/  IMAD.X R11, R19, 0x1, R0, P4 ;  /* 0x00000001130b7824 */ /* 0x000fe200020e0600 */
[----:B------:R-:W-:Y:S01]  /*31b30*/  SHF.R.S32.HI R23, RZ, 0x1f, R6 ;  /* 0x0000001fff177819 */ /* 0x000fe20000011406 */
[----:B------:R-:W-:Y:S01]  /*31b40*/  VIADD R13, R68, 0x70 ;  /* 0x00000070440d7836 */ /* 0x000fe20000000000 */
[----:B------:R-:W-:Y:S01]  /*31b50*/  IADD3 R12, P6, PT, R6, R3, RZ ;  /* 0x00000003060c7210 */ /* 0x000fe20007fde0ff */
[C---:B------:R-:W-:Y:S01]  /*31b60*/  VIADD R22, R68.reuse, 0x72 ;  /* 0x0000007244167836 */ /* 0x040fe20000000000 */
[----:B------:R-:W3:Y:S01]  /*31b70*/  LDCU UR12, c[0x0][0x398] ;  /* 0x00007300ff0c77ac */ /* 0x000ee20008000800 */
[----:B-1----:R-:W-:Y:S01]  /*31b80*/  VIADD R4, R68, 0x71 ;  /* 0x0000007144047836 */ /* 0x002fe20000000000 */
[----:B--2---:R-:W-:Y:S01]  /*31b90*/  PRMT R15, R7, 0x7770, RZ ;  /* 0x00007770070f7816 */ /* 0x004fe200000000ff */
[----:B------:R-:W-:Y:S01]  /*31ba0*/  VIADD R18, R6, UR4 ;  /* 0x0000000406127c36 */ /* 0x000fe20008000000 */
[----:B0-----:R-:W-:Y:S01]  /*31bb0*/  ISETP.GE.AND P4, PT, R13, UR6, PT ;  /* 0x000000060d007c0c */ /* 0x001fe2000bf86270 */
[----:B------:R-:W-:Y:S01]  /*31bc0*/  IMAD.X R13, R23, 0x1, R20, P6 ;  /* 0x00000001170d7824 */ /* 0x000fe200030e0614 */
[----:B------:R-:W-:Y:S01]  /*31bd0*/  ISETP.LT.AND P0, PT, R74, UR20, !P0 ;  /* 0x000000144a007c0c */ /* 0x000fe2000c701270 */
[----:B------:R-:W-:Y:S01]  /*31be0*/  @P1 STG.E.U8 desc[UR14][R10.64], R15 ;  /* 0x0000000f0a001986 */ /* 0x000fe2000c10110e */
[----:B------:R-:W-:Y:S01]  /*31bf0*/  ISETP.GE.AND P1, PT, R4, UR8, PT ;  /* 0x0000000804007c0c */ /* 0x000fe2000bf26270 */
[----:B------:R-:W0:Y:S01]  /*31c00*/  LDCU UR8, c[0x0][0x398] ;  /* 0x00007300ff0877ac */ /* 0x000e220008000800 */
[----:B------:R-:W-:-:S02]  /*31c10*/  PRMT R9, R63, 0x7771, RZ ;  /* 0x000077713f097816 */ /* 0x000fc400000000ff */
[----:B------:R-:W-:Y:S01]  /*31c20*/  IADD3 R4, P6, PT, R6, R21, RZ ;  /* 0x0000001506047210 */ /* 0x000fe20007fde0ff */
[----:B------:R-:W1:Y:S02]  /*31c30*/  LDCU UR6, c[0x0][0x39c] ;  /* 0x00007380ff0677ac */ /* 0x000e640008000800 */
[----:B------:R-:W-:Y:S01]  /*31c40*/  @P5 STG.E.U8 desc[UR14][R12.64], R9 ;  /* 0x000000090c005986 */ /* 0x000fe2000c10110e */
[----:B----4-:R-:W-:Y:S01]  /*31c50*/  ISETP.LT.AND P5, PT, R72, UR10, !P2 ;  /* 0x0000000a48007c0c */ /* 0x010fe2000d7a1270 */
[----:B------:R-:W2:Y:S01]  /*31c60*/  LDCU UR10, c[0x0][0x398] ;  /* 0x00007300ff0a77ac */ /* 0x000ea20008000800 */
[----:B------:R-:W-:Y:S01]  /*31c70*/  IMAD.X R5, R23, 0x1, R0, P6 ;  /* 0x0000000117057824 */ /* 0x000fe200030e0600 */
[----:B------:R-:W4:Y:S01]  /*31c80*/  LDS.128 R8, [R2] ;  /* 0x0000000002087984 */ /* 0x000f220000000c00 */
[----:B------:R-:W-:Y:S01]  /*31c90*/  SHF.R.S32.HI R19, RZ, 0x1f, R18 ;  /* 0x0000001fff137819 */ /* 0x000fe20000011412 */
[C---:B------:R-:W-:Y:S01]  /*31ca0*/  VIADD R6, R18.reuse, UR4 ;  /* 0x0000000412067c36 */ /* 0x040fe20008000000 */
[C---:B------:R-:W-:Y:S01]  /*31cb0*/  IADD3 R16, P6, PT, R18.reuse, R3, RZ ;  /* 0x0000000312107210 */ /* 0x040fe20007fde0ff */
[----:B------:R2:W-:Y:S01]  /*31cc0*/  @P0 STG.E.U8 desc[UR14][R4.64], R25 ;  /* 0x0000001904000986 */ /* 0x0005e2000c10110e */
[----:B------:R-:W-:Y:S01]  /*31cd0*/  IADD3 R18, P0, PT, R18, R21, RZ ;  /* 0x0000001512127210 */ /* 0x000fe20007f1e0ff */
[----:B------:R-:W3:Y:S02]  /*31ce0*/  LDCU UR16, c[0x0][0x398] ;  /* 0x00007300ff1077ac */ /* 0x000ee40008000800 */
[----:B------:R-:W4:Y:S01]  /*31cf0*/  LDS.128 R12, [R2+0x1000] ;  /* 0x00100000020c7984 */ /* 0x000f220000000c00 */
[C---:B------:R-:W-:Y:S01]  /*31d00*/  IMAD.X R17, R19.reuse, 0x1, R20, P6 ;  /* 0x0000000113117824 */ /* 0x040fe200030e0614 */
[----:B0-----:R-:W-:Y:S01]  /*31d10*/  ISETP.LT.AND P2, PT, R74, UR8, !P2 ;  /* 0x000000084a007c0c */ /* 0x001fe2000d741270 */
[----:B------:R-:W-:Y:S01]  /*31d20*/  IMAD.X R19, R19, 0x1, R0, P0 ;  /* 0x0000000113137824 */ /* 0x000fe200000e0600 */
[----:B------:R-:W-:Y:S01]  /*31d30*/  PRMT R23, R63, 0x7772, RZ ;  /* 0x000077723f177816 */ /* 0x000fe200000000ff */
[----:B------:R-:W0:Y:S01]  /*31d40*/  LDCU UR8, c[0x0][0x398] ;  /* 0x00007300ff0877ac */ /* 0x000e220008000800 */
[----:B-1----:R-:W-:Y:S01]  /*31d50*/  ISETP.GE.AND P0, PT, R22, UR6, PT ;  /* 0x0000000616007c0c */ /* 0x002fe2000bf06270 */
[----:B------:R-:W1:Y:S02]  /*31d60*/  LDCU UR6, c[0x0][0x39c] ;  /* 0x00007380ff0677ac */ /* 0x000e640008000800 */
[----:B------:R3:W-:Y:S01]  /*31d70*/  @P5 STG.E.U8 desc[UR14][R16.64], R23 ;  /* 0x0000001710005986 */ /* 0x0007e2000c10110e */
[----:B--2---:R-:W-:-:S02]  /*31d80*/  ISETP.LT.AND P5, PT, R72, UR10, !P3 ;  /* 0x0000000a48007c0c */ /* 0x004fc4000dfa1270 */
[----:B------:R-:W-:Y:S02]  /*31d90*/  SHF.R.S32.HI R27, RZ, 0x1f, R6 ;  /* 0x0000001fff1b7819 */ /* 0x000fe40000011406 */
[----:B------:R-:W-:Y:S01]  /*31da0*/  IADD3 R4, P6, PT, R6, R3, RZ ;  /* 0x0000000306047210 */ /* 0x000fe20007fde0ff */
[----:B------:R-:W-:Y:S01]  /*31db0*/  VIADD R22, R68, 0x73 ;  /* 0x0000007344167836 */ /* 0x000fe20000000000 */
[----:B------:R-:W-:Y:S01]  /*31dc0*/  PRMT R63, R63, 0x7773, RZ ;  /* 0x000077733f3f7816 */ /* 0x000fe200000000ff */
[----:B------:R-:W2:Y:S01]  /*31dd0*/  LDCU UR10, c[0x0][0x398] ;  /* 0x00007300ff0a77ac */ /* 0x000ea20008000800 */
[----:B---3--:R-:W-:Y:S01]  /*31de0*/  PRMT R23, R7, 0x7772, RZ ;  /* 0x0000777207177816 */ /* 0x008fe200000000ff */
[----:B------:R-:W-:-:S04]  /*31df0*/  IMAD.X R5, R27, 0x1, R20, P6 ;  /* 0x000000011b057824 */ /* 0x000fc800030e0614 */
[----:B------:R3:W-:Y:S01]  /*31e00*/  @P2 STG.E.U8 desc[UR14][R18.64], R23 ;  /* 0x0000001712002986 */ /* 0x0007e2000c10110e */
[C---:B------:R-:W-:Y:S01]  /*31e10*/  IADD3 R16, P2, PT, R6.reuse, R21, RZ ;  /* 0x0000001506107210 */ /* 0x040fe20007f5e0ff */
[----:B------:R-:W-:Y:S01]  /*31e20*/  VIADD R2, R6, UR4 ;  /* 0x0000000406027c36 */ /* 0x000fe20008000000 */
[----:B------:R-:W-:Y:S01]  /*31e30*/  ISETP.LT.AND P3, PT, R74, UR12, !P3 ;  /* 0x0000000c4a007c0c */ /* 0x000fe2000df61270 */
[----:B------:R0:W-:Y:S02]  /*31e40*/  @P5 STG.E.U8 desc[UR14][R4.64], R63 ;  /* 0x0000003f04005986 */ /* 0x0001e4000c10110e */
[----:B------:R-:W-:Y:S01]  /*31e50*/  IMAD.X R17, R27, 0x1, R0, P2 ;  /* 0x000000011b117824 */ /* 0x000fe200010e0600 */
[----:B-1----:R-:W-:Y:S01]  /*31e60*/  ISETP.GE.AND P2, PT, R22, UR6, PT ;  /* 0x0000000616007c0c */ /* 0x002fe2000bf46270 */
[----:B------:R-:W1:Y:S01]  /*31e70*/  LDCU UR6, c[0x0][0x39c] ;  /* 0x00007380ff0677ac */ /* 0x000e620008000800 */
[----:B------:R-:W-:Y:S02]  /*31e80*/  ISETP.LT.AND P5, PT, R72, UR16, !P4 ;  /* 0x0000001048007c0c */ /* 0x000fe4000e7a1270 */
[----:B------:R-:W-:Y:S01]  /*31e90*/  SHF.R.S32.HI R29, RZ, 0x1f, R2 ;  /* 0x0000001fff1d7819 */ /* 0x000fe20000011402 */
[----:B------:R-:W1:Y:S01]  /*31ea0*/  LDCU UR12, c[0x0][0x398] ;  /* 0x00007300ff0c77ac */ /* 0x000e620008000800 */
[----:B------:R-:W-:-:S02]  /*31eb0*/  IADD3 R6, P6, PT, R2, R3, RZ ;  /* 0x0000000302067210 */ /* 0x000fc40007fde0ff */
[----:B---3--:R-:W-:Y:S02]  /*31ec0*/  PRMT R23, R7, 0x7773, RZ ;  /* 0x0000777307177816 */ /* 0x008fe400000000ff */
[----:B----4-:R-:W-:Y:S01]  /*31ed0*/  PRMT R25, R8, 0x7770, RZ ;  /* 0x0000777008197816 */ /* 0x010fe200000000ff */
[C---:B------:R-:W-:Y:S01]  /*31ee0*/  IMAD.X R7, R29.reuse, 0x1, R20, P6 ;  /* 0x000000011d077824 */ /* 0x040fe200030e0614 */
[----:B0-----:R-:W-:Y:S01]  /*31ef0*/  ISETP.LT.AND P4, PT, R74, UR8, !P4 ;  /* 0x000000084a007c0c */ /* 0x001fe2000e781270 */
[----:B------:R-:W0:Y:S01]  /*31f00*/  LDCU UR8, c[0x0][0x398] ;  /* 0x00007300ff0877ac */ /* 0x000e220008000800 */
[----:B------:R3:W-:Y:S01]  /*31f10*/  @P3 STG.E.U8 desc[UR14][R16.64], R23 ;  /* 0x0000001710003986 */ /* 0x0007e2000c10110e */
[C---:B------:R-:W-:Y:S01]  /*31f20*/  VIADD R22, R2.reuse, UR4 ;  /* 0x0000000402167c36 */ /* 0x040fe20008000000 */
[----:B------:R-:W-:Y:S01]  /*31f30*/  IADD3 R4, P3, PT, R2, R21, RZ ;  /* 0x0000001502047210 */ /* 0x000fe20007f7e0ff */
[----:B------:R-:W-:Y:S01]  /*31f40*/  VIADD R2, R68, 0x74 ;  /* 0x0000007444027836 */ /* 0x000fe20000000000 */
[----:B------:R4:W-:Y:S01]  /*31f50*/  @P5 STG.E.U8 desc[UR14][R6.64], R25 ;  /* 0x0000001906005986 */ /* 0x0009e2000c10110e */
[----:B--2---:R-:W-:Y:S01]  /*31f60*/  ISETP.LT.AND P5, PT, R72, UR10, !P1 ;  /* 0x0000000a48007c0c */ /* 0x004fe2000cfa1270 */
[----:B------:R-:W2:Y:S01]  /*31f70*/  LDCU UR10, c[0x0][0x398] ;  /* 0x00007300ff0a77ac */ /* 0x000ea20008000800 */
[----:B------:R-:W-:Y:S01]  /*31f80*/  SHF.R.S32.HI R31, RZ, 0x1f, R22 ;  /* 0x0000001fff1f7819 */ /* 0x000fe20000011416 */
[----:B------:R-:W-:Y:S01]  /*31f90*/  IMAD.X R5, R29, 0x1, R0, P3 ;  /* 0x000000011d057824 */ /* 0x000fe200018e0600 */
[----:B------:R-:W-:-:S02]  /*31fa0*/  IADD3 R18, P6, PT, R22, R3, RZ ;  /* 0x0000000316127210 */ /* 0x000fc40007fde0ff */
[----:B------:R-:W-:Y:S02]  /*31fb0*/  PRMT R27, R12, 0x7770, RZ ;  /* 0x000077700c1b7816 */ /* 0x000fe400000000ff */
[----:B-1----:R-:W-:Y:S01]  /*31fc0*/  ISETP.GE.AND P3, PT, R2, UR6, PT ;  /* 0x0000000602007c0c */ /* 0x002fe2000bf66270 */
[----:B------:R-:W1:Y:S01]  /*31fd0*/  LDCU UR6, c[0x0][0x398] ;  /* 0x00007300ff0677ac */ /* 0x000e620008000800 */
[C---:B------:R-:W-:Y:S01]  /*31fe0*/  IMAD.X R19, R31.reuse, 0x1, R20, P6 ;  /* 0x000000011f137824 */ /* 0x040fe200030e0614 */
[----:B---3--:R-:W-:Y:S01]  /*31ff0*/  PRMT R23, R8, 0x7771, RZ ;  /* 0x0000777108177816 */ /* 0x008fe200000000ff */
[----:B------:R-:W-:Y:S01]  /*32000*/  @P4 STG.E.U8 desc[UR14][R4.64], R27 ;  /* 0x0000001b04004986 */ /* 0x000fe2000c10110e */
[----:B------:R-:W-:Y:S01]  /*32010*/  ISETP.LT.AND P4, PT, R74, UR12, !P1 ;  /* 0x0000000c4a007c0c */ /* 0x000fe2000cf81270 */
[----:B------:R-:W-:Y:S01]  /*32020*/  VIADD R17, R68, 0x75 ;  /* 0x0000007544117836 */ /* 0x000fe20000000000 */
[C---:B----4-:R-:W-:Y:S01]  /*32030*/  IADD3 R6, P1, PT, R22.reuse, R21, RZ ;  /* 0x0000001516067210 */ /* 0x050fe20007f3e0ff */
[----:B------:R-:W-:Y:S01]  /*32040*/  VIADD R2, R22, UR4 ;  /* 0x0000000416027c36 */ /* 0x000fe20008000000 */
[----:B------:R3:W-:Y:S01]  /*32050*/  @P5 STG.E.U8 desc[UR14][R18.64], R23 ;  /* 0x0000001712005986 */ /* 0x0007e2000c10110e */
[----:B0-----:R-:W-:Y:S01]  /*32060*/  ISETP.LT.AND P5, PT, R72, UR8, !P0 ;  /* 0x0000000848007c0c */ /* 0x001fe2000c7a1270 */
[----:B------:R-:W0:Y:S01]  /*32070*/  LDCU UR8, c[0x0][0x398] ;  /* 0x00007300ff0877ac */ /* 0x000e220008000800 */
[----:B------:R-:W-:Y:S01]  /*32080*/  IMAD.X R7, R31, 0x1, R0, P1 ;  /* 0x000000011f077824 */ /* 0x000fe200008e0600 */
[----:B------:R-:W-:-:S02]  /*32090*/  ISETP.GE.AND P1, PT, R17, UR7, PT ;  /* 0x0000000711007c0c */ /* 0x000fc4000bf26270 */
[----:B------:R-:W-:Y:S01]  /*320a0*/  SHF.R.S32.HI R29, RZ, 0x1f, R2 ;  /* 0x0000001fff1d7819 */ /* 0x000fe20000011402 */
[----:B------:R-:W4:Y:S01]  /*320b0*/  LDCU UR7, c[0x0][0x398] ;  /* 0x00007300ff0777ac */ /* 0x000f220008000800 */
[----:B------:R-:W-:Y:S02]  /*320c0*/  IADD3 R16, P6, PT, R2, R3, RZ ;  /* 0x0000000302107210 */ /* 0x000fe40007fde0ff */
[----:B------:R-:W-:Y:S02]  /*320d0*/  PRMT R25, R12, 0x7771, RZ ;  /* 0x000077710c197816 */ /* 0x000fe400000000ff */
[----:B---3--:R-:W-:Y:S01]  /*320e0*/  PRMT R23, R8, 0x7772, RZ ;  /* 0x0000777208177816 */ /* 0x008fe200000000ff */
[----:B------:R-:W-:Y:S02]  /*320f0*/  IMAD.X R17, R29, 0x1, R20, P6 ;  /* 0x000000011d117824 */ /* 0x000fe400030e0614 */
[----:B------:R3:W-:Y:S01]  /*32100*/  @P4 STG.E.U8 desc[UR14][R6.64], R25 ;  /* 0x0000001906004986 */ /* 0x0007e2000c10110e */
[----:B-1----:R-:W-:Y:S01]  /*32110*/  ISETP.LT.AND P4, PT, R74, UR6, !P0 ;  /* 0x000000064a007c0c */ /* 0x002fe2000c781270 */
[----:B------:R-:W1:Y:S01]  /*32120*/  LDCU UR6, c[0x0][0x398] ;  /* 0x00007300ff0677ac */ /* 0x000e620008000800 */
[----:B------:R-:W-:Y:S01]  /*32130*/  VIADD R22, R2, UR4 ;  /* 0x0000000402167c36 */ /* 0x000fe20008000000 */
[----:B------:R0:W-:Y:S01]  /*32140*/  @P5 STG.E.U8 desc[UR14][R16.64], R23 ;  /* 0x0000001710005986 */ /* 0x0001e2000c10110e */
[----:B--2---:R-:W-:Y:S01]  /*32150*/  ISETP.LT.AND P5, PT, R72, UR10, !P2 ;  /* 0x0000000a48007c0c */ /* 0x004fe2000d7a1270 */
[----:B------:R-:W2:Y:S01]  /*32160*/  LDCU UR10, c[0x0][0x398] ;  /* 0x00007300ff0a77ac */ /* 0x000ea20008000800 */
[----:B------:R-:W-:-:S02]  /*32170*/  IADD3 R4, P0, PT, R2, R21, RZ ;  /* 0x0000001502047210 */ /* 0x000fc40007f1e0ff */
[----:B------:R-:W-:Y:S02]  /*32180*/  SHF.R.S32.HI R27, RZ, 0x1f, R22 ;  /* 0x0000001fff1b7819 */ /* 0x000fe40000011416 */
[----:B------:R-:W-:Y:S01]  /*32190*/  IADD3 R18, P6, PT, R22, R3, RZ ;  /* 0x0000000316127210 */ /* 0x000fe20007fde0ff */
[----:B------:R-:W-:Y:S01]  /*321a0*/  VIADD R2, R68, 0x76 ;  /* 0x0000007644027836 */ /* 0x000fe20000000000 */
[----:B---3--:R-:W-:Y:S01]  /*321b0*/  PRMT R25, R12, 0x7772, RZ ;  /* 0x000077720c197816 */ /* 0x008fe200000000ff */
[----:B------:R-:W-:Y:S01]  /*321c0*/  IMAD.X R5, R29, 0x1, R0, P0 ;  /* 0x000000011d057824 */ /* 0x000fe200000e0600 */
[----:B----4-:R-:W-:Y:S01]  /*321d0*/  ISETP.LT.AND P2, PT, R74, UR7, !P2 ;  /* 0x000000074a007c0c */ /* 0x010fe2000d741270 */
[----:B------:R-:W-:Y:S01]  /*321e0*/  IMAD.X R19, R27, 0x1, R20, P6 ;  /* 0x000000011b137824 */ /* 0x000fe200030e0614 */
[----:B0-----:R-:W-:Y:S01]  /*321f0*/  PRMT R23, R8, 0x7773, RZ ;  /* 0x0000777308177816 */ /* 0x001fe200000000ff */
[----:B------:R-:W0:Y:S01]  /*32200*/  LDCU UR7, c[0x0][0x398] ;  /* 0x00007300ff0777ac */ /* 0x000e220008000800 */
[----:B------:R-:W-:Y:S01]  /*32210*/  ISETP.GE.AND P0, PT, R2, UR13, PT ;  /* 0x0000000d02007c0c */ /* 0x000fe2000bf06270 */
[----:B------:R3:W-:Y:S01]  /*32220*/  @P4 STG.E.U8 desc[UR14][R4.64], R25 ;  /* 0x0000001904004986 */ /* 0x0007e2000c10110e */
[C---:B------:R-:W-:Y:S01]  /*32230*/  VIADD R2, R22.reuse, UR4 ;  /* 0x0000000416027c36 */ /* 0x040fe20008000000 */
[----:B------:R-:W-:-:S02]  /*32240*/  IADD3 R6, P4, PT, R22, R21, RZ ;  /* 0x0000001516067210 */ /* 0x000fc40007f9e0ff */
[----:B------:R4:W-:Y:S01]  /*32250*/  @P5 STG.E.U8 desc[UR14][R18.64], R23 ;  /* 0x0000001712005986 */ /* 0x0009e2000c10110e */
[----:B-1----:R-:W-:Y:S01]  /*32260*/  ISETP.LT.AND P5, PT, R72, UR6, !P3 ;  /* 0x0000000648007c0c */ /* 0x002fe2000dfa1270 */
[----:B------:R-:W-:Y:S01]  /*32270*/  VIADD R8, R68, 0x77 ;  /* 0x0000007744087836 */ /* 0x000fe20000000000 */
[----:B------:R-:W-:Y:S02]  /*32280*/  SHF.R.S32.HI R29, RZ, 0x1f, R2 ;  /* 0x0000001fff1d7819 */ /* 0x000fe40000011402 */
[----:B------:R-:W-:Y:S01]  /*32290*/  IADD3 R16, P6, PT, R2, R3, RZ ;  /* 0x0000000302107210 */ /* 0x000fe20007fde0ff */
[----:B------:R-:W-:Y:S01]  /*322a0*/  IMAD.X R7, R27, 0x1, R0, P4 ;  /* 0x000000011b077824 */ /* 0x000fe200020e0600 */
[----:B------:R-:W1:Y:S01]  /*322b0*/  LDCU UR6, c[0x0][0x398] ;  /* 0x00007300ff0677ac */ /* 0x000e620008000800 */
[----:B---3--:R-:W-:Y:S02]  /*322c0*/  PRMT R25, R12, 0x7773, RZ ;  /* 0x000077730c197816 */ /* 0x008fe400000000ff */
[----:B------:R-:W-:Y:S01]  /*322d0*/  IMAD.X R17, R29, 0x1, R20, P6 ;  /* 0x000000011d117824 */ /* 0x000fe200030e0614 */
[----:B------:R-:W-:-:S02]  /*322e0*/  ISETP.GE.AND P4, PT, R8, UR11, PT ;  /* 0x0000000b08007c0c */ /* 0x000fc4000bf86270 */
[----:B----4-:R-:W-:Y:S01]  /*322f0*/  PRMT R23, R9, 0x7770, RZ ;  /* 0x0000777009177816 */ /* 0x010fe200000000ff */
[----:B------:R-:W-:Y:S01]  /*32300*/  VIADD R8, R2, UR4 ;  /* 0x0000000402087c36 */ /* 0x000fe20008000000 */
[----:B------:R3:W-:Y:S01]  /*32310*/  @P2 STG.E.U8 desc[UR14][R6.64], R25 ;  /* 0x0000001906002986 */ /* 0x0007e2000c10110e */
[----:B------:R-:W-:Y:S01]  /*32320*/  ISETP.LT.AND P3, PT, R74, UR8, !P3 ;  /* 0x000000084a007c0c */ /* 0x000fe2000df61270 */
[----:B------:R-:W4:Y:S01]  /*32330*/  LDCU UR8, c[0x0][0x398] ;  /* 0x00007300ff0877ac */ /* 0x000f220008000800 */
[----:B0-----:R-:W-:Y:S01]  /*32340*/  ISETP.LT.AND P2, PT, R72, UR7, !P1 ;  /* 0x0000000748007c0c */ /* 0x001fe2000cf41270 */
[----:B------:R0:W-:Y:S01]  /*32350*/  @P5 STG.E.U8 desc[UR14][R16.64], R23 ;  /* 0x0000001710005986 */ /* 0x0001e2000c10110e */
[----:B------:R-:W-:Y:S01]  /*32360*/  IADD3 R4, P5, PT, R2, R21, RZ ;  /* 0x0000001502047210 */ /* 0x000fe20007fbe0ff */
[----:B------:R-:W2:Y:S01]  /*32370*/  LDCU UR7, c[0x0][0x398] ;  /* 0x00007300ff0777ac */ /* 0x000ea20008000800 */
[----:B------:R-:W-:Y:S02]  /*32380*/  SHF.R.S32.HI R27, RZ, 0x1f, R8 ;  /* 0x0000001fff1b7819 */ /* 0x000fe40000011408 */
[----:B------:R-:W-:Y:S01]  /*32390*/  IADD3 R18, P6, PT, R8, R3, RZ ;  /* 0x0000000308127210 */ /* 0x000fe20007fde0ff */
[----:B------:R-:W-:Y:S01]  /*323a0*/  IMAD.X R5, R29, 0x1, R0, P5 ;  /* 0x000000011d057824 */ /* 0x000fe200028e0600 */
[----:B------:R-:W2:Y:S01]  /*323b0*/  LDCU UR11, c[0x0][0x398] ;  /* 0x00007300ff0b77ac */ /* 0x000ea20008000800 */
[----:B---3--:R-:W-:-:S02]  /*323c0*/  PRMT R25, R13, 0x7770, RZ ;  /* 0x000077700d197816 */ /* 0x008fc400000000ff */
[----:B------:R-:W-:Y:S01]  /*323d0*/  IMAD.X R19, R27, 0x1, R20, P6 ;  /* 0x000000011b137824 */ /* 0x000fe200030e0614 */
[----:B0-----:R-:W-:Y:S01]  /*323e0*/  PRMT R23, R9, 0x7771, RZ ;  /* 0x0000777109177816 */ /* 0x001fe200000000ff */
[----:B------:R-:W-:Y:S01]  /*323f0*/  VIADD R2, R68, 0x78 ;  /* 0x0000007844027836 */ /* 0x000fe20000000000 */
[----:B------:R0:W-:Y:S04]  /*32400*/  @P3 STG.E.U8 desc[UR14][R4.64], R25 ;  /* 0x0000001904003986 */ /* 0x0001e8000c10110e */
[----:B------:R3:W-:Y:S01]  /*32410*/  @P2 STG.E.U8 desc[UR14][R18.64], R23 ;  /* 0x0000001712002986 */ /* 0x0007e2000c10110e */
[----:B-1----:R-:W-:Y:S01]  /*32420*/  ISETP.LT.AND P2, PT, R74, UR6, !P1 ;  /* 0x000000064a007c0c */ /* 0x002fe2000cf41270 */
[----:B------:R-:W1:Y:S01]  /*32430*/  LDCU UR6, c[0x0][0x398] ;  /* 0x00007300ff0677ac */ /* 0x000e620008000800 */
[----:B------:R-:W-:Y:S01]  /*32440*/  ISETP.GE.AND P5, PT, R2, UR9, PT ;  /* 0x0000000902007c0c */ /* 0x000fe2000bfa6270 */
[----:B------:R-:W-:Y:S01]  /*32450*/  VIADD R2, R8, UR4 ;  /* 0x0000000408027c36 */ /* 0x000fe20008000000 */
[----:B----4-:R-:W-:Y:S01]  /*32460*/  ISETP.LT.AND P3, PT, R72, UR8, !P0 ;  /* 0x0000000848007c0c */ /* 0x010fe2000c761270 */
[----:B------:R-:W4:Y:S01]  /*32470*/  LDCU UR8, c[0x0][0x398] ;  /* 0x00007300ff0877ac */ /* 0x000f220008000800 */
[----:B------:R-:W-:-:S02]  /*32480*/  IADD3 R6, P1, PT, R8, R21, RZ ;  /* 0x0000001508067210 */ /* 0x000fc40007f3e0ff */
[----:B------:R-:W-:Y:S01]  /*32490*/  SHF.R.S32.HI R29, RZ, 0x1f, R2 ;  /* 0x0000001fff1d7819 */ /* 0x000fe20000011402 */
[----:B------:R-:W-:Y:S01]  /*324a0*/  VIADD R12, R68, 0x7c ;  /* 0x0000007c440c7836 */ /* 0x000fe20000000000 */
[----:B------:R-:W-:Y:S01]  /*324b0*/  IADD3 R16, P6, PT, R2, R3, RZ ;  /* 0x0000000302107210 */ /* 0x000fe20007fde0ff */
[----:B------:R-:W-:Y:S01]  /*324c0*/  VIADD R8, R68, 0x79 ;  /* 0x0000007944087836 */ /* 0x000fe20000000000 */
[----:B0-----:R-:W-:Y:S01]  /*324d0*/  PRMT R25, R13, 0x7771, RZ ;  /* 0x000077710d197816 */ /* 0x001fe200000000ff */
[----:B------:R-:W-:Y:S01]  /*324e0*/  IMAD.X R7, R27, 0x1, R0, P1 ;  /* 0x000000011b077824 */ /* 0x000fe200008e0600 */
[----:B--2---:R-:W-:Y:S01]  /*324f0*/  ISETP.LT.AND P0, PT, R74, UR7, !P0 ;  /* 0x000000074a007c0c */ /* 0x004fe2000c701270 */
[----:B------:R-:W-:Y:S01]  /*32500*/  IMAD.X R17, R29, 0x1, R20, P6 ;  /* 0x000000011d117824 */ /* 0x000fe200030e0614 */
[----:B---3--:R-:W-:Y:S01]  /*32510*/  PRMT R23, R9, 0x7772, RZ ;  /* 0x0000777209177816 */ /* 0x008fe200000000ff */
[----:B------:R-:W0:Y:S01]  /*32520*/  LDCU UR7, c[0x0][0x398] ;  /* 0x00007300ff0777ac */ /* 0x000e220008000800 */
[----:B------:R-:W-:Y:S01]  /*32530*/  ISETP.GE.AND P1, PT, R8, UR19, PT ;  /* 0x0000001308007c0c */ /* 0x000fe2000bf26270 */
[----:B------:R2:W-:Y:S01]  /*32540*/  @P2 STG.E.U8 desc[UR14][R6.64], R25 ;  /* 0x0000001906002986 */ /* 0x0005e2000c10110e */
[C---:B------:R-:W-:Y:S01]  /*32550*/  VIADD R8, R2.reuse, UR4 ;  /* 0x0000000402087c36 */ /* 0x040fe20008000000 */
[----:B------:R-:W-:Y:S01]  /*32560*/  IADD3 R4, P2, PT, R2, R21, RZ ;  /* 0x0000001502047210 */ /* 0x000fe20007f5e0ff */
[----:B------:R-:W3:Y:S01]  /*32570*/  LDCU UR9, c[0x0][0x398] ;  /* 0x00007300ff0977ac */ /* 0x000ee20008000800 */
[----:B------:R0:W-:Y:S01]  /*32580*/  @P3 STG.E.U8 desc[UR14][R16.64], R23 ;  /* 0x0000001710003986 */ /* 0x0001e2000c10110e */
[----:B-1----:R-:W-:Y:S01]  /*32590*/  ISETP.LT.AND P3, PT, R72, UR6, !P4 ;  /* 0x0000000648007c0c */ /* 0x002fe2000e761270 */
[----:B------:R-:W-:Y:S01]  /*325a0*/  VIADD R2, R68, 0x7a ;  /* 0x0000007a44027836 */ /* 0x000fe20000000000 */
[----:B------:R-:W-:-:S02]  /*325b0*/  SHF.R.S32.HI R27, RZ, 0x1f, R8 ;  /* 0x0000001fff1b7819 */ /* 0x000fc40000011408 */
[----:B------:R-:W-:Y:S01]  /*325c0*/  IADD3 R18, P6, PT, R8, R3, RZ ;  /* 0x0000000308127210 */ /* 0x000fe20007fde0ff */
[----:B------:R-:W-:Y:S01]  /*325d0*/  IMAD.X R5, R29, 0x1, R0, P2 ;  /* 0x000000011d057824 */ /* 0x000fe200010e0600 */
[----:B--2---:R-:W-:Y:S01]  /*325e0*/  PRMT R25, R13, 0x7772, RZ ;  /* 0x000077720d197816 */ /* 0x004fe200000000ff */
[----:B------:R-:W1:Y:S02]  /*325f0*/  LDCU UR6, c[0x0][0x398] ;  /* 0x00007300ff0677ac */ /* 0x000e640008000800 */
[----:B------:R-:W-:Y:S01]  /*32600*/  IMAD.X R19, R27, 0x1, R20, P6 ;  /* 0x000000011b137824 */ /* 0x000fe200030e0614 */
[----:B------:R-:W-:Y:S02]  /*32610*/  PRMT R9, R9, 0x7773, RZ ;  /* 0x0000777309097816 */ /* 0x000fe400000000ff */
[----:B------:R-:W-:Y:S01]  /*32620*/  ISETP.GE.AND P2, PT, R2, UR17, PT ;  /* 0x0000001102007c0c */ /* 0x000fe2000bf46270 */
[----:B------:R-:W-:Y:S01]  /*32630*/  VIADD R2, R8, UR4 ;  /* 0x0000000408027c36 */ /* 0x000fe20008000000 */
[----:B----4-:R-:W-:Y:S01]  /*32640*/  ISETP.LT.AND P4, PT, R74, UR8, !P4 ;  /* 0x000000084a007c0c */ /* 0x010fe2000e781270 */
[----:B------:R2:W-:Y:S01]  /*32650*/  @P0 STG.E.U8 desc[UR14][R4.64], R25 ;  /* 0x0000001904000986 */ /* 0x0005e2000c10110e */
[----:B------:R-:W4:Y:S01]  /*32660*/  LDCU UR8, c[0x0][0x398] ;  /* 0x00007300ff0877ac */ /* 0x000f220008000800 */
[----:B0-----:R-:W-:-:S02]  /*32670*/  ISETP.LT.AND P0, PT, R72, UR7, !P5 ;  /* 0x0000000748007c0c */ /* 0x001fc4000ef01270 */
[----:B------:R0:W-:Y:S01]  /*32680*/  @P3 STG.E.U8 desc[UR14][R18.64], R9 ;  /* 0x0000000912003986 */ /* 0x0001e2000c10110e */
[----:B------:R-:W-:Y:S02]  /*32690*/  IADD3 R6, P3, PT, R8, R21, RZ ;  /* 0x0000001508067210 */ /* 0x000fe40007f7e0ff */
[----:B------:R-:W-:Y:S02]  /*326a0*/  SHF.R.S32.HI R17, RZ, 0x1f, R2 ;  /* 0x0000001fff117819 */ /* 0x000fe40000011402 */
[----:B--2---:R-:W-:Y:S01]  /*326b0*/  IADD3 R4, P6, PT, R2, R3, RZ ;  /* 0x0000000302047210 */ /* 0x004fe20007fde0ff */
[----:B------:R-:W-:Y:S01]  /*326c0*/  IMAD.X R7, R27, 0x1, R0, P3 ;  /* 0x000000011b077824 */ /* 0x000fe200018e0600 */
[----:B------:R-:W-:Y:S01]  /*326d0*/  PRMT R23, R13, 0x7773, RZ ;  /* 0x000077730d177816 */ /* 0x000fe200000000ff */
[----:B------:R-:W-:Y:S01]  /*326e0*/  VIADD R8, R68, 0x7b ;  /* 0x0000007b44087836 */ /* 0x000fe20000000000 */
[----:B------:R-:W-:Y:S01]  /*326f0*/  PRMT R13, R10, 0x7770, RZ ;  /* 0x000077700a0d7816 */ /* 0x000fe200000000ff */
[----:B------:R-:W-:Y:S01]  /*32700*/  IMAD.X R5, R17, 0x1, R20, P6 ;  /* 0x0000000111057824 */ /* 0x000fe200030e0614 */
[----:B------:R-:W2:Y:S01]  /*32710*/  LDCU UR7, c[0x0][0x398] ;  /* 0x00007300ff0777ac */ /* 0x000ea20008000800 */
[----:B------:R3:W-:Y:S01]  /*32720*/  @P4 STG.E.U8 desc[UR14][R6.64], R23 ;  /* 0x0000001706004986 */ /* 0x0007e2000c10110e */
[----:B------:R-:W-:-:S03]  /*32730*/  ISETP.GE.AND P3, PT, R8, UR23, PT ;  /* 0x0000001708007c0c */ /* 0x000fc6000bf66270 */
[----:B------:R2:W-:Y:S01]  /*32740*/  @P0 STG.E.U8 desc[UR14][R4.64], R13 ;  /* 0x0000000d04000986 */ /* 0x0005e2000c10110e */
[C---:B------:R-:W-:Y:S01]  /*32750*/  IADD3 R8, P0, PT, R2.reuse, R21, RZ ;  /* 0x0000001502087210 */ /* 0x040fe20007f1e0ff */
[----:B------:R-:W-:Y:S01]  /*32760*/  VIADD R2, R2, UR4 ;  /* 0x0000000402027c36 */ /* 0x000fe20008000000 */
[----:B-1----:R-:W-:Y:S01]  /*32770*/  ISETP.LT.AND P5, PT, R74, UR6, !P5 ;  /* 0x000000064a007c0c */ /* 0x002fe2000efa1270 */
[----:B------:R-:W1:Y:S01]  /*32780*/  LDCU UR6, c[0x0][0x398] ;  /* 0x00007300ff0677ac */ /* 0x000e620008000800 */
[----:B----4-:R-:W-:Y:S01]  /*32790*/  ISETP.LT.AND P6, PT, R72, UR8, !P1 ;  /* 0x0000000848007c0c */ /* 0x010fe2000cfc1270 */
[----:B0-----:R-:W-:Y:S01]  /*327a0*/  IMAD.X R9, R17, 0x1, R0, P0 ;  /* 0x0000000111097824 */ /* 0x001fe200000e0600 */
[----:B------:R-:W-:Y:S01]  /*327b0*/  SHF.R.S32.HI R19, RZ, 0x1f, R2 ;  /* 0x0000001fff137819 */ /* 0x000fe20000011402 */
[----:B------:R-:W0:Y:S01]  /*327c0*/  LDCU UR8, c[0x0][0x398] ;  /* 0x00007300ff0877ac */ /* 0x000e220008000800 */
[----:B---3--:R-:W-:Y:S02]  /*327d0*/  IADD3 R6, P0, PT, R2, R3, RZ ;  /* 0x0000000302067210 */ /* 0x008fe40007f1e0ff */
[----:B------:R-:W-:Y:S01]  /*327e0*/  PRMT R17, R14, 0x7770, RZ ;  /* 0x000077700e117816 */ /* 0x000fe200000000ff */
[----:B--2---:R-:W-:Y:S01]  /*327f0*/  VIADD R4, R68, 0x7d ;  /* 0x0000007d44047836 */ /* 0x004fe20000000000 */
[----:B------:R-:W-:Y:S01]  /*32800*/  PRMT R13, R10, 0x7771, RZ ;  /* 0x000077710a0d7816 */ /* 0x000fe200000000ff */
[C---:B------:R-:W-:Y:S01]  /*32810*/  IMAD.X R7, R19.reuse, 0x1, R20, P0 ;  /* 0x0000000113077824 */ /* 0x040fe200000e0614 */
[----:B------:R-:W-:Y:S01]  /*32820*/  ISETP.LT.AND P1, PT, R74, UR7, !P1 ;  /* 0x000000074a007c0c */ /* 0x000fe2000cf21270 */
[----:B------:R2:W-:Y:S01]  /*32830*/  @P5 STG.E.U8 desc[UR14][R8.64], R17 ;  /* 0x0000001108005986 */ /* 0x0005e2000c10110e */
[----:B------:R-:W-:Y:S01]  /*32840*/  ISETP.GE.AND P0, PT, R4, UR27, PT ;  /* 0x0000001b04007c0c */ /* 0x000fe2000bf06270 */
[----:B------:R-:W3:Y:S02]  /*32850*/  LDCU UR7, c[0x0][0x398] ;  /* 0x00007300ff0777ac */ /* 0x000ee40008000800 */
[----:B------:R4:W-:Y:S01]  /*32860*/  @P6 STG.E.U8 desc[UR14][R6.64], R13 ;  /* 0x0000000d06006986 */ /* 0x0009e2000c10110e */
[C---:B------:R-:W-:Y:S01]  /*32870*/  IADD3 R4, P6, PT, R2.reuse, R21, RZ ;  /* 0x0000001502047210 */ /* 0x040fe20007fde0ff */
[----:B------:R-:W-:Y:S01]  /*32880*/  VIADD R2, R2, UR4 ;  /* 0x0000000402027c36 */ /* 0x000fe20008000000 */
[----:B-1----:R-:W-:Y:S01]  /*32890*/  ISETP.LT.AND P5, PT, R72, UR6, !P2 ;  /* 0x0000000648007c0c */ /* 0x002fe2000d7a1270 */
[----:B------:R-:W1:Y:S02]  /*328a0*/  LDCU UR6, c[0x0][0x398] ;  /* 0x00007300ff0677ac */ /* 0x000e640008000800 */
[----:B------:R-:W-:Y:S01]  /*328b0*/  IMAD.X R5, R19, 0x1, R0, P6 ;  /* 0x0000000113057824 */ /* 0x000fe200030e0600 */
[----:B------:R-:W-:-:S02]  /*328c0*/  SHF.R.S32.HI R19, RZ, 0x1f, R2 ;  /* 0x0000001fff137819 */ /* 0x000fc40000011402 */
[----:B--2---:R-:W-:Y:S02]  /*328d0*/  IADD3 R8, P6, PT, R2, R3, RZ ;  /* 0x0000000302087210 */ /* 0x004fe40007fde0ff */
[----:B------:R-:W-:Y:S02]  /*328e0*/  PRMT R17, R14, 0x7771, RZ ;  /* 0x000077710e117816 */ /* 0x000fe400000000ff */
[----:B----4-:R-:W-:Y:S01]  /*328f0*/  PRMT R13, R10, 0x7772, RZ ;  /* 0x000077720a0d7816 */ /* 0x010fe200000000ff */
[C---:B------:R-:W-:Y:S01]  /*32900*/  IMAD.X R9, R19.reuse, 0x1, R20, P6 ;  /* 0x0000000113097824 */ /* 0x040fe200030e0614 */
[C---:B------:R-:W-:Y:S01]  /*32910*/  IADD3 R6, P6, PT, R2.reuse, R21, RZ ;  /* 0x0000001502067210 */ /* 0x040fe20007fde0ff */
[----:B------:R-:W-:Y:S01]  /*32920*/  VIADD R2, R2, UR4 ;  /* 0x0000000402027c36 */ /* 0x000fe20008000000 */
[----:B------:R2:W-:Y:S01]  /*32930*/  @P1 STG.E.U8 desc[UR14][R4.64], R17 ;  /* 0x0000001104001986 */ /* 0x0005e2000c10110e */
[----:B0-----:R-:W-:Y:S01]  /*32940*/  ISETP.LT.AND P2, PT, R74, UR8, !P2 ;  /* 0x000000084a007c0c */ /* 0x001fe2000d741270 */
[----:B------:R-:W0:Y:S02]  /*32950*/  LDCU UR8, c[0x0][0x398] ;  /* 0x00007300ff0877ac */ /* 0x000e240008000800 */
[----:B------:R4:W-:Y:S01]  /*32960*/  @P5 STG.E.U8 desc[UR14][R8.64], R13 ;  /* 0x0000000d08005986 */ /* 0x0009e2000c10110e */
[----:B---3--:R-:W-:Y:S01]  /*32970*/  ISETP.LT.AND P5, PT, R72, UR7, !P3 ;  /* 0x0000000748007c0c */ /* 0x008fe2000dfa1270 */
[----:B------:R-:W-:Y:S01]  /*32980*/  IMAD.X R7, R19, 0x1, R0, P6 ;  /* 0x0000000113077824 */ /* 0x000fe200030e0600 */
[----:B------:R-:W3:Y:S01]  /*32990*/  LDCU UR7, c[0x0][0x398] ;  /* 0x00007300ff0777ac */ /* 0x000ee20008000800 */
[----:B------:R-:W-:-:S02]  /*329a0*/  SHF.R.S32.HI R19, RZ, 0x1f, R2 ;  /* 0x0000001fff137819 */ /* 0x000fc40000011402 */
[----:B--2---:R-:W-:Y:S02]  /*329b0*/  IADD3 R4, P6, PT, R2, R3, RZ ;  /* 0x0000000302047210 */ /* 0x004fe40007fde0ff */
[----:B-1----:R-:W-:Y:S01]  /*329c0*/  ISETP.LT.AND P3, PT, R74, UR6, !P3 ;  /* 0x000000064a007c0c */ /* 0x002fe2000df61270 */
[----:B------:R-:W1:Y:S02]  /*329d0*/  LDCU UR6, c[0x0][0x398] ;  /* 0x00007300ff0677ac */ /* 0x000e640008000800 */
[C---:B------:R-:W-:Y:S01]  /*329e0*/  IMAD.X R5, R19.reuse, 0x1, R20, P6 ;  /* 0x0000000113057824 */ /* 0x040fe200030e0614 */
[----:B----4-:R-:W-:Y:S02]  /*329f0*/  IADD3 R8, P6, PT, R2, R21, RZ ;  /* 0x0000001502087210 */ /* 0x010fe40007fde0ff */
[----:B------:R-:W-:Y:S02]  /*32a00*/  PRMT R17, R14, 0x7772, RZ ;  /* 0x000077720e117816 */ /* 0x000fe400000000ff */
[----:B------:R-:W-:Y:S01]  /*32a10*/  PRMT R13, R10, 0x7773, RZ ;  /* 0x000077730a0d7816 */ /* 0x000fe200000000ff */
[----:B------:R-:W-:Y:S01]  /*32a20*/  IMAD.X R9, R19, 0x1, R0, P6 ;  /* 0x0000000113097824 */ /* 0x000fe200030e0600 */
[----:B------:R-:W-:Y:S01]  /*32a30*/  PRMT R23, R14, 0x7773, RZ ;  /* 0x000077730e177816 */ /* 0x000fe200000000ff */
[----:B------:R-:W-:Y:S01]  /*32a40*/  VIADD R2, R2, UR4 ;  /* 0x0000000402027c36 */ /* 0x000fe20008000000 */
[----:B------:R-:W-:Y:S01]  /*32a50*/  ISETP.GE.AND P4, PT, R12, UR21, PT ;  /* 0x000000150c007c0c */ /* 0x000fe2000bf86270 */
[----:B------:R2:W-:Y:S04]  /*32a60*/  @P2 STG.E.U8 desc[UR14][R6.64], R17 ;  /* 0x0000001106002986 */ /* 0x0005e8000c10110e */
[----:B------:R4:W-:Y:S01]  /*32a70*/  @P5 STG.E.U8 desc[UR14][R4.64], R13 ;  /* 0x0000000d04005986 */ /* 0x0009e2000c10110e */
[----:B0-----:R-:W-:-:S02]  /*32a80*/  ISETP.LT.AND P5, PT, R72, UR8, !P4 ;  /* 0x0000000848007c0c */ /* 0x001fc4000e7a1270 */
[----:B------:R-:W-:Y:S01]  /*32a90*/  SHF.R.S32.HI R25, RZ, 0x1f, R2 ;  /* 0x0000001fff197819 */ /* 0x000fe20000011402 */
[----:B------:R0:W-:Y:S01]  /*32aa0*/  @P3 STG.E.U8 desc[UR14][R8.64], R23 ;  /* 0x0000001708003986 */ /* 0x0001e2000c10110e */
[----:B---3--:R-:W-:Y:S01]  /*32ab0*/  ISETP.LT.AND P4, PT, R74, UR7, !P4 ;  /* 0x000000074a007c0c */ /* 0x008fe2000e781270 */
[----:B------:R-:W3:Y:S01]  /*32ac0*/  LDCU UR7, c[0x0][0x398] ;  /* 0x00007300ff0777ac */ /* 0x000ee20008000800 */
[----:B--2---:R-:W-:Y:S01]  /*32ad0*/  IADD3 R6, P6, PT, R2, R3, RZ ;  /* 0x0000000302067210 */ /* 0x004fe20007fde0ff */
[----:B------:R-:W-:Y:S01]  /*32ae0*/  VIADD R12, R68, 0x7e ;  /* 0x0000007e440c7836 */ /* 0x000fe20000000000 */
[----:B------:R-:W-:Y:S01]  /*32af0*/  PRMT R17, R11, 0x7770, RZ ;  /* 0x000077700b117816 */ /* 0x000fe200000000ff */
[----:B------:R-:W2:Y:S01]  /*32b00*/  LDCU UR8, c[0x0][0x398] ;  /* 0x00007300ff0877ac */ /* 0x000ea20008000800 */
[C---:B----4-:R-:W-:Y:S01]  /*32b10*/  IADD3 R4, P3, PT, R2.reuse, R21, RZ ;  /* 0x0000001502047210 */ /* 0x050fe20007f7e0ff */
[----:B------:R-:W-:Y:S01]  /*32b20*/  VIADD R2, R2, UR4 ;  /* 0x0000000402027c36 */ /* 0x000fe20008000000 */
[----:B------:R-:W-:Y:S01]  /*32b30*/  PRMT R19, R15, 0x7770, RZ ;  /* 0x000077700f137816 */ /* 0x000fe200000000ff */
[----:B------:R-:W-:-:S02]  /*32b40*/  IMAD.X R7, R25, 0x1, R20, P6 ;  /* 0x0000000119077824 */ /* 0x000fc400030e0614 */
[----:B------:R-:W-:Y:S02]  /*32b50*/  VIADD R10, R2, UR4 ;  /* 0x00000004020a7c36 */ /* 0x000fe40008000000 */
[----:B------:R-:W-:Y:S02]  /*32b60*/  IMAD.X R5, R25, 0x1, R0, P3 ;  /* 0x0000000119057824 */ /* 0x000fe400018e0600 */
[----:B------:R-:W-:Y:S01]  /*32b70*/  VIADD R16, R10, UR4 ;  /* 0x000000040a107c36 */ /* 0x000fe20008000000 */
[----:B------:R4:W-:Y:S01]  /*32b80*/  @P5 STG.E.U8 desc[UR14][R6.64], R17 ;  /* 0x0000001106005986 */ /* 0x0009e2000c10110e */
[----:B------:R-:W-:-:S03]  /*32b90*/  ISETP.GE.AND P1, PT, R12, UR25, PT ;  /* 0x000000190c007c0c */ /* 0x000fc6000bf26270 */
[----:B------:R1:W-:Y:S01]  /*32ba0*/  @P4 STG.E.U8 desc[UR14][R4.64], R19 ;  /* 0x0000001304004986 */ /* 0x0003e2000c10110e */
[----:B------:R-:W-:Y:S02]  /*32bb0*/  SHF.R.S32.HI R25, RZ, 0x1f, R16 ;  /* 0x0000001fff197819 */ /* 0x000fe40000011410 */
[-C--:B------:R-:W-:Y:S01]  /*32bc0*/  IADD3 R12, P4, PT, R16, R3.reuse, RZ ;  /* 0x00000003100c7210 */ /* 0x080fe20007f9e0ff */
[----:B------:R-:W-:Y:S01]  /*32bd0*/  VIADD R68, R68, 0x7f ;  /* 0x0000007f44447836 */ /* 0x000fe20000000000 */
[----:B0-----:R-:W-:Y:S02]  /*32be0*/  SHF.R.S32.HI R23, RZ, 0x1f, R2 ;  /* 0x0000001fff177819 */ /* 0x001fe40000011402 */
[C---:B------:R-:W-:Y:S01]  /*32bf0*/  IADD3 R8, P3, PT, R2.reuse, R3, RZ ;  /* 0x0000000302087210 */ /* 0x040fe20007f7e0ff */
[----:B------:R-:W-:Y:S01]  /*32c00*/  IMAD.X R13, R25, 0x1, R20, P4 ;  /* 0x00000001190d7824 */ /* 0x000fe200020e0614 */
[----:B------:R-:W-:Y:S02]  /*32c10*/  IADD3 R2, P6, PT, R2, R21, RZ ;  /* 0x0000001502027210 */ /* 0x000fe40007fde0ff */
[----:B----4-:R-:W-:Y:S01]  /*32c20*/  SHF.R.S32.HI R7, RZ, 0x1f, R10 ;  /* 0x0000001fff077819 */ /* 0x010fe2000001140a */
[C---:B------:R-:W-:Y:S01]  /*32c30*/  IMAD.X R9, R23.reuse, 0x1, R20, P3 ;  /* 0x0000000117097824 */ /* 0x040fe200018e0614 */
[----:B-1----:R-:W-:Y:S01]  /*32c40*/  IADD3 R4, P4, PT, R10, R3, RZ ;  /* 0x000000030a047210 */ /* 0x002fe20007f9e0ff */
[----:B------:R-:W-:Y:S01]  /*32c50*/  IMAD.X R3, R23, 0x1, R0, P6 ;  /* 0x0000000117037824 */ /* 0x000fe200030e0600 */
[----:B------:R-:W-:-:S02]  /*32c60*/  ISETP.GE.AND P2, PT, R68, UR29, PT ;  /* 0x0000001d44007c0c */ /* 0x000fc4000bf46270 */
[----:B------:R-:W-:Y:S02]  /*32c70*/  ISETP.LT.AND P5, PT, R72, UR9, !P0 ;  /* 0x0000000948007c0c */ /* 0x000fe4000c7a1270 */
[----:B------:R-:W-:Y:S02]  /*32c80*/  IADD3 R16, P3, PT, R16, R21, RZ ;  /* 0x0000001510107210 */ /* 0x000fe40007f7e0ff */
[----:B------:R-:W-:Y:S01]  /*32c90*/  ISETP.LT.AND P0, PT, R74, UR6, !P0 ;  /* 0x000000064a007c0c */ /* 0x000fe2000c701270 */
[----:B------:R-:W-:Y:S01]  /*32ca0*/  IMAD.X R5, R7, 0x1, R20, P4 ;  /* 0x0000000107057824 */ /* 0x000fe200020e0614 */
[----:B------:R-:W-:Y:S02]  /*32cb0*/  ISETP.LT.AND P6, PT, R72, UR10, !P1 ;  /* 0x0000000a48007c0c */ /* 0x000fe4000cfc1270 */
[----:B---3--:R-:W-:Y:S01]  /*32cc0*/  ISETP.LT.AND P1, PT, R74, UR7, !P1 ;  /* 0x000000074a007c0c */ /* 0x008fe2000cf21270 */
[----:B------:R-:W-:Y:S01]  /*32cd0*/  IMAD.X R17, R25, 0x1, R0, P3 ;  /* 0x0000000119117824 */ /* 0x000fe200018e0600 */
[----:B--2---:R-:W-:-:S02]  /*32ce0*/  ISETP.LT.AND P4, PT, R72, UR8, !P2 ;  /* 0x0000000848007c0c */ /* 0x004fc4000d781270 */
[----:B------:R-:W-:Y:S02]  /*32cf0*/  ISETP.LT.AND P2, PT, R74, UR11, !P2 ;  /* 0x0000000b4a007c0c */ /* 0x000fe4000d741270 */
[----:B------:R-:W-:Y:S02]  /*32d00*/  IADD3 R6, P3, PT, R10, R21, RZ ;  /* 0x000000150a067210 */ /* 0x000fe40007f7e0ff */
[C---:B------:R-:W-:Y:S02]  /*32d10*/  PRMT R19, R11.reuse, 0x7773, RZ ;  /* 0x000077730b137816 */ /* 0x040fe400000000ff */
[C---:B------:R-:W-:Y:S02]  /*32d20*/  PRMT R21, R11.reuse, 0x7772, RZ ;  /* 0x000077720b157816 */ /* 0x040fe400000000ff */
[----:B------:R-:W-:Y:S02]  /*32d30*/  PRMT R11, R11, 0x7771, RZ ;  /* 0x000077710b0b7816 */ /* 0x000fe400000000ff */
[----:B------:R-:W-:Y:S01]  /*32d40*/  PRMT R25, R15, 0x7771, RZ ;  /* 0x000077710f197816 */ /* 0x000fe200000000ff */
[----:B------:R-:W-:Y:S01]  /*32d50*/  IMAD.X R7, R7, 0x1, R0, P3 ;  /* 0x0000000107077824 */ /* 0x000fe200018e0600 */
[----:B------:R-:W-:-:S02]  /*32d60*/  PRMT R23, R15, 0x7773, RZ ;  /* 0x000077730f177816 */ /* 0x000fc400000000ff */
[----:B------:R-:W-:Y:S01]  /*32d70*/  PRMT R15, R15, 0x7772, RZ ;  /* 0x000077720f0f7816 */ /* 0x000fe200000000ff */
[----:B------:R0:W-:Y:S04]  /*32d80*/  @P5 STG.E.U8 desc[UR14][R8.64], R11 ;  /* 0x0000000b08005986 */ /* 0x0001e8000c10110e */
[----:B------:R0:W-:Y:S04]  /*32d90*/  @P0 STG.E.U8 desc[UR14][R2.64], R25 ;  /* 0x0000001902000986 */ /* 0x0001e8000c10110e */
[----:B------:R0:W-:Y:S04]  /*32da0*/  @P6 STG.E.U8 desc[UR14][R4.64], R21 ;  /* 0x0000001504006986 */ /* 0x0001e8000c10110e */
[----:B------:R0:W-:Y:S04]  /*32db0*/  @P1 STG.E.U8 desc[UR14][R6.64], R15 ;  /* 0x0000000f06001986 */ /* 0x0001e8000c10110e */
[----:B------:R0:W-:Y:S04]  /*32dc0*/  @P4 STG.E.U8 desc[UR14][R12.64], R19 ;  /* 0x000000130c004986 */ /* 0x0001e8000c10110e */
[----:B------:R0:W-:Y:S01]  /*32dd0*/  @P2 STG.E.U8 desc[UR14][R16.64], R23 ;  /* 0x0000001710002986 */ /* 0x0001e2000c10110e */
[----:B------:R-:W-:Y:S06]  /*32de0*/  BAR.SYNC.DEFER_BLOCKING 0x0 ;  /* 0x0000000000007b1d */ /* 0x000fec0000010000 */
[----:B------:R-:W-:Y:S05]  /*32df0*/  BRA.U UP0, `(.L_x_13) ;  /* 0x0000000100a07547 */ /* 0x000fea000b800000 */
[----:B------:R-:W1:Y:S01]  /*32e00*/  S2UR UR6, SR_CgaCtaId ;  /* 0x00000000000679c3 */ /* 0x000e620000008800 */
[----:B------:R-:W-:Y:S01]  /*32e10*/  NOP ;  /* 0x0000000000007918 */ /* 0x000fe20000000000 */
[----:B------:R-:W-:Y:S01]  /*32e20*/  UMOV UR4, 0x50 ;  /* 0x0000005000047882 */ /* 0x000fe20000000000 */
[----:B------:R-:W-:Y:S02]  /*32e30*/  IMAD.U32 R0, RZ, RZ, UR5 ;  /* 0x00000005ff007e24 */ /* 0x000fe4000f8e00ff */
[----:B0-----:R-:W-:Y:S02]  /*32e40*/  IMAD.MOV.U32 R3, RZ, RZ, 0xffff ;  /* 0x0000ffffff037424 */ /* 0x001fe400078e00ff */
[----:B------:R-:W-:Y:S01]  /*32e50*/  IMAD.MOV.U32 R7, RZ, RZ, 0x1 ;  /* 0x00000001ff077424 */ /* 0x000fe200078e00ff */
[----:B------:R-:W-:-:S04]  /*32e60*/  LOP3.LUT R0, R0, 0xffff, RZ, 0xc0, !PT ;  /* 0x0000ffff00007812 */ /* 0x000fc800078ec0ff */
[----:B------:R-:W-:-:S05]  /*32e70*/  SHF.R.U32.HI R0, RZ, 0x5, R0 ;  /* 0x00000005ff007819 */ /* 0x000fca0000011600 */
[----:B------:R-:W-:Y:S01]  /*32e80*/  VIADD R2, R0, 0x10 ;  /* 0x0000001000027836 */ /* 0x000fe20000000000 */
[----:B------:R-:W-:Y:S01]  /*32e90*/  SHF.L.U32 R0, R3, R0, RZ ;  /* 0x0000000003007219 */ /* 0x000fe200000006ff */
[----:B-1----:R-:W-:-:S03]  /*32ea0*/  ULEA UR6, UR6, UR4, 0x18 ;  /* 0x0000000406067291 */ /* 0x002fc6000f8ec0ff */
[----:B------:R-:W-:-:S04]  /*32eb0*/  SHF.L.U32 R3, R7, R2, RZ ;  /* 0x0000000207037219 */ /* 0x000fc800000006ff */
[----:B------:R-:W-:Y:S02]  /*32ec0*/  LOP3.LUT R0, R3, R0, RZ, 0xfc, !PT ;  /* 0x0000000003007212 */ /* 0x000fe400078efcff */
[----:B------:R-:W0:Y:S02]  /*32ed0*/  LDS R5, [UR6] ;  /* 0x00000006ff057984 */ /* 0x000e240008000800 */
[C---:B------:R-:W-:Y:S02]  /*32ee0*/  LOP3.LUT R2, R0.reuse, 0xffff, RZ, 0xc0, !PT ;  /* 0x0000ffff00027812 */ /* 0x040fe400078ec0ff */
[----:B0-----:R-:W-:-:S04]  /*32ef0*/  LOP3.LUT R3, R0, 0xffff, R5, 0x80, !PT ;  /* 0x0000ffff00037812 */ /* 0x001fc800078e8005 */
[----:B------:R-:W-:-:S13]  /*32f00*/  ISETP.NE.AND P0, PT, R3, R2, PT ;  /* 0x000000020300720c */ /* 0x000fda0003f05270 */
[----:B------:R-:W-:Y:S05]  /*32f10*/  @P0 BRA `(.L_x_14) ;  /* 0x0000000000500947 */ /* 0x000fea0003800000 */
[----:B------:R-:W-:Y:S02]  /*32f20*/  SHF.R.U32.HI R5, RZ, 0x10, R5 ;  /* 0x00000010ff057819 */ /* 0x000fe40000011605 */
[----:B------:R-:W-:-:S04]  /*32f30*/  SHF.R.U32.HI R2, RZ, 0x10, R0 ;  /* 0x00000010ff027819 */ /* 0x000fc80000011600 */
[----:B------:R-:W-:-:S04]  /*32f40*/  LOP3.LUT R5, R5, R2, RZ, 0xc0, !PT ;  /* 0x0000000205057212 */ /* 0x000fc800078ec0ff */
[----:B------:R-:W-:-:S13]  /*32f50*/  ISETP.NE.AND P0, PT, R5, R2, PT ;  /* 0x000000020500720c */ /* 0x000fda0003f05270 */
[----:B------:R-:W-:Y:S05]  /*32f60*/  @P0 BRA `(.L_x_15) ;  /* 0x0000000000300947 */ /* 0x000fea0003800000 */
[----:B------:R-:W-:Y:S01]  /*32f70*/  R2UR UR4, R0 ;  /* 0x00000000000472ca */ /* 0x000fe200000e0000 */
[----:B------:R-:W-:Y:S01]  /*32f80*/  VOTEU.ANY UR5, UPT, PT ;  /* 0x0000000000057886 */ /* 0x000fe200038e0100 */
[----:B------:R-:W0:Y:S01]  /*32f90*/  S2R R0, SR_LANEID ;  /* 0x0000000000007919 */ /* 0x000e220000000000 */
[----:B------:R-:W-:-:S10]  /*32fa0*/  UFLO.U32 UR5, UR5 ;  /* 0x00000005000572bd */ /* 0x000fd400080e0000 */
[----:B------:R-:W-:-:S06]  /*32fb0*/  ULOP3.LUT UR4, URZ, UR4, URZ, 0x33, !UPT ;  /* 0x00000004ff047292 */ /* 0x000fcc000f8e33ff */
[----:B------:R-:W-:-:S04]  /*32fc0*/  IMAD.U32 R2, RZ, RZ, UR4 ;  /* 0x00000004ff027e24 */ /* 0x000fc8000f8e00ff */
[----:B------:R-:W1:Y:S02]  /*32fd0*/  REDUX UR7, R2 ;  /* 0x00000000020773c4 */ /* 0x000e640000000000 */
[----:B------:R2:W-:Y:S01]  /*32fe0*/  UTCATOMSWS.AND URZ, UR4 ;  /* 0x0000000400ff79e3 */ /* 0x0005e20008000000 */
[----:B0-----:R-:W-:Y:S01]  /*32ff0*/  ISETP.EQ.U32.AND P0, PT, R0, UR5, PT ;  /* 0x0000000500007c0c */ /* 0x001fe2000bf02070 */
[----:B-1----:R-:W-:-:S12]  /*33000*/  IMAD.U32 R0, RZ, RZ, UR7 ;  /* 0x00000007ff007e24 */ /* 0x002fd8000f8e00ff */
[----:B------:R2:W-:Y:S01]  /*33010*/  @P0 ATOMS.AND RZ, [UR6], R0 ;  /* 0x00000000ffff098c */ /* 0x0005e2000a800006 */
[----:B------:R-:W-:Y:S05]  /*33020*/  BRA `(.L_x_13) ;  /* 0x0000000000147947 */ /* 0x000fea0003800000 */
.L_x_15:
[----:B------:R-:W-:-:S07]  /*33030*/  MOV R2, 0x33050 ;  /* 0x0003305000027802 */ /* 0x000fce0000000f00 */
[----:B------:R-:W-:Y:S05]  /*33040*/  CALL.REL.NOINC `($__internal_0_$__cuda_sm10x_tcgen05_guardrail_trap_col_being_dealloced_not_returned_by_alloc) ;  /* 0x00000000002c7944 */ /* 0x000fea0003c00000 */
[----:B------:R-:W-:Y:S05]  /*33050*/  BRA `(.L_x_13) ;  /* 0x0000000000087947 */ /* 0x000fea0003800000 */
.L_x_14:
[----:B------:R-:W-:-:S07]  /*33060*/  MOV R2, 0x33080 ;  /* 0x0003308000027802 */ /* 0x000fce0000000f00 */
[----:B------:R-:W-:Y:S05]  /*33070*/  CALL.REL.NOINC `($__internal_2_$__cuda_sm10x_tcgen05_guardrail_trap_unallocated_columns_being_dealloced) ;  /* 0x0000000000387944 */ /* 0x000fea0003c00000 */
.L_x_13:
[----:B------:R-:W-:Y:S01]  /*33080*/  NOP ;  /* 0x0000000000007918 */ /* 0x000fe20000000000 */
[----:B--2---:R-:W-:Y:S05]  /*33090*/  EXIT ;  /* 0x000000000000794d */ /* 0x004fea0003800000 */
.L_x_8:
[----:B------:R-:W0:Y:S02]  /*330a0*/  SYNCS.PHASECHK.TRANS64.TRYWAIT P3, [UR6], R12 ;  /* 0x0000000cff0075a7 */ /* 0x000e240008061106 */
[----:B0-----:R-:W-:Y:S05]  /*330b0*/  @!P3 BRA `(.L_x_8) ;  /* 0xfffffffc00f8b947 */ /* 0x001fea000383ffff */
[----:B------:R-:W-:Y:S05]  /*330c0*/  BRA `(.L_x_16) ;  /* 0xfffffe9c00a07947 */ /* 0x000fea000383ffff */
.L_x_12:
[----:B------:R-:W0:Y:S02]  /*330d0*/  SYNCS.PHASECHK.TRANS64.TRYWAIT P0, [UR6], R0 ;  /* 0x00000000ff0075a7 */ /* 0x000e240008001106 */
[----:B0-----:R-:W-:Y:S05]  /*330e0*/  @!P0 BRA `(.L_x_12) ;  /* 0xfffffffc00f88947 */ /* 0x001fea000383ffff */
[----:B------:R-:W-:Y:S05]  /*330f0*/  BRA `(.L_x_11) ;  /* 0xffffff5400c47947 */ /* 0x000fea000383ffff */
        .weak           $__internal_0_$__cuda_sm10x_tcgen05_guardrail_trap_col_being_dealloced_not_returned_by_alloc
        .type           $__internal_0_$__cuda_sm10x_tcgen05_guardrail_trap_col_being_dealloced_not_returned_by_alloc,@function
        .size           $__internal_0_$__cuda_sm10x_tcgen05_guardrail_trap_col_being_dealloced_not_returned_by_alloc,($__internal_1_$__cuda_sm10x_tcgen05_guardrail_trap_phase_invalid_during_alloc - $__internal_0_$__cuda_sm10x_tcgen05_guardrail_trap_col_being_dealloced_not_returned_by_alloc)
$__internal_0_$__cuda_sm10x_tcgen05_guardrail_trap_col_being_dealloced_not_returned_by_alloc:
[----:B------:R-:W-:Y:S05]  /*33100*/  BPT.TRAP 0x1 ;  /* 0x000000040000795c */ /* 0x000fea0000300000 */
[----:B------:R-:W-:-:S04]  /*33110*/  IMAD.MOV.U32 R3, RZ, RZ, 0x0 ;  /* 0x00000000ff037424 */ /* 0x000fc800078e00ff */
[----:B------:R-:W-:Y:S05]  /*33120*/  RET.REL.NODEC R2 `(matmul_kernel) ;  /* 0xfffffccc02b47950 */ /* 0x000fea0003c3ffff */
        .weak           $__internal_1_$__cuda_sm10x_tcgen05_guardrail_trap_phase_invalid_during_alloc
        .type           $__internal_1_$__cuda_sm10x_tcgen05_guardrail_trap_phase_invalid_during_alloc,@function
        .size           $__internal_1_$__cuda_sm10x_tcgen05_guardrail_trap_phase_invalid_during_alloc,($__internal_2_$__cuda_sm10x_tcgen05_guardrail_trap_unallocated_columns_being_dealloced - $__internal_1_$__cuda_sm10x_tcgen05_guardrail_trap_phase_invalid_during_alloc)
$__internal_1_$__cuda_sm10x_tcgen05_guardrail_trap_phase_invalid_during_alloc:
[----:B------:R-:W-:Y:S05]  /*33130*/  BPT.TRAP 0x1 ;  /* 0x000000040000795c */ /* 0x000fea0000300000 */
[----:B------:R-:W-:-:S04]  /*33140*/  IMAD.MOV.U32 R3, RZ, RZ, 0x0 ;  /* 0x00000000ff037424 */ /* 0x000fc800078e00ff */
[----:B------:R-:W-:Y:S05]  /*33150*/  RET.REL.NODEC R2 `(matmul_kernel) ;  /* 0xfffffccc02a87950 */ /* 0x000fea0003c3ffff */
        .weak           $__internal_2_$__cuda_sm10x_tcgen05_guardrail_trap_unallocated_columns_being_dealloced
        .type           $__internal_2_$__cuda_sm10x_tcgen05_guardrail_trap_unallocated_columns_being_dealloced,@function
        .size           $__internal_2_$__cuda_sm10x_tcgen05_guardrail_trap_unallocated_columns_being_dealloced,(.L_x_20 - $__internal_2_$__cuda_sm10x_tcgen05_guardrail_trap_unallocated_columns_being_dealloced)
$__internal_2_$__cuda_sm10x_tcgen05_guardrail_trap_unallocated_columns_being_dealloced:
[----:B------:R-:W-:Y:S05]  /*33160*/  BPT.TRAP 0x1 ;  /* 0x000000040000795c */ /* 0x000fea0000300000 */
[----:B------:R-:W-:-:S04]  /*33170*/  IMAD.MOV.U32 R3, RZ, RZ, 0x0 ;  /* 0x00000000ff037424 */ /* 0x000fc800078e00ff */
[----:B------:R-:W-:Y:S05]  /*33180*/  RET.REL.NODEC R2 `(matmul_kernel) ;  /* 0xfffffccc029c7950 */ /* 0x000fea0003c3ffff */
.L_x_17:
[----:B------:R-:W-:-:S00]  /*33190*/  BRA `(.L_x_17) ;  /* 0xfffffffc00fc7947 */ /* 0x000fc0000383ffff */
[----:B------:R-:W-:-:S00]  /*331a0*/  NOP ;  /* 0x0000000000007918 */ /* 0x000fc00000000000 */
        /* <DEDUP_REMOVED lines=13> */
.L_x_20:


//--------------------- .nv.shared.matmul_kernel  --------------------------
	.section	.nv.shared.matmul_kernel,"aw",@nobits
	.sectionflags	@""
	.align	16
	.zero		1024


//--------------------- .nv.shared.reserved.0     --------------------------
	.section	.nv.shared.reserved.0,"aw",@nobits
	.align	8
	.weak		__nv_reservedSMEM_offset_0_alias
	.size		__nv_reservedSMEM_offset_0_alias, 0, 64
	.other		__nv_reservedSMEM_offset_0_alias,@"STO_CUDA_RESERVED_SHARED STV_DEFAULT"
__nv_reservedSMEM_offset_0_alias:
	.zero		0
.nv.shared.reserved.0:
	.zero		64
	.weak		__nv_reservedSMEM_allocation_phase
	.type		__nv_reservedSMEM_allocation_phase,@object
	.size		__nv_reservedSMEM_allocation_phase,(.L_0 - __nv_reservedSMEM_allocation_phase)
__nv_reservedSMEM_allocation_phase:
	.zero		1
.L_0:
	.zero		7
	.weak		__nv_reservedSMEM_devtool_atexit_pc
	.type		__nv_reservedSMEM_devtool_atexit_pc,@object
	.size		__nv_reservedSMEM_devtool_atexit_pc,(__nv_reservedSMEM_allocation_mask - __nv_reservedSMEM_devtool_atexit_pc)
__nv_reservedSMEM_devtool_atexit_pc:
	.zero		8
	.weak		__nv_reservedSMEM_allocation_mask
	.type		__nv_reservedSMEM_allocation_mask,@object
	.size		__nv_reservedSMEM_allocation_mask,(.L_2 - __nv_reservedSMEM_allocation_mask)
__nv_reservedSMEM_allocation_mask:
	.zero		4
.L_2:


//--------------------- .nv.constant0.matmul_kernel --------------------------
	.section	.nv.constant0.matmul_kernel,"a",@progbits
	.sectionflags	@""
	.align	4
.nv.constant0.matmul_kernel:
	.zero		976


//--------------------- SYMBOLS --------------------------

	.type		.nv.reservedSmem.offset0,@object
	.size		.nv.reservedSmem.offset0,0x4
	.type		.nv.reservedSmem.cap,@object
	.size		.nv.reservedSmem.cap,0x4
